	.target	sm_90a

	.elftype	@"ET_EXEC"


//--------------------- .note.nv.tkinfo           --------------------------
	.section	.note.nv.tkinfo,"",@"SHT_NOTE"
	.sectionflags	@"SHF_NOTE_NV_TKINFO"
	.tkinfo
        /*0018*/ 	.word	0x00000002
        /*0030*/ 	.string	""
        /*0030*/ 	.string	"ptxas"
        /*0030*/ 	.string	"Cuda compilation tools, release 13.0, V13.0.88"
        /*0030*/ 	.string	"Build cuda_13.0.r13.0/compiler.36424714_0"
        /*0030*/ 	.string	"-arch sm_90a -m 64 "



//--------------------- .note.nv.cuinfo           --------------------------
	.section	.note.nv.cuinfo,"",@"SHT_NOTE"
	.sectionflags	@"SHF_NOTE_NV_CUINFO"
        /*0018*/ 	.short	0x0002
        /*001a*/ 	.short	0x005a
        /*001c*/ 	.short	0x0082
	.zero		2


//--------------------- .nv.info                  --------------------------
	.section	.nv.info,"",@"SHT_CUDA_INFO"
	.align	4


	//----- nvinfo : EIATTR_REGCOUNT
	.align		4
        /*0000*/ 	.byte	0x04, 0x2f
        /*0002*/ 	.short	(.L_16 - .L_15)
	.align		4
.L_15:
        /*0004*/ 	.word	index@(_ZN7cutlass13device_kernelINS_4gemm6kernel13GemmUniversalIN4cute5tupleIJiiiiEEENS1_10collective13CollectiveMmaINS1_37MainloopSm90TmaGmmaWarpSpecializedFP8ILi6ENS5_IJNS4_1CILi1EEESB_SB_EEENS1_35KernelTmaWarpSpecializedCooperativeEEENS5_IJNSA_ILi256EEESF_NSA_ILi64EEEEEENS_12float_e4m3_tENS5_IJlSB_lEEESI_SJ_NS4_8TiledMMAINS4_8MMA_AtomIJNS4_4SM904GMMA31MMA_64x256x32_F32E4M3E4M3_SS_TNILNSN_7ScaleInE1ELSP_1EEEEEENS4_6LayoutINS5_IJNSA_ILi2EEESB_SB_EEENS5_IJSB_NSA_ILi0EEESV_EEEEENS5_IJNS4_10UnderscoreESY_SY_EEEEENS4_13SM90_TMA_LOADENS4_14ComposedLayoutINS4_7SwizzleILi2ELi4ELi3EEENS4_18smem_ptr_flag_bitsILi8EEENSS_INS5_IJNSA_ILi8EEESG_EEENS5_IJSG_SB_EEEEEEEvNS4_8identityES11_S1B_vS1C_EENS_8epilogue10collective18CollectiveEpilogueINS1E_22Sm90TmaWarpSpecializedILi4ELi2ELi16ELb0ELb0EEEJSH_NS5_IJNSA_ILi128EEENSA_ILi32EEEEEESI_SJ_SI_SJ_NS1E_6fusion15FusionCallbacksIS1I_NS1M_23LinCombPerRowBiasEltActINS1E_6thread4ReLuESI_fSI_SI_fLi16ELNS_15FloatRoundStyleE2EEESH_S1L_JEEES11_NS12_INS13_ILi1ELi4ELi3EEES16_NSS_INS5_IJS17_S1K_EEENS5_IJS1K_SB_EEEEEEENS4_39AutoVectorizingCopyWithAssumedAlignmentILi128EEENS4_14SM90_TMA_STOREES1Y_S20_NS4_9Copy_AtomIJNS4_17SM90_U32x4_STSM_NENS_6half_tEEEEvEEEvvEEEEvNT_6ParamsE)
        /*0008*/ 	.word	0x000000a8


	//----- nvinfo : EIATTR_FRAME_SIZE
	.align		4
.L_16:
        /*000c*/ 	.byte	0x04, 0x11
        /*000e*/ 	.short	(.L_18 - .L_17)
	.align		4
.L_17:
        /*0010*/ 	.word	index@(_ZN7cutlass13device_kernelINS_4gemm6kernel13GemmUniversalIN4cute5tupleIJiiiiEEENS1_10collective13CollectiveMmaINS1_37MainloopSm90TmaGmmaWarpSpecializedFP8ILi6ENS5_IJNS4_1CILi1EEESB_SB_EEENS1_35KernelTmaWarpSpecializedCooperativeEEENS5_IJNSA_ILi256EEESF_NSA_ILi64EEEEEENS_12float_e4m3_tENS5_IJlSB_lEEESI_SJ_NS4_8TiledMMAINS4_8MMA_AtomIJNS4_4SM904GMMA31MMA_64x256x32_F32E4M3E4M3_SS_TNILNSN_7ScaleInE1ELSP_1EEEEEENS4_6LayoutINS5_IJNSA_ILi2EEESB_SB_EEENS5_IJSB_NSA_ILi0EEESV_EEEEENS5_IJNS4_10UnderscoreESY_SY_EEEEENS4_13SM90_TMA_LOADENS4_14ComposedLayoutINS4_7SwizzleILi2ELi4ELi3EEENS4_18smem_ptr_flag_bitsILi8EEENSS_INS5_IJNSA_ILi8EEESG_EEENS5_IJSG_SB_EEEEEEEvNS4_8identityES11_S1B_vS1C_EENS_8epilogue10collective18CollectiveEpilogueINS1E_22Sm90TmaWarpSpecializedILi4ELi2ELi16ELb0ELb0EEEJSH_NS5_IJNSA_ILi128EEENSA_ILi32EEEEEESI_SJ_SI_SJ_NS1E_6fusion15FusionCallbacksIS1I_NS1M_23LinCombPerRowBiasEltActINS1E_6thread4ReLuESI_fSI_SI_fLi16ELNS_15FloatRoundStyleE2EEESH_S1L_JEEES11_NS12_INS13_ILi1ELi4ELi3EEES16_NSS_INS5_IJS17_S1K_EEENS5_IJS1K_SB_EEEEEEENS4_39AutoVectorizingCopyWithAssumedAlignmentILi128EEENS4_14SM90_TMA_STOREES1Y_S20_NS4_9Copy_AtomIJNS4_17SM90_U32x4_STSM_NENS_6half_tEEEEvEEEvvEEEEvNT_6ParamsE)
        /*0014*/ 	.word	0x000008c8


	//----- nvinfo : EIATTR_MIN_STACK_SIZE
	.align		4
.L_18:
        /*0018*/ 	.byte	0x04, 0x12
        /*001a*/ 	.short	(.L_20 - .L_19)
	.align		4
.L_19:
        /*001c*/ 	.word	index@(_ZN7cutlass13device_kernelINS_4gemm6kernel13GemmUniversalIN4cute5tupleIJiiiiEEENS1_10collective13CollectiveMmaINS1_37MainloopSm90TmaGmmaWarpSpecializedFP8ILi6ENS5_IJNS4_1CILi1EEESB_SB_EEENS1_35KernelTmaWarpSpecializedCooperativeEEENS5_IJNSA_ILi256EEESF_NSA_ILi64EEEEEENS_12float_e4m3_tENS5_IJlSB_lEEESI_SJ_NS4_8TiledMMAINS4_8MMA_AtomIJNS4_4SM904GMMA31MMA_64x256x32_F32E4M3E4M3_SS_TNILNSN_7ScaleInE1ELSP_1EEEEEENS4_6LayoutINS5_IJNSA_ILi2EEESB_SB_EEENS5_IJSB_NSA_ILi0EEESV_EEEEENS5_IJNS4_10UnderscoreESY_SY_EEEEENS4_13SM90_TMA_LOADENS4_14ComposedLayoutINS4_7SwizzleILi2ELi4ELi3EEENS4_18smem_ptr_flag_bitsILi8EEENSS_INS5_IJNSA_ILi8EEESG_EEENS5_IJSG_SB_EEEEEEEvNS4_8identityES11_S1B_vS1C_EENS_8epilogue10collective18CollectiveEpilogueINS1E_22Sm90TmaWarpSpecializedILi4ELi2ELi16ELb0ELb0EEEJSH_NS5_IJNSA_ILi128EEENSA_ILi32EEEEEESI_SJ_SI_SJ_NS1E_6fusion15FusionCallbacksIS1I_NS1M_23LinCombPerRowBiasEltActINS1E_6thread4ReLuESI_fSI_SI_fLi16ELNS_15FloatRoundStyleE2EEESH_S1L_JEEES11_NS12_INS13_ILi1ELi4ELi3EEES16_NSS_INS5_IJS17_S1K_EEENS5_IJS1K_SB_EEEEEEENS4_39AutoVectorizingCopyWithAssumedAlignmentILi128EEENS4_14SM90_TMA_STOREES1Y_S20_NS4_9Copy_AtomIJNS4_17SM90_U32x4_STSM_NENS_6half_tEEEEvEEEvvEEEEvNT_6ParamsE)
        /*0020*/ 	.word	0x000008c8
.L_20:


//--------------------- .nv.compat                --------------------------
	.section	.nv.compat,"",@"SHT_CUDA_COMPAT_INFO"
	.align	4
        /*0000*/ 	.byte	0x02, 0x09, 0x01, 0x00, 0x02, 0x02, 0x04, 0x00, 0x02, 0x05, 0x05, 0x00, 0x03, 0x07, 0x01, 0x01
        /*0010*/ 	.byte	0x02, 0x03, 0x01, 0x00, 0x02, 0x06, 0x01, 0x00, 0x04, 0x0b, 0x08, 0x00, 0x00, 0x00, 0x00, 0x00
        /*0020*/ 	.byte	0x00, 0x00, 0x00, 0x00


//--------------------- .nv.info._ZN7cutlass13device_kernelINS_4gemm6kernel13GemmUniversalIN4cute5tupleIJiiiiEEENS1_10collective13CollectiveMmaINS1_37MainloopSm90TmaGmmaWarpSpecializedFP8ILi6ENS5_IJNS4_1CILi1EEESB_SB_EEENS1_35KernelTmaWarpSpecializedCooperativeEEENS5_IJNSA_ILi256EEESF_NSA_ILi64EEEEEENS_12float_e4m3_tENS5_IJlSB_lEEESI_SJ_NS4_8TiledMMAINS4_8MMA_AtomIJNS4_4SM904GMMA31MMA_64x256x32_F32E4M3E4M3_SS_TNILNSN_7ScaleInE1ELSP_1EEEEEENS4_6LayoutINS5_IJNSA_ILi2EEESB_SB_EEENS5_IJSB_NSA_ILi0EEESV_EEEEENS5_IJNS4_10UnderscoreESY_SY_EEEEENS4_13SM90_TMA_LOADENS4_14ComposedLayoutINS4_7SwizzleILi2ELi4ELi3EEENS4_18smem_ptr_flag_bitsILi8EEENSS_INS5_IJNSA_ILi8EEESG_EEENS5_IJSG_SB_EEEEEEEvNS4_8identityES11_S1B_vS1C_EENS_8epilogue10collective18CollectiveEpilogueINS1E_22Sm90TmaWarpSpecializedILi4ELi2ELi16ELb0ELb0EEEJSH_NS5_IJNSA_ILi128EEENSA_ILi32EEEEEESI_SJ_SI_SJ_NS1E_6fusion15FusionCallbacksIS1I_NS1M_23LinCombPerRowBiasEltActINS1E_6thread4ReLuESI_fSI_SI_fLi16ELNS_15FloatRoundStyleE2EEESH_S1L_JEEES11_NS12_INS13_ILi1ELi4ELi3EEES16_NSS_INS5_IJS17_S1K_EEENS5_IJS1K_SB_EEEEEEENS4_39AutoVectorizingCopyWithAssumedAlignmentILi128EEENS4_14SM90_TMA_STOREES1Y_S20_NS4_9Copy_AtomIJNS4_17SM90_U32x4_STSM_NENS_6half_tEEEEvEEEvvEEEEvNT_6ParamsE --------------------------
	.section	.nv.info._ZN7cutlass13device_kernelINS_4gemm6kernel13GemmUniversalIN4cute5tupleIJiiiiEEENS1_10collective13CollectiveMmaINS1_37MainloopSm90TmaGmmaWarpSpecializedFP8ILi6ENS5_IJNS4_1CILi1EEESB_SB_EEENS1_35KernelTmaWarpSpecializedCooperativeEEENS5_IJNSA_ILi256EEESF_NSA_ILi64EEEEEENS_12float_e4m3_tENS5_IJlSB_lEEESI_SJ_NS4_8TiledMMAINS4_8MMA_AtomIJNS4_4SM904GMMA31MMA_64x256x32_F32E4M3E4M3_SS_TNILNSN_7ScaleInE1ELSP_1EEEEEENS4_6LayoutINS5_IJNSA_ILi2EEESB_SB_EEENS5_IJSB_NSA_ILi0EEESV_EEEEENS5_IJNS4_10UnderscoreESY_SY_EEEEENS4_13SM90_TMA_LOADENS4_14ComposedLayoutINS4_7SwizzleILi2ELi4ELi3EEENS4_18smem_ptr_flag_bitsILi8EEENSS_INS5_IJNSA_ILi8EEESG_EEENS5_IJSG_SB_EEEEEEEvNS4_8identityES11_S1B_vS1C_EENS_8epilogue10collective18CollectiveEpilogueINS1E_22Sm90TmaWarpSpecializedILi4ELi2ELi16ELb0ELb0EEEJSH_NS5_IJNSA_ILi128EEENSA_ILi32EEEEEESI_SJ_SI_SJ_NS1E_6fusion15FusionCallbacksIS1I_NS1M_23LinCombPerRowBiasEltActINS1E_6thread4ReLuESI_fSI_SI_fLi16ELNS_15FloatRoundStyleE2EEESH_S1L_JEEES11_NS12_INS13_ILi1ELi4ELi3EEES16_NSS_INS5_IJS17_S1K_EEENS5_IJS1K_SB_EEEEEEENS4_39AutoVectorizingCopyWithAssumedAlignmentILi128EEENS4_14SM90_TMA_STOREES1Y_S20_NS4_9Copy_AtomIJNS4_17SM90_U32x4_STSM_NENS_6half_tEEEEvEEEvvEEEEvNT_6ParamsE,"",@"SHT_CUDA_INFO"
	.sectionflags	@""
	.align	4


	//----- nvinfo : EIATTR_CUDA_API_VERSION
	.align		4
        /*0000*/ 	.byte	0x04, 0x37
        /*0002*/ 	.short	(.L_22 - .L_21)
.L_21:
        /*0004*/ 	.word	0x00000082


	//----- nvinfo : EIATTR_KPARAM_INFO
	.align		4
.L_22:
        /*0008*/ 	.byte	0x04, 0x17
        /*000a*/ 	.short	(.L_24 - .L_23)
.L_23:
        /*000c*/ 	.word	0x00000000
        /*0010*/ 	.short	0x0000
        /*0012*/ 	.short	0x0070
        /*0014*/ 	.byte	0x00, 0xf0, 0x01, 0x1c


	//----- nvinfo : EIATTR_SPARSE_MMA_MASK
	.align		4
.L_24:
        /*0018*/ 	.byte	0x03, 0x50
        /*001a*/ 	.short	0x0000


	//----- nvinfo : EIATTR_MAXREG_COUNT
	.align		4
        /*001c*/ 	.byte	0x03, 0x1b
        /*001e*/ 	.short	0x00a8


	//----- nvinfo : EIATTR_NUM_BARRIERS
	.align		4
        /*0020*/ 	.byte	0x02, 0x4c
        /*0022*/ 	.byte	0x02
	.zero		1


	//----- nvinfo : EIATTR_EXTERNS
	.align		4
        /*0024*/ 	.byte	0x04, 0x0f
        /*0026*/ 	.short	(.L_26 - .L_25)


	//   ....[0]....
	.align		4
.L_25:
        /*0028*/ 	.word	index@(__assertfail)


	//----- nvinfo : EIATTR_ANNOTATIONS
	.align		4
.L_26:
        /*002c*/ 	.byte	0x04, 0x55
        /*002e*/ 	.short	(.L_28 - .L_27)


	//   ....[0]....
.L_27:
        /*0030*/ 	.word	0x00000001
        /*0034*/ 	.byte	0x20, 0x0b, 0x00, 0x00, 0x01, 0x00, 0x00, 0x00, 0x50, 0x0b, 0x00, 0x00, 0x01, 0x00, 0x00, 0x00
        /* <DEDUP_REMOVED lines=1545> */
        /*60d4*/ 	.byte	0x00, 0xfd, 0x01, 0x00, 0x01, 0x00, 0x00, 0x00, 0x20, 0xfd, 0x01, 0x00


	//----- nvinfo : EIATTR_MERCURY_ISA_VERSION
	.align		4
.L_28:
        /*60e0*/ 	.byte	0x03, 0x5f
        /*60e2*/ 	.short	0x0101


	//----- nvinfo : EIATTR_INT_WARP_WIDE_INSTR_OFFSETS
	.align		4
        /*60e4*/ 	.byte	0x04, 0x31
        /*60e6*/ 	.short	(.L_30 - .L_29)


	//   ....[0]....
.L_29:
        /*60e8*/ 	.word	0x000009f0


	//   ....[1]....
        /*60ec*/ 	.word	0x00000a10


	//   ....[2]....
        /*60f0*/ 	.word	0x00000a20


	//----- nvinfo : EIATTR_COOP_GROUP_MASK_REGIDS
	.align		4
.L_30:
        /*60f4*/ 	.byte	0x04, 0x29
        /*60f6*/ 	.short	(.L_32 - .L_31)


	//   ....[0]....
.L_31:
        /*60f8*/ 	.word	0xffffffff


	//   ....[1]....
        /*60fc*/ 	.word	0xffffffff


	//   ....[2]....
        /*6100*/ 	.word	0xffffffff


	//   ....[3]....
        /*6104*/ 	.word	0xffffffff


	//   ....[4]....
        /*6108*/ 	.word	0xffffffff


	//   ....[5]....
        /*610c*/ 	.word	0xffffffff


	//----- nvinfo : EIATTR_COOP_GROUP_INSTR_OFFSETS
	.align		4
.L_32:
        /*6110*/ 	.byte	0x04, 0x28
        /*6112*/ 	.short	(.L_34 - .L_33)


	//   ....[0]....
.L_33:
        /*6114*/ 	.word	0x00000060


	//   ....[1]....
        /*6118*/ 	.word	0x00000090


	//   ....[2]....
        /*611c*/ 	.word	0x000004e0


	//   ....[3]....
        /*6120*/ 	.word	0x00000710


	//   ....[4]....
        /*6124*/ 	.word	0x00000900


	//   ....[5]....
        /*6128*/ 	.word	0x00002e80


	//----- nvinfo : EIATTR_REG_RECONFIG
	.align		4
.L_34:
        /*612c*/ 	.byte	0x01, 0x54
	.zero		2


	//----- nvinfo : EIATTR_SYSCALL_OFFSETS
	.align		4
        /*6130*/ 	.byte	0x04, 0x46
        /*6132*/ 	.short	(.L_36 - .L_35)


	//   ....[0]....
.L_35:
        /*6134*/ 	.word	0x000113f0


	//   ....[1]....
        /*6138*/ 	.word	0x00011530


	//----- nvinfo : EIATTR_MBARRIER_INSTR_OFFSETS
	.align		4
.L_36:
        /*613c*/ 	.byte	0x04, 0x39
        /*613e*/ 	.short	(.L_38 - .L_37)


	//   ....[0]....
.L_37:
        /*6140*/ 	.word	0x00000640
        /*6144*/ 	.word	0x000000ff
        /*6148*/ 	.word	0x00000000
        /*614c*/ 	.short	0x0100
        /*614e*/ 	.byte	0x08
	.zero		1


	//   ....[1]....
        /*6150*/ 	.word	0x00000650
        /*6154*/ 	.word	0x000000ff
        /*6158*/ 	.word	0x00000030
        /*615c*/ 	.short	0x0100
        /*615e*/ 	.byte	0x08
	.zero		1


	//   ....[2]....
        /*6160*/ 	.word	0x00000660
        /*6164*/ 	.word	0x000000ff
        /*6168*/ 	.word	0x00000008
        /*616c*/ 	.short	0x0100
        /*616e*/ 	.byte	0x08
	.zero		1


	//   ....[3]....
        /*6170*/ 	.word	0x00000670
        /*6174*/ 	.word	0x000000ff
        /*6178*/ 	.word	0x00000038
        /*617c*/ 	.short	0x0100
        /*617e*/ 	.byte	0x08
	.zero		1


	//   ....[4]....
        /*6180*/ 	.word	0x00000680
        /*6184*/ 	.word	0x000000ff
        /*6188*/ 	.word	0x00000010
        /*618c*/ 	.short	0x0100
        /*618e*/ 	.byte	0x08
	.zero		1


	//   ....[5]....
        /*6190*/ 	.word	0x00000690
        /*6194*/ 	.word	0x000000ff
        /*6198*/ 	.word	0x00000040
        /*619c*/ 	.short	0x0100
        /*619e*/ 	.byte	0x08
	.zero		1


	//   ....[6]....
        /*61a0*/ 	.word	0x000006a0
        /*61a4*/ 	.word	0x000000ff
        /*61a8*/ 	.word	0x00000018
        /*61ac*/ 	.short	0x0100
        /*61ae*/ 	.byte	0x08
	.zero		1


	//   ....[7]....
        /*61b0*/ 	.word	0x000006b0
        /*61b4*/ 	.word	0x000000ff
        /*61b8*/ 	.word	0x00000048
        /*61bc*/ 	.short	0x0100
        /*61be*/ 	.byte	0x08
	.zero		1


	//   ....[8]....
        /*61c0*/ 	.word	0x000006c0
        /*61c4*/ 	.word	0x000000ff
        /*61c8*/ 	.word	0x00000020
        /*61cc*/ 	.short	0x0100
        /*61ce*/ 	.byte	0x08
	.zero		1


	//   ....[9]....
        /*61d0*/ 	.word	0x000006d0
        /*61d4*/ 	.word	0x000000ff
        /*61d8*/ 	.word	0x00000050
        /*61dc*/ 	.short	0x0100
        /*61de*/ 	.byte	0x08
	.zero		1


	//   ....[10]....
        /*61e0*/ 	.word	0x000006e0
        /*61e4*/ 	.word	0x000000ff
        /*61e8*/ 	.word	0x00000028
        /*61ec*/ 	.short	0x0100
        /*61ee*/ 	.byte	0x08
	.zero		1


	//   ....[11]....
        /*61f0*/ 	.word	0x000006f0
        /*61f4*/ 	.word	0x000000ff
        /*61f8*/ 	.word	0x00000058
        /*61fc*/ 	.short	0x0100
        /*61fe*/ 	.byte	0x08
	.zero		1


	//   ....[12]....
        /*6200*/ 	.word	0x00000830
        /*6204*/ 	.word	0x000000ff
        /*6208*/ 	.word	0x00000060
        /*620c*/ 	.short	0x0100
        /*620e*/ 	.byte	0x08
	.zero		1


	//   ....[13]....
        /*6210*/ 	.word	0x00000840
        /*6214*/ 	.word	0x000000ff
        /*6218*/ 	.word	0x00000080
        /*621c*/ 	.short	0x0100
        /*621e*/ 	.byte	0x08
	.zero		1


	//   ....[14]....
        /*6220*/ 	.word	0x00000850
        /*6224*/ 	.word	0x000000ff
        /*6228*/ 	.word	0x00000068
        /*622c*/ 	.short	0x0100
        /*622e*/ 	.byte	0x08
	.zero		1


	//   ....[15]....
        /*6230*/ 	.word	0x00000860
        /*6234*/ 	.word	0x000000ff
        /*6238*/ 	.word	0x00000088
        /*623c*/ 	.short	0x0100
        /*623e*/ 	.byte	0x08
	.zero		1


	//   ....[16]....
        /*6240*/ 	.word	0x00000870
        /*6244*/ 	.word	0x000000ff
        /*6248*/ 	.word	0x00000070
        /*624c*/ 	.short	0x0100
        /*624e*/ 	.byte	0x08
	.zero		1


	//   ....[17]....
        /*6250*/ 	.word	0x00000880
        /*6254*/ 	.word	0x000000ff
        /*6258*/ 	.word	0x00000090
        /*625c*/ 	.short	0x0100
        /*625e*/ 	.byte	0x08
	.zero		1


	//   ....[18]....
        /*6260*/ 	.word	0x00000890
        /*6264*/ 	.word	0x000000ff
        /*6268*/ 	.word	0x00000078
        /*626c*/ 	.short	0x0100
        /*626e*/ 	.byte	0x08
	.zero		1


	//   ....[19]....
        /*6270*/ 	.word	0x000008a0
        /*6274*/ 	.word	0x000000ff
        /*6278*/ 	.word	0x00000098
        /*627c*/ 	.short	0x0100
        /*627e*/ 	.byte	0x08
	.zero		1


	//   ....[20]....
        /*6280*/ 	.word	0x00000b70
        /*6284*/ 	.word	0x000000ff
        /*6288*/ 	.word	0x000000a0
        /*628c*/ 	.short	0x0100
        /*628e*/ 	.byte	0x08
	.zero		1


	//   ....[21]....
        /*6290*/ 	.word	0x00000b80
        /*6294*/ 	.word	0x000000ff
        /*6298*/ 	.word	0x000000a8
        /*629c*/ 	.short	0x0100
        /*629e*/ 	.byte	0x08
	.zero		1


	//   ....[22]....
        /*62a0*/ 	.word	0x00003260
        /*62a4*/ 	.word	0x000000ff
        /*62a8*/ 	.word	0x00000000
        /*62ac*/ 	.short	0x010a
        /*62ae*/ 	.byte	0x04
	.zero		1


	//   ....[23]....
        /*62b0*/ 	.word	0x000032a0
        /*62b4*/ 	.word	0x000000ff
        /*62b8*/ 	.word	0x00000000
        /*62bc*/ 	.short	0x010a
        /*62be*/ 	.byte	0x04
	.zero		1


	//   ....[24]....
        /*62c0*/ 	.word	0x00007830
        /*62c4*/ 	.word	0x000000ff
        /*62c8*/ 	.word	0x00000000
        /*62cc*/ 	.short	0x010a
        /*62ce*/ 	.byte	0x06
	.zero		1


	//   ....[25]....
        /*62d0*/ 	.word	0x00007870
        /*62d4*/ 	.word	0x000000ff
        /*62d8*/ 	.word	0x00000000
        /*62dc*/ 	.short	0x010a
        /*62de*/ 	.byte	0x06
	.zero		1


	//   ....[26]....
        /*62e0*/ 	.word	0x0000d5d0
        /*62e4*/ 	.word	0x000000ff
        /*62e8*/ 	.word	0x00000000
        /*62ec*/ 	.short	0x0101
        /*62ee*/ 	.byte	0x05
	.zero		1


	//   ....[27]....
        /*62f0*/ 	.word	0x000111c0
        /*62f4*/ 	.word	0x000000ff
        /*62f8*/ 	.word	0x00000000
        /*62fc*/ 	.short	0x0101
        /*62fe*/ 	.byte	0x06
	.zero		1


	//   ....[28]....
        /*6300*/ 	.word	0x00012060
        /*6304*/ 	.word	0x0000000a
        /*6308*/ 	.word	0x00000060
        /*630c*/ 	.short	0x010a
        /*630e*/ 	.byte	0x3f
	.zero		1


	//   ....[29]....
        /*6310*/ 	.word	0x00012320
        /*6314*/ 	.word	0x0000000a
        /*6318*/ 	.word	0x00000000
        /*631c*/ 	.short	0x0101
        /*631e*/ 	.byte	0x3f
	.zero		1


	//   ....[30]....
        /*6320*/ 	.word	0x00012a50
        /*6324*/ 	.word	0x0000000b
        /*6328*/ 	.word	0x00000060
        /*632c*/ 	.short	0x010a
        /*632e*/ 	.byte	0x3f
	.zero		1


	//   ....[31]....
        /*6330*/ 	.word	0x00012cd0
        /*6334*/ 	.word	0x0000000b
        /*6338*/ 	.word	0x00000000
        /*633c*/ 	.short	0x0101
        /*633e*/ 	.byte	0x3f
	.zero		1


	//   ....[32]....
        /*6340*/ 	.word	0x000134a0
        /*6344*/ 	.word	0x0000000b
        /*6348*/ 	.word	0x00000060
        /*634c*/ 	.short	0x010a
        /*634e*/ 	.byte	0x3f
	.zero		1


	//   ....[33]....
        /*6350*/ 	.word	0x000136f0
        /*6354*/ 	.word	0x0000000b
        /*6358*/ 	.word	0x00000000
        /*635c*/ 	.short	0x0101
        /*635e*/ 	.byte	0x3f
	.zero		1


	//   ....[34]....
        /*6360*/ 	.word	0x00013df0
        /*6364*/ 	.word	0x0000000e
        /*6368*/ 	.word	0x00000060
        /*636c*/ 	.short	0x010a
        /*636e*/ 	.byte	0x3f
	.zero		1


	//   ....[35]....
        /*6370*/ 	.word	0x000140c0
        /*6374*/ 	.word	0x0000000e
        /*6378*/ 	.word	0x00000000
        /*637c*/ 	.short	0x0101
        /*637e*/ 	.byte	0x3f
	.zero		1


	//   ....[36]....
        /*6380*/ 	.word	0x00014880
        /*6384*/ 	.word	0x0000000e
        /*6388*/ 	.word	0x00000060
        /*638c*/ 	.short	0x010a
        /*638e*/ 	.byte	0x3f
	.zero		1


	//   ....[37]....
        /*6390*/ 	.word	0x00014b50
        /*6394*/ 	.word	0x0000000e
        /*6398*/ 	.word	0x00000000
        /*639c*/ 	.short	0x0101
        /*639e*/ 	.byte	0x3f
	.zero		1


	//   ....[38]....
        /*63a0*/ 	.word	0x00015210
        /*63a4*/ 	.word	0x0000000e
        /*63a8*/ 	.word	0x00000060
        /*63ac*/ 	.short	0x010a
        /*63ae*/ 	.byte	0x3f
	.zero		1


	//   ....[39]....
        /*63b0*/ 	.word	0x000154e0
        /*63b4*/ 	.word	0x0000000e
        /*63b8*/ 	.word	0x00000000
        /*63bc*/ 	.short	0x0101
        /*63be*/ 	.byte	0x3f
	.zero		1


	//   ....[40]....
        /*63c0*/ 	.word	0x00015ca0
        /*63c4*/ 	.word	0x0000000e
        /*63c8*/ 	.word	0x00000060
        /*63cc*/ 	.short	0x010a
        /*63ce*/ 	.byte	0x3f
	.zero		1


	//   ....[41]....
        /*63d0*/ 	.word	0x00015f70
        /*63d4*/ 	.word	0x0000000e
        /*63d8*/ 	.word	0x00000000
        /*63dc*/ 	.short	0x0101
        /*63de*/ 	.byte	0x3f
	.zero		1


	//   ....[42]....
        /*63e0*/ 	.word	0x00016630
        /*63e4*/ 	.word	0x0000000e
        /*63e8*/ 	.word	0x00000060
        /*63ec*/ 	.short	0x010a
        /*63ee*/ 	.byte	0x3f
	.zero		1


	//   ....[43]....
        /*63f0*/ 	.word	0x00016900
        /*63f4*/ 	.word	0x0000000e
        /*63f8*/ 	.word	0x00000000
        /*63fc*/ 	.short	0x0101
        /*63fe*/ 	.byte	0x3f
	.zero		1


	//   ....[44]....
        /*6400*/ 	.word	0x000170c0
        /*6404*/ 	.word	0x0000000e
        /*6408*/ 	.word	0x00000060
        /*640c*/ 	.short	0x010a
        /*640e*/ 	.byte	0x3f
	.zero		1


	//   ....[45]....
        /*6410*/ 	.word	0x00017390
        /*6414*/ 	.word	0x0000000e
        /*6418*/ 	.word	0x00000000
        /*641c*/ 	.short	0x0101
        /*641e*/ 	.byte	0x3f
	.zero		1


	//   ....[46]....
        /*6420*/ 	.word	0x00017a50
        /*6424*/ 	.word	0x0000000e
        /*6428*/ 	.word	0x00000060
        /*642c*/ 	.short	0x010a
        /*642e*/ 	.byte	0x3f
	.zero		1


	//   ....[47]....
        /*6430*/ 	.word	0x00017d20
        /*6434*/ 	.word	0x0000000e
        /*6438*/ 	.word	0x00000000
        /*643c*/ 	.short	0x0101
        /*643e*/ 	.byte	0x3f
	.zero		1


	//   ....[48]....
        /*6440*/ 	.word	0x000184e0
        /*6444*/ 	.word	0x0000000e
        /*6448*/ 	.word	0x00000060
        /*644c*/ 	.short	0x010a
        /*644e*/ 	.byte	0x3f
	.zero		1


	//   ....[49]....
        /*6450*/ 	.word	0x000187b0
        /*6454*/ 	.word	0x0000000e
        /*6458*/ 	.word	0x00000000
        /*645c*/ 	.short	0x0101
        /*645e*/ 	.byte	0x3f
	.zero		1


	//   ....[50]....
        /*6460*/ 	.word	0x00018ef0
        /*6464*/ 	.word	0x0000000e
        /*6468*/ 	.word	0x00000060
        /*646c*/ 	.short	0x010a
        /*646e*/ 	.byte	0x3f
	.zero		1


	//   ....[51]....
        /*6470*/ 	.word	0x000191c0
        /*6474*/ 	.word	0x0000000e
        /*6478*/ 	.word	0x00000000
        /*647c*/ 	.short	0x0101
        /*647e*/ 	.byte	0x3f
	.zero		1


	//   ....[52]....
        /*6480*/ 	.word	0x00019980
        /*6484*/ 	.word	0x0000000e
        /*6488*/ 	.word	0x00000060
        /*648c*/ 	.short	0x010a
        /*648e*/ 	.byte	0x3f
	.zero		1


	//   ....[53]....
        /*6490*/ 	.word	0x00019c50
        /*6494*/ 	.word	0x0000000e
        /*6498*/ 	.word	0x00000000
        /*649c*/ 	.short	0x0101
        /*649e*/ 	.byte	0x3f
	.zero		1


	//   ....[54]....
        /*64a0*/ 	.word	0x0001a410
        /*64a4*/ 	.word	0x0000000e
        /*64a8*/ 	.word	0x00000060
        /*64ac*/ 	.short	0x010a
        /*64ae*/ 	.byte	0x3f
	.zero		1


	//   ....[55]....
        /*64b0*/ 	.word	0x0001a6e0
        /*64b4*/ 	.word	0x0000000e
        /*64b8*/ 	.word	0x00000000
        /*64bc*/ 	.short	0x0101
        /*64be*/ 	.byte	0x3f
	.zero		1


	//   ....[56]....
        /*64c0*/ 	.word	0x0001aea0
        /*64c4*/ 	.word	0x0000000e
        /*64c8*/ 	.word	0x00000060
        /*64cc*/ 	.short	0x010a
        /*64ce*/ 	.byte	0x3f
	.zero		1


	//   ....[57]....
        /*64d0*/ 	.word	0x0001b170
        /*64d4*/ 	.word	0x0000000e
        /*64d8*/ 	.word	0x00000000
        /*64dc*/ 	.short	0x0101
        /*64de*/ 	.byte	0x3f
	.zero		1


	//   ....[58]....
        /*64e0*/ 	.word	0x0001b930
        /*64e4*/ 	.word	0x0000000e
        /*64e8*/ 	.word	0x00000060
        /*64ec*/ 	.short	0x010a
        /*64ee*/ 	.byte	0x3f
	.zero		1


	//   ....[59]....
        /*64f0*/ 	.word	0x0001bbc0
        /*64f4*/ 	.word	0x00000003
        /*64f8*/ 	.word	0x00000000
        /*64fc*/ 	.short	0x0101
        /*64fe*/ 	.byte	0x3f
	.zero		1


	//   ....[60]....
        /*6500*/ 	.word	0x0001d1b0
        /*6504*/ 	.word	0x000000ff
        /*6508*/ 	.word	0x000000a8
        /*650c*/ 	.short	0x010a
        /*650e*/ 	.byte	0x04
	.zero		1


	//   ....[61]....
        /*6510*/ 	.word	0x0001d5d0
        /*6514*/ 	.word	0x000000ff
        /*6518*/ 	.word	0x00000080
        /*651c*/ 	.short	0x010a
        /*651e*/ 	.byte	0x0d
	.zero		1


	//   ....[62]....
        /*6520*/ 	.word	0x0001d6c0
        /*6524*/ 	.word	0x000000ff
        /*6528*/ 	.word	0x00000060
        /*652c*/ 	.short	0x010b
        /*652e*/ 	.byte	0x0d
	.zero		1


	//   ....[63]....
        /*6530*/ 	.word	0x0001d720
        /*6534*/ 	.word	0x000000ff
        /*6538*/ 	.word	0x00000000
        /*653c*/ 	.short	0x0101
        /*653e*/ 	.byte	0x1e
	.zero		1


	//   ....[64]....
        /*6540*/ 	.word	0x0001d750
        /*6544*/ 	.word	0x000000ff
        /*6548*/ 	.word	0x00000088
        /*654c*/ 	.short	0x010a
        /*654e*/ 	.byte	0x0d
	.zero		1


	//   ....[65]....
        /*6550*/ 	.word	0x0001d860
        /*6554*/ 	.word	0x000000ff
        /*6558*/ 	.word	0x00000068
        /*655c*/ 	.short	0x010b
        /*655e*/ 	.byte	0x0d
	.zero		1


	//   ....[66]....
        /*6560*/ 	.word	0x0001d8d0
        /*6564*/ 	.word	0x000000ff
        /*6568*/ 	.word	0x00000000
        /*656c*/ 	.short	0x0101
        /*656e*/ 	.byte	0x1d
	.zero		1


	//   ....[67]....
        /*6570*/ 	.word	0x0001d900
        /*6574*/ 	.word	0x000000ff
        /*6578*/ 	.word	0x00000090
        /*657c*/ 	.short	0x010a
        /*657e*/ 	.byte	0x0d
	.zero		1


	//   ....[68]....
        /*6580*/ 	.word	0x0001da00
        /*6584*/ 	.word	0x000000ff
        /*6588*/ 	.word	0x00000070
        /*658c*/ 	.short	0x010b
        /*658e*/ 	.byte	0x0d
	.zero		1


	//   ....[69]....
        /*6590*/ 	.word	0x0001da60
        /*6594*/ 	.word	0x000000ff
        /*6598*/ 	.word	0x00000000
        /*659c*/ 	.short	0x0101
        /*659e*/ 	.byte	0x16
	.zero		1


	//   ....[70]....
        /*65a0*/ 	.word	0x0001da90
        /*65a4*/ 	.word	0x000000ff
        /*65a8*/ 	.word	0x00000098
        /*65ac*/ 	.short	0x010a
        /*65ae*/ 	.byte	0x0d
	.zero		1


	//   ....[71]....
        /*65b0*/ 	.word	0x0001db90
        /*65b4*/ 	.word	0x000000ff
        /*65b8*/ 	.word	0x00000078
        /*65bc*/ 	.short	0x010b
        /*65be*/ 	.byte	0x0d
	.zero		1


	//   ....[72]....
        /*65c0*/ 	.word	0x0001dc00
        /*65c4*/ 	.word	0x000000ff
        /*65c8*/ 	.word	0x00000000
        /*65cc*/ 	.short	0x0101
        /*65ce*/ 	.byte	0x17
	.zero		1


	//   ....[73]....
        /*65d0*/ 	.word	0x0001dc40
        /*65d4*/ 	.word	0x000000ff
        /*65d8*/ 	.word	0x00000080
        /*65dc*/ 	.short	0x010a
        /*65de*/ 	.byte	0x0d
	.zero		1


	//   ....[74]....
        /*65e0*/ 	.word	0x0001dd30
        /*65e4*/ 	.word	0x000000ff
        /*65e8*/ 	.word	0x00000060
        /*65ec*/ 	.short	0x010b
        /*65ee*/ 	.byte	0x0d
	.zero		1


	//   ....[75]....
        /*65f0*/ 	.word	0x0001dd70
        /*65f4*/ 	.word	0x000000ff
        /*65f8*/ 	.word	0x00000000
        /*65fc*/ 	.short	0x0101
        /*65fe*/ 	.byte	0x1e
	.zero		1


	//   ....[76]....
        /*6600*/ 	.word	0x0001dda0
        /*6604*/ 	.word	0x000000ff
        /*6608*/ 	.word	0x00000088
        /*660c*/ 	.short	0x010a
        /*660e*/ 	.byte	0x0d
	.zero		1


	//   ....[77]....
        /*6610*/ 	.word	0x0001dea0
        /*6614*/ 	.word	0x000000ff
        /*6618*/ 	.word	0x00000068
        /*661c*/ 	.short	0x010b
        /*661e*/ 	.byte	0x0d
	.zero		1


	//   ....[78]....
        /*6620*/ 	.word	0x0001dee0
        /*6624*/ 	.word	0x000000ff
        /*6628*/ 	.word	0x00000000
        /*662c*/ 	.short	0x0101
        /*662e*/ 	.byte	0x1d
	.zero		1


	//   ....[79]....
        /*6630*/ 	.word	0x0001df20
        /*6634*/ 	.word	0x000000ff
        /*6638*/ 	.word	0x00000090
        /*663c*/ 	.short	0x010a
        /*663e*/ 	.byte	0x0d
	.zero		1


	//   ....[80]....
        /*6640*/ 	.word	0x0001e010
        /*6644*/ 	.word	0x000000ff
        /*6648*/ 	.word	0x00000070
        /*664c*/ 	.short	0x010b
        /*664e*/ 	.byte	0x0d
	.zero		1


	//   ....[81]....
        /*6650*/ 	.word	0x0001e050
        /*6654*/ 	.word	0x000000ff
        /*6658*/ 	.word	0x00000000
        /*665c*/ 	.short	0x0101
        /*665e*/ 	.byte	0x16
	.zero		1


	//   ....[82]....
        /*6660*/ 	.word	0x0001e080
        /*6664*/ 	.word	0x000000ff
        /*6668*/ 	.word	0x00000098
        /*666c*/ 	.short	0x010a
        /*666e*/ 	.byte	0x0d
	.zero		1


	//   ....[83]....
        /*6670*/ 	.word	0x0001e180
        /*6674*/ 	.word	0x000000ff
        /*6678*/ 	.word	0x00000078
        /*667c*/ 	.short	0x010b
        /*667e*/ 	.byte	0x0d
	.zero		1


	//   ....[84]....
        /*6680*/ 	.word	0x0001e1c0
        /*6684*/ 	.word	0x000000ff
        /*6688*/ 	.word	0x00000000
        /*668c*/ 	.short	0x0101
        /*668e*/ 	.byte	0x17
	.zero		1


	//   ....[85]....
        /*6690*/ 	.word	0x0001e200
        /*6694*/ 	.word	0x000000ff
        /*6698*/ 	.word	0x00000080
        /*669c*/ 	.short	0x010a
        /*669e*/ 	.byte	0x0d
	.zero		1


	//   ....[86]....
        /*66a0*/ 	.word	0x0001e300
        /*66a4*/ 	.word	0x000000ff
        /*66a8*/ 	.word	0x00000060
        /*66ac*/ 	.short	0x010b
        /*66ae*/ 	.byte	0x0d
	.zero		1


	//   ....[87]....
        /*66b0*/ 	.word	0x0001e340
        /*66b4*/ 	.word	0x000000ff
        /*66b8*/ 	.word	0x00000000
        /*66bc*/ 	.short	0x0101
        /*66be*/ 	.byte	0x1e
	.zero		1


	//   ....[88]....
        /*66c0*/ 	.word	0x0001e370
        /*66c4*/ 	.word	0x000000ff
        /*66c8*/ 	.word	0x00000088
        /*66cc*/ 	.short	0x010a
        /*66ce*/ 	.byte	0x0d
	.zero		1


	//   ....[89]....
        /*66d0*/ 	.word	0x0001e470
        /*66d4*/ 	.word	0x000000ff
        /*66d8*/ 	.word	0x00000068
        /*66dc*/ 	.short	0x010b
        /*66de*/ 	.byte	0x0d
	.zero		1


	//   ....[90]....
        /*66e0*/ 	.word	0x0001e4b0
        /*66e4*/ 	.word	0x000000ff
        /*66e8*/ 	.word	0x00000000
        /*66ec*/ 	.short	0x0101
        /*66ee*/ 	.byte	0x1d
	.zero		1


	//   ....[91]....
        /*66f0*/ 	.word	0x0001e4f0
        /*66f4*/ 	.word	0x000000ff
        /*66f8*/ 	.word	0x00000090
        /*66fc*/ 	.short	0x010a
        /*66fe*/ 	.byte	0x0d
	.zero		1


	//   ....[92]....
        /*6700*/ 	.word	0x0001e5f0
        /*6704*/ 	.word	0x000000ff
        /*6708*/ 	.word	0x00000070
        /*670c*/ 	.short	0x010b
        /*670e*/ 	.byte	0x0d
	.zero		1


	//   ....[93]....
        /*6710*/ 	.word	0x0001e630
        /*6714*/ 	.word	0x000000ff
        /*6718*/ 	.word	0x00000000
        /*671c*/ 	.short	0x0101
        /*671e*/ 	.byte	0x16
	.zero		1


	//   ....[94]....
        /*6720*/ 	.word	0x0001e660
        /*6724*/ 	.word	0x000000ff
        /*6728*/ 	.word	0x00000098
        /*672c*/ 	.short	0x010a
        /*672e*/ 	.byte	0x0d
	.zero		1


	//   ....[95]....
        /*6730*/ 	.word	0x0001e760
        /*6734*/ 	.word	0x000000ff
        /*6738*/ 	.word	0x00000078
        /*673c*/ 	.short	0x010b
        /*673e*/ 	.byte	0x0d
	.zero		1


	//   ....[96]....
        /*6740*/ 	.word	0x0001e7a0
        /*6744*/ 	.word	0x000000ff
        /*6748*/ 	.word	0x00000000
        /*674c*/ 	.short	0x0101
        /*674e*/ 	.byte	0x17
	.zero		1


	//   ....[97]....
        /*6750*/ 	.word	0x0001e7e0
        /*6754*/ 	.word	0x000000ff
        /*6758*/ 	.word	0x00000080
        /*675c*/ 	.short	0x010a
        /*675e*/ 	.byte	0x0d
	.zero		1


	//   ....[98]....
        /*6760*/ 	.word	0x0001e8e0
        /*6764*/ 	.word	0x000000ff
        /*6768*/ 	.word	0x00000060
        /*676c*/ 	.short	0x010b
        /*676e*/ 	.byte	0x0d
	.zero		1


	//   ....[99]....
        /*6770*/ 	.word	0x0001e920
        /*6774*/ 	.word	0x000000ff
        /*6778*/ 	.word	0x00000000
        /*677c*/ 	.short	0x0101
        /*677e*/ 	.byte	0x1e
	.zero		1


	//   ....[100]....
        /*6780*/ 	.word	0x0001e950
        /*6784*/ 	.word	0x000000ff
        /*6788*/ 	.word	0x00000088
        /*678c*/ 	.short	0x010a
        /*678e*/ 	.byte	0x0d
	.zero		1


	//   ....[101]....
        /*6790*/ 	.word	0x0001ea50
        /*6794*/ 	.word	0x000000ff
        /*6798*/ 	.word	0x00000068
        /*679c*/ 	.short	0x010b
        /*679e*/ 	.byte	0x0d
	.zero		1


	//   ....[102]....
        /*67a0*/ 	.word	0x0001ea90
        /*67a4*/ 	.word	0x000000ff
        /*67a8*/ 	.word	0x00000000
        /*67ac*/ 	.short	0x0101
        /*67ae*/ 	.byte	0x1d
	.zero		1


	//   ....[103]....
        /*67b0*/ 	.word	0x0001ead0
        /*67b4*/ 	.word	0x000000ff
        /*67b8*/ 	.word	0x00000090
        /*67bc*/ 	.short	0x010a
        /*67be*/ 	.byte	0x0d
	.zero		1


	//   ....[104]....
        /*67c0*/ 	.word	0x0001ebd0
        /*67c4*/ 	.word	0x000000ff
        /*67c8*/ 	.word	0x00000070
        /*67cc*/ 	.short	0x010b
        /*67ce*/ 	.byte	0x0d
	.zero		1


	//   ....[105]....
        /*67d0*/ 	.word	0x0001ec10
        /*67d4*/ 	.word	0x000000ff
        /*67d8*/ 	.word	0x00000000
        /*67dc*/ 	.short	0x0101
        /*67de*/ 	.byte	0x16
	.zero		1


	//   ....[106]....
        /*67e0*/ 	.word	0x0001ec40
        /*67e4*/ 	.word	0x000000ff
        /*67e8*/ 	.word	0x00000098
        /*67ec*/ 	.short	0x010a
        /*67ee*/ 	.byte	0x0d
	.zero		1


	//   ....[107]....
        /*67f0*/ 	.word	0x0001ed40
        /*67f4*/ 	.word	0x000000ff
        /*67f8*/ 	.word	0x00000078
        /*67fc*/ 	.short	0x010b
        /*67fe*/ 	.byte	0x0d
	.zero		1


	//   ....[108]....
        /*6800*/ 	.word	0x0001ed90
        /*6804*/ 	.word	0x000000ff
        /*6808*/ 	.word	0x00000000
        /*680c*/ 	.short	0x0101
        /*680e*/ 	.byte	0x17
	.zero		1


	//   ....[109]....
        /*6810*/ 	.word	0x0001f4b0
        /*6814*/ 	.word	0x00000000
        /*6818*/ 	.word	0x00000080
        /*681c*/ 	.short	0x010a
        /*681e*/ 	.byte	0x3f
	.zero		1


	//   ....[110]....
        /*6820*/ 	.word	0x0001f4f0
        /*6824*/ 	.word	0x00000000
        /*6828*/ 	.word	0x00000088
        /*682c*/ 	.short	0x010a
        /*682e*/ 	.byte	0x3f
	.zero		1


	//   ....[111]....
        /*6830*/ 	.word	0x0001f530
        /*6834*/ 	.word	0x00000000
        /*6838*/ 	.word	0x00000090
        /*683c*/ 	.short	0x010a
        /*683e*/ 	.byte	0x3f
	.zero		1


	//   ....[112]....
        /*6840*/ 	.word	0x0001f590
        /*6844*/ 	.word	0x00000000
        /*6848*/ 	.word	0x00000098
        /*684c*/ 	.short	0x010a
        /*684e*/ 	.byte	0x3f
	.zero		1


	//   ....[113]....
        /*6850*/ 	.word	0x0001f8e0
        /*6854*/ 	.word	0x0000000e
        /*6858*/ 	.word	0x00000030
        /*685c*/ 	.short	0x010a
        /*685e*/ 	.byte	0x3f
	.zero		1


	//   ....[114]....
        /*6860*/ 	.word	0x0001fc20
        /*6864*/ 	.word	0x00000002
        /*6868*/ 	.word	0x000000a8
        /*686c*/ 	.short	0x0101
        /*686e*/ 	.byte	0x3f
	.zero		1


	//   ....[115]....
        /*6870*/ 	.word	0x000203f0
        /*6874*/ 	.word	0x00000004
        /*6878*/ 	.word	0x00000000
        /*687c*/ 	.short	0x010a
        /*687e*/ 	.byte	0x3f
	.zero		1


	//   ....[116]....
        /*6880*/ 	.word	0x00020480
        /*6884*/ 	.word	0x00000003
        /*6888*/ 	.word	0x00000000
        /*688c*/ 	.short	0x010a
        /*688e*/ 	.byte	0x3f
	.zero		1


	//   ....[117]....
        /*6890*/ 	.word	0x00020510
        /*6894*/ 	.word	0x00000003
        /*6898*/ 	.word	0x00000000
        /*689c*/ 	.short	0x010a
        /*689e*/ 	.byte	0x3f
	.zero		1


	//   ....[118]....
        /*68a0*/ 	.word	0x000205a0
        /*68a4*/ 	.word	0x00000003
        /*68a8*/ 	.word	0x00000000
        /*68ac*/ 	.short	0x010a
        /*68ae*/ 	.byte	0x3f
	.zero		1


	//   ....[119]....
        /*68b0*/ 	.word	0x00020630
        /*68b4*/ 	.word	0x00000003
        /*68b8*/ 	.word	0x00000000
        /*68bc*/ 	.short	0x010a
        /*68be*/ 	.byte	0x3f
	.zero		1


	//   ....[120]....
        /*68c0*/ 	.word	0x000206c0
        /*68c4*/ 	.word	0x00000003
        /*68c8*/ 	.word	0x00000000
        /*68cc*/ 	.short	0x010a
        /*68ce*/ 	.byte	0x3f
	.zero		1


	//   ....[121]....
        /*68d0*/ 	.word	0x00020730
        /*68d4*/ 	.word	0x00000003
        /*68d8*/ 	.word	0x00000000
        /*68dc*/ 	.short	0x010a
        /*68de*/ 	.byte	0x3f
	.zero		1


	//   ....[122]....
        /*68e0*/ 	.word	0x00020790
        /*68e4*/ 	.word	0x00000003
        /*68e8*/ 	.word	0x00000000
        /*68ec*/ 	.short	0x010a
        /*68ee*/ 	.byte	0x3f
	.zero		1


	//   ....[123]....
        /*68f0*/ 	.word	0x000207e0
        /*68f4*/ 	.word	0x0000000a
        /*68f8*/ 	.word	0x00000060
        /*68fc*/ 	.short	0x010a
        /*68fe*/ 	.byte	0x3f
	.zero		1


	//   ....[124]....
        /*6900*/ 	.word	0x00020830
        /*6904*/ 	.word	0x0000000b
        /*6908*/ 	.word	0x00000060
        /*690c*/ 	.short	0x010a
        /*690e*/ 	.byte	0x3f
	.zero		1


	//   ....[125]....
        /*6910*/ 	.word	0x00020880
        /*6914*/ 	.word	0x0000000b
        /*6918*/ 	.word	0x00000060
        /*691c*/ 	.short	0x010a
        /*691e*/ 	.byte	0x3f
	.zero		1


	//   ....[126]....
        /*6920*/ 	.word	0x000208d0
        /*6924*/ 	.word	0x0000000e
        /*6928*/ 	.word	0x00000060
        /*692c*/ 	.short	0x010a
        /*692e*/ 	.byte	0x3f
	.zero		1


	//   ....[127]....
        /*6930*/ 	.word	0x00020920
        /*6934*/ 	.word	0x0000000e
        /*6938*/ 	.word	0x00000060
        /*693c*/ 	.short	0x010a
        /*693e*/ 	.byte	0x3f
	.zero		1


	//   ....[128]....
        /*6940*/ 	.word	0x00020970
        /*6944*/ 	.word	0x0000000e
        /*6948*/ 	.word	0x00000060
        /*694c*/ 	.short	0x010a
        /*694e*/ 	.byte	0x3f
	.zero		1


	//   ....[129]....
        /*6950*/ 	.word	0x000209c0
        /*6954*/ 	.word	0x0000000e
        /*6958*/ 	.word	0x00000060
        /*695c*/ 	.short	0x010a
        /*695e*/ 	.byte	0x3f
	.zero		1


	//   ....[130]....
        /*6960*/ 	.word	0x00020a10
        /*6964*/ 	.word	0x0000000e
        /*6968*/ 	.word	0x00000060
        /*696c*/ 	.short	0x010a
        /*696e*/ 	.byte	0x3f
	.zero		1


	//   ....[131]....
        /*6970*/ 	.word	0x00020a60
        /*6974*/ 	.word	0x0000000e
        /*6978*/ 	.word	0x00000060
        /*697c*/ 	.short	0x010a
        /*697e*/ 	.byte	0x3f
	.zero		1


	//   ....[132]....
        /*6980*/ 	.word	0x00020ab0
        /*6984*/ 	.word	0x0000000e
        /*6988*/ 	.word	0x00000060
        /*698c*/ 	.short	0x010a
        /*698e*/ 	.byte	0x3f
	.zero		1


	//   ....[133]....
        /*6990*/ 	.word	0x00020b00
        /*6994*/ 	.word	0x0000000e
        /*6998*/ 	.word	0x00000060
        /*699c*/ 	.short	0x010a
        /*699e*/ 	.byte	0x3f
	.zero		1


	//   ....[134]....
        /*69a0*/ 	.word	0x00020b50
        /*69a4*/ 	.word	0x0000000e
        /*69a8*/ 	.word	0x00000060
        /*69ac*/ 	.short	0x010a
        /*69ae*/ 	.byte	0x3f
	.zero		1


	//   ....[135]....
        /*69b0*/ 	.word	0x00020ba0
        /*69b4*/ 	.word	0x0000000e
        /*69b8*/ 	.word	0x00000060
        /*69bc*/ 	.short	0x010a
        /*69be*/ 	.byte	0x3f
	.zero		1


	//   ....[136]....
        /*69c0*/ 	.word	0x00020bf0
        /*69c4*/ 	.word	0x0000000e
        /*69c8*/ 	.word	0x00000060
        /*69cc*/ 	.short	0x010a
        /*69ce*/ 	.byte	0x3f
	.zero		1


	//   ....[137]....
        /*69d0*/ 	.word	0x00020c40
        /*69d4*/ 	.word	0x0000000e
        /*69d8*/ 	.word	0x00000060
        /*69dc*/ 	.short	0x010a
        /*69de*/ 	.byte	0x3f
	.zero		1


	//   ....[138]....
        /*69e0*/ 	.word	0x00020c90
        /*69e4*/ 	.word	0x0000000e
        /*69e8*/ 	.word	0x00000060
        /*69ec*/ 	.short	0x010a
        /*69ee*/ 	.byte	0x3f
	.zero		1


	//   ....[139]....
        /*69f0*/ 	.word	0x00020cf0
        /*69f4*/ 	.word	0x00000005
        /*69f8*/ 	.word	0x000000a8
        /*69fc*/ 	.short	0x010a
        /*69fe*/ 	.byte	0x3f
	.zero		1


	//   ....[140]....
        /*6a00*/ 	.word	0x00020d50
        /*6a04*/ 	.word	0x00000003
        /*6a08*/ 	.word	0x00000080
        /*6a0c*/ 	.short	0x010a
        /*6a0e*/ 	.byte	0x3f
	.zero		1


	//   ....[141]....
        /*6a10*/ 	.word	0x00020db0
        /*6a14*/ 	.word	0x00000003
        /*6a18*/ 	.word	0x00000088
        /*6a1c*/ 	.short	0x010a
        /*6a1e*/ 	.byte	0x3f
	.zero		1


	//   ....[142]....
        /*6a20*/ 	.word	0x00020e10
        /*6a24*/ 	.word	0x00000003
        /*6a28*/ 	.word	0x00000090
        /*6a2c*/ 	.short	0x010a
        /*6a2e*/ 	.byte	0x3f
	.zero		1


	//   ....[143]....
        /*6a30*/ 	.word	0x00020e70
        /*6a34*/ 	.word	0x00000003
        /*6a38*/ 	.word	0x00000098
        /*6a3c*/ 	.short	0x010a
        /*6a3e*/ 	.byte	0x3f
	.zero		1


	//   ....[144]....
        /*6a40*/ 	.word	0x00020ed0
        /*6a44*/ 	.word	0x00000004
        /*6a48*/ 	.word	0x00000080
        /*6a4c*/ 	.short	0x010a
        /*6a4e*/ 	.byte	0x3f
	.zero		1


	//   ....[145]....
        /*6a50*/ 	.word	0x00020f30
        /*6a54*/ 	.word	0x00000004
        /*6a58*/ 	.word	0x00000088
        /*6a5c*/ 	.short	0x010a
        /*6a5e*/ 	.byte	0x3f
	.zero		1


	//   ....[146]....
        /*6a60*/ 	.word	0x00020f90
        /*6a64*/ 	.word	0x00000004
        /*6a68*/ 	.word	0x00000090
        /*6a6c*/ 	.short	0x010a
        /*6a6e*/ 	.byte	0x3f
	.zero		1


	//   ....[147]....
        /*6a70*/ 	.word	0x00020ff0
        /*6a74*/ 	.word	0x00000004
        /*6a78*/ 	.word	0x00000098
        /*6a7c*/ 	.short	0x010a
        /*6a7e*/ 	.byte	0x3f
	.zero		1


	//   ....[148]....
        /*6a80*/ 	.word	0x00021050
        /*6a84*/ 	.word	0x00000005
        /*6a88*/ 	.word	0x00000080
        /*6a8c*/ 	.short	0x010a
        /*6a8e*/ 	.byte	0x3f
	.zero		1


	//   ....[149]....
        /*6a90*/ 	.word	0x000210b0
        /*6a94*/ 	.word	0x00000005
        /*6a98*/ 	.word	0x00000088
        /*6a9c*/ 	.short	0x010a
        /*6a9e*/ 	.byte	0x3f
	.zero		1


	//   ....[150]....
        /*6aa0*/ 	.word	0x00021110
        /*6aa4*/ 	.word	0x00000005
        /*6aa8*/ 	.word	0x00000090
        /*6aac*/ 	.short	0x010a
        /*6aae*/ 	.byte	0x3f
	.zero		1


	//   ....[151]....
        /*6ab0*/ 	.word	0x00021170
        /*6ab4*/ 	.word	0x00000005
        /*6ab8*/ 	.word	0x00000098
        /*6abc*/ 	.short	0x010a
        /*6abe*/ 	.byte	0x3f
	.zero		1


	//   ....[152]....
        /*6ac0*/ 	.word	0x000211d0
        /*6ac4*/ 	.word	0x00000002
        /*6ac8*/ 	.word	0x00000080
        /*6acc*/ 	.short	0x010a
        /*6ace*/ 	.byte	0x3f
	.zero		1


	//   ....[153]....
        /*6ad0*/ 	.word	0x00021230
        /*6ad4*/ 	.word	0x00000002
        /*6ad8*/ 	.word	0x00000088
        /*6adc*/ 	.short	0x010a
        /*6ade*/ 	.byte	0x3f
	.zero		1


	//   ....[154]....
        /*6ae0*/ 	.word	0x00021290
        /*6ae4*/ 	.word	0x00000002
        /*6ae8*/ 	.word	0x00000090
        /*6aec*/ 	.short	0x010a
        /*6aee*/ 	.byte	0x3f
	.zero		1


	//   ....[155]....
        /*6af0*/ 	.word	0x000212f0
        /*6af4*/ 	.word	0x00000002
        /*6af8*/ 	.word	0x00000098
        /*6afc*/ 	.short	0x010a
        /*6afe*/ 	.byte	0x3f
	.zero		1


	//   ....[156]....
        /*6b00*/ 	.word	0x00021340
        /*6b04*/ 	.word	0x00000000
        /*6b08*/ 	.word	0x00000080
        /*6b0c*/ 	.short	0x010a
        /*6b0e*/ 	.byte	0x3f
	.zero		1


	//   ....[157]....
        /*6b10*/ 	.word	0x00021390
        /*6b14*/ 	.word	0x00000000
        /*6b18*/ 	.word	0x00000088
        /*6b1c*/ 	.short	0x010a
        /*6b1e*/ 	.byte	0x3f
	.zero		1


	//   ....[158]....
        /*6b20*/ 	.word	0x000213e0
        /*6b24*/ 	.word	0x00000000
        /*6b28*/ 	.word	0x00000090
        /*6b2c*/ 	.short	0x010a
        /*6b2e*/ 	.byte	0x3f
	.zero		1


	//   ....[159]....
        /*6b30*/ 	.word	0x000214b0
        /*6b34*/ 	.word	0x0000000e
        /*6b38*/ 	.word	0x00000030
        /*6b3c*/ 	.short	0x010a
        /*6b3e*/ 	.byte	0x3f
	.zero		1


	//   ....[160]....
        /*6b40*/ 	.word	0x00021580
        /*6b44*/ 	.word	0x00000004
        /*6b48*/ 	.word	0x00000000
        /*6b4c*/ 	.short	0x010a
        /*6b4e*/ 	.byte	0x3f
	.zero		1


	//   ....[161]....
        /*6b50*/ 	.word	0x000215d0
        /*6b54*/ 	.word	0x00000003
        /*6b58*/ 	.word	0x00000000
        /*6b5c*/ 	.short	0x010a
        /*6b5e*/ 	.byte	0x3f
	.zero		1


	//   ....[162]....
        /*6b60*/ 	.word	0x00021620
        /*6b64*/ 	.word	0x00000003
        /*6b68*/ 	.word	0x00000000
        /*6b6c*/ 	.short	0x010a
        /*6b6e*/ 	.byte	0x3f
	.zero		1


	//   ....[163]....
        /*6b70*/ 	.word	0x00021670
        /*6b74*/ 	.word	0x00000003
        /*6b78*/ 	.word	0x00000000
        /*6b7c*/ 	.short	0x010a
        /*6b7e*/ 	.byte	0x3f
	.zero		1


	//   ....[164]....
        /*6b80*/ 	.word	0x000216c0
        /*6b84*/ 	.word	0x00000003
        /*6b88*/ 	.word	0x00000000
        /*6b8c*/ 	.short	0x010a
        /*6b8e*/ 	.byte	0x3f
	.zero		1


	//----- nvinfo : EIATTR_NUM_MBARRIERS
	.align		4
.L_38:
        /*6b90*/ 	.byte	0x03, 0x38
        /*6b92*/ 	.short	0x0016


	//----- nvinfo : EIATTR_EXIT_INSTR_OFFSETS
	.align		4
        /*6b94*/ 	.byte	0x04, 0x1c
        /*6b96*/ 	.short	(.L_40 - .L_39)


	//   ....[0]....
.L_39:
        /*6b98*/ 	.word	0x00000c30


	//   ....[1]....
        /*6b9c*/ 	.word	0x00001500


	//   ....[2]....
        /*6ba0*/ 	.word	0x0001ca50


	//   ....[3]....
        /*6ba4*/ 	.word	0x0001d0d0


	//   ....[4]....
        /*6ba8*/ 	.word	0x0001d140


	//   ....[5]....
        /*6bac*/ 	.word	0x0001f5e0


	//   ....[6]....
        /*6bb0*/ 	.word	0x00020710


	//----- nvinfo : EIATTR_MAX_THREADS
	.align		4
.L_40:
        /*6bb4*/ 	.byte	0x04, 0x05
        /*6bb6*/ 	.short	(.L_42 - .L_41)
.L_41:
        /*6bb8*/ 	.word	0x00000180
        /*6bbc*/ 	.word	0x00000001
        /*6bc0*/ 	.word	0x00000001


	//----- nvinfo : EIATTR_CRS_STACK_SIZE
	.align		4
.L_42:
        /*6bc4*/ 	.byte	0x04, 0x1e
        /*6bc6*/ 	.short	(.L_44 - .L_43)
.L_43:
        /*6bc8*/ 	.word	0x00000000


	//----- nvinfo : EIATTR_CBANK_PARAM_SIZE
	.align		4
.L_44:
        /*6bcc*/ 	.byte	0x03, 0x19
        /*6bce*/ 	.short	0x0770


	//----- nvinfo : EIATTR_PARAM_CBANK
	.align		4
        /*6bd0*/ 	.byte	0x04, 0x0a
        /*6bd2*/ 	.short	(.L_46 - .L_45)
	.align		4
.L_45:
        /*6bd4*/ 	.word	index@(.nv.constant0._ZN7cutlass13device_kernelINS_4gemm6kernel13GemmUniversalIN4cute5tupleIJiiiiEEENS1_10collective13CollectiveMmaINS1_37MainloopSm90TmaGmmaWarpSpecializedFP8ILi6ENS5_IJNS4_1CILi1EEESB_SB_EEENS1_35KernelTmaWarpSpecializedCooperativeEEENS5_IJNSA_ILi256EEESF_NSA_ILi64EEEEEENS_12float_e4m3_tENS5_IJlSB_lEEESI_SJ_NS4_8TiledMMAINS4_8MMA_AtomIJNS4_4SM904GMMA31MMA_64x256x32_F32E4M3E4M3_SS_TNILNSN_7ScaleInE1ELSP_1EEEEEENS4_6LayoutINS5_IJNSA_ILi2EEESB_SB_EEENS5_IJSB_NSA_ILi0EEESV_EEEEENS5_IJNS4_10UnderscoreESY_SY_EEEEENS4_13SM90_TMA_LOADENS4_14ComposedLayoutINS4_7SwizzleILi2ELi4ELi3EEENS4_18smem_ptr_flag_bitsILi8EEENSS_INS5_IJNSA_ILi8EEESG_EEENS5_IJSG_SB_EEEEEEEvNS4_8identityES11_S1B_vS1C_EENS_8epilogue10collective18CollectiveEpilogueINS1E_22Sm90TmaWarpSpecializedILi4ELi2ELi16ELb0ELb0EEEJSH_NS5_IJNSA_ILi128EEENSA_ILi32EEEEEESI_SJ_SI_SJ_NS1E_6fusion15FusionCallbacksIS1I_NS1M_23LinCombPerRowBiasEltActINS1E_6thread4ReLuESI_fSI_SI_fLi16ELNS_15FloatRoundStyleE2EEESH_S1L_JEEES11_NS12_INS13_ILi1ELi4ELi3EEES16_NSS_INS5_IJS17_S1K_EEENS5_IJS1K_SB_EEEEEEENS4_39AutoVectorizingCopyWithAssumedAlignmentILi128EEENS4_14SM90_TMA_STOREES1Y_S20_NS4_9Copy_AtomIJNS4_17SM90_U32x4_STSM_NENS_6half_tEEEEvEEEvvEEEEvNT_6ParamsE)
        /*6bd8*/ 	.short	0x0210
        /*6bda*/ 	.short	0x0770


	//----- nvinfo : EIATTR_SW_WAR
	.align		4
.L_46:
        /*6bdc*/ 	.byte	0x04, 0x36
        /*6bde*/ 	.short	(.L_48 - .L_47)
.L_47:
        /*6be0*/ 	.word	0x00000008
.L_48:


//--------------------- .nv.callgraph             --------------------------
	.section	.nv.callgraph,"",@"SHT_CUDA_CALLGRAPH"
	.align	4
	.sectionentsize	8
	.align		4
        /*0000*/ 	.word	0x00000000
	.align		4
        /*0004*/ 	.word	0xffffffff
	.align		4
        /*0008*/ 	.word	index@(_ZN7cutlass13device_kernelINS_4gemm6kernel13GemmUniversalIN4cute5tupleIJiiiiEEENS1_10collective13CollectiveMmaINS1_37MainloopSm90TmaGmmaWarpSpecializedFP8ILi6ENS5_IJNS4_1CILi1EEESB_SB_EEENS1_35KernelTmaWarpSpecializedCooperativeEEENS5_IJNSA_ILi256EEESF_NSA_ILi64EEEEEENS_12float_e4m3_tENS5_IJlSB_lEEESI_SJ_NS4_8TiledMMAINS4_8MMA_AtomIJNS4_4SM904GMMA31MMA_64x256x32_F32E4M3E4M3_SS_TNILNSN_7ScaleInE1ELSP_1EEEEEENS4_6LayoutINS5_IJNSA_ILi2EEESB_SB_EEENS5_IJSB_NSA_ILi0EEESV_EEEEENS5_IJNS4_10UnderscoreESY_SY_EEEEENS4_13SM90_TMA_LOADENS4_14ComposedLayoutINS4_7SwizzleILi2ELi4ELi3EEENS4_18smem_ptr_flag_bitsILi8EEENSS_INS5_IJNSA_ILi8EEESG_EEENS5_IJSG_SB_EEEEEEEvNS4_8identityES11_S1B_vS1C_EENS_8epilogue10collective18CollectiveEpilogueINS1E_22Sm90TmaWarpSpecializedILi4ELi2ELi16ELb0ELb0EEEJSH_NS5_IJNSA_ILi128EEENSA_ILi32EEEEEESI_SJ_SI_SJ_NS1E_6fusion15FusionCallbacksIS1I_NS1M_23LinCombPerRowBiasEltActINS1E_6thread4ReLuESI_fSI_SI_fLi16ELNS_15FloatRoundStyleE2EEESH_S1L_JEEES11_NS12_INS13_ILi1ELi4ELi3EEES16_NSS_INS5_IJS17_S1K_EEENS5_IJS1K_SB_EEEEEEENS4_39AutoVectorizingCopyWithAssumedAlignmentILi128EEENS4_14SM90_TMA_STOREES1Y_S20_NS4_9Copy_AtomIJNS4_17SM90_U32x4_STSM_NENS_6half_tEEEEvEEEvvEEEEvNT_6ParamsE)
	.align		4
        /*000c*/ 	.word	index@(__assertfail)
	.align		4
        /*0010*/ 	.word	0x00000000
	.align		4
        /*0014*/ 	.word	0xfffffffe
	.align		4
        /*0018*/ 	.word	0x00000000
	.align		4
        /*001c*/ 	.word	0xfffffffd
	.align		4
        /*0020*/ 	.word	0x00000000
	.align		4
        /*0024*/ 	.word	0xfffffffc


//--------------------- .nv.constant4             --------------------------
	.section	.nv.constant4,"a",@progbits
	.align	8
	.align		8
.nv.constant4:
        /*0000*/ 	.dword	__assertfail
	.align		8
        /*0008*/ 	.dword	__unnamed_1
	.align		8
        /*0010*/ 	.dword	__unnamed_2
	.align		8
        /*0018*/ 	.dword	_ZN39_INTERNAL_e77a38d3_4_k_cu_5094c244_30024cuda3std3__45__cpo5beginE
	.align		8
        /*0020*/ 	.dword	_ZN39_INTERNAL_e77a38d3_4_k_cu_5094c244_30024cuda3std3__45__cpo3endE
	.align		8
        /*0028*/ 	.dword	_ZN39_INTERNAL_e77a38d3_4_k_cu_5094c244_30024cuda3std3__45__cpo6cbeginE
	.align		8
        /*0030*/ 	.dword	_ZN39_INTERNAL_e77a38d3_4_k_cu_5094c244_30024cuda3std3__45__cpo4cendE
	.align		8
        /*0038*/ 	.dword	_ZN39_INTERNAL_e77a38d3_4_k_cu_5094c244_30024cuda3std3__441_GLOBAL__N__e77a38d3_4_k_cu_5094c244_30026ignoreE
	.align		8
        /*0040*/ 	.dword	_ZN39_INTERNAL_e77a38d3_4_k_cu_5094c244_30024cuda3std3__419piecewise_constructE
	.align		8
        /*0048*/ 	.dword	_ZN39_INTERNAL_e77a38d3_4_k_cu_5094c244_30024cuda3std3__48in_placeE
	.align		8
        /*0050*/ 	.dword	_ZN39_INTERNAL_e77a38d3_4_k_cu_5094c244_30024cuda3std6ranges3__45__cpo4swapE
	.align		8
        /*0058*/ 	.dword	_ZN39_INTERNAL_e77a38d3_4_k_cu_5094c244_30024cuda3std6ranges3__45__cpo9iter_moveE
	.align		8
        /*0060*/ 	.dword	_ZN39_INTERNAL_e77a38d3_4_k_cu_5094c244_30024cute7productE
	.align		8
        /*0068*/ 	.dword	_ZN39_INTERNAL_e77a38d3_4_k_cu_5094c244_30024cute1_E
	.align		8
        /*0070*/ 	.dword	$str$24
	.align		8
        /*0078*/ 	.dword	$str$25


//--------------------- .text._ZN7cutlass13device_kernelINS_4gemm6kernel13GemmUniversalIN4cute5tupleIJiiiiEEENS1_10collective13CollectiveMmaINS1_37MainloopSm90TmaGmmaWarpSpecializedFP8ILi6ENS5_IJNS4_1CILi1EEESB_SB_EEENS1_35KernelTmaWarpSpecializedCooperativeEEENS5_IJNSA_ILi256EEESF_NSA_ILi64EEEEEENS_12float_e4m3_tENS5_IJlSB_lEEESI_SJ_NS4_8TiledMMAINS4_8MMA_AtomIJNS4_4SM904GMMA31MMA_64x256x32_F32E4M3E4M3_SS_TNILNSN_7ScaleInE1ELSP_1EEEEEENS4_6LayoutINS5_IJNSA_ILi2EEESB_SB_EEENS5_IJSB_NSA_ILi0EEESV_EEEEENS5_IJNS4_10UnderscoreESY_SY_EEEEENS4_13SM90_TMA_LOADENS4_14ComposedLayoutINS4_7SwizzleILi2ELi4ELi3EEENS4_18smem_ptr_flag_bitsILi8EEENSS_INS5_IJNSA_ILi8EEESG_EEENS5_IJSG_SB_EEEEEEEvNS4_8identityES11_S1B_vS1C_EENS_8epilogue10collective18CollectiveEpilogueINS1E_22Sm90TmaWarpSpecializedILi4ELi2ELi16ELb0ELb0EEEJSH_NS5_IJNSA_ILi128EEENSA_ILi32EEEEEESI_SJ_SI_SJ_NS1E_6fusion15FusionCallbacksIS1I_NS1M_23LinCombPerRowBiasEltActINS1E_6thread4ReLuESI_fSI_SI_fLi16ELNS_15FloatRoundStyleE2EEESH_S1L_JEEES11_NS12_INS13_ILi1ELi4ELi3EEES16_NSS_INS5_IJS17_S1K_EEENS5_IJS1K_SB_EEEEEEENS4_39AutoVectorizingCopyWithAssumedAlignmentILi128EEENS4_14SM90_TMA_STOREES1Y_S20_NS4_9Copy_AtomIJNS4_17SM90_U32x4_STSM_NENS_6half_tEEEEvEEEvvEEEEvNT_6ParamsE --------------------------
	.section	.text._ZN7cutlass13device_kernelINS_4gemm6kernel13GemmUniversalIN4cute5tupleIJiiiiEEENS1_10collective13CollectiveMmaINS1_37MainloopSm90TmaGmmaWarpSpecializedFP8ILi6ENS5_IJNS4_1CILi1EEESB_SB_EEENS1_35KernelTmaWarpSpecializedCooperativeEEENS5_IJNSA_ILi256EEESF_NSA_ILi64EEEEEENS_12float_e4m3_tENS5_IJlSB_lEEESI_SJ_NS4_8TiledMMAINS4_8MMA_AtomIJNS4_4SM904GMMA31MMA_64x256x32_F32E4M3E4M3_SS_TNILNSN_7ScaleInE1ELSP_1EEEEEENS4_6LayoutINS5_IJNSA_ILi2EEESB_SB_EEENS5_IJSB_NSA_ILi0EEESV_EEEEENS5_IJNS4_10UnderscoreESY_SY_EEEEENS4_13SM90_TMA_LOADENS4_14ComposedLayoutINS4_7SwizzleILi2ELi4ELi3EEENS4_18smem_ptr_flag_bitsILi8EEENSS_INS5_IJNSA_ILi8EEESG_EEENS5_IJSG_SB_EEEEEEEvNS4_8identityES11_S1B_vS1C_EENS_8epilogue10collective18CollectiveEpilogueINS1E_22Sm90TmaWarpSpecializedILi4ELi2ELi16ELb0ELb0EEEJSH_NS5_IJNSA_ILi128EEENSA_ILi32EEEEEESI_SJ_SI_SJ_NS1E_6fusion15FusionCallbacksIS1I_NS1M_23LinCombPerRowBiasEltActINS1E_6thread4ReLuESI_fSI_SI_fLi16ELNS_15FloatRoundStyleE2EEESH_S1L_JEEES11_NS12_INS13_ILi1ELi4ELi3EEES16_NSS_INS5_IJS17_S1K_EEENS5_IJS1K_SB_EEEEEEENS4_39AutoVectorizingCopyWithAssumedAlignmentILi128EEENS4_14SM90_TMA_STOREES1Y_S20_NS4_9Copy_AtomIJNS4_17SM90_U32x4_STSM_NENS_6half_tEEEEvEEEvvEEEEvNT_6ParamsE,"ax",@progbits
	.align	128
.text._ZN7cutlass13device_kernelINS_4gemm6kernel13GemmUniversalIN4cute5tupleIJiiiiEEENS1_10collective13CollectiveMmaINS1_37MainloopSm90TmaGmmaWarpSpecializedFP8ILi6ENS5_IJNS4_1CILi1EEESB_SB_EEENS1_35KernelTmaWarpSpecializedCooperativeEEENS5_IJNSA_ILi256EEESF_NSA_ILi64EEEEEENS_12float_e4m3_tENS5_IJlSB_lEEESI_SJ_NS4_8TiledMMAINS4_8MMA_AtomIJNS4_4SM904GMMA31MMA_64x256x32_F32E4M3E4M3_SS_TNILNSN_7ScaleInE1ELSP_1EEEEEENS4_6LayoutINS5_IJNSA_ILi2EEESB_SB_EEENS5_IJSB_NSA_ILi0EEESV_EEEEENS5_IJNS4_10UnderscoreESY_SY_EEEEENS4_13SM90_TMA_LOADENS4_14ComposedLayoutINS4_7SwizzleILi2ELi4ELi3EEENS4_18smem_ptr_flag_bitsILi8EEENSS_INS5_IJNSA_ILi8EEESG_EEENS5_IJSG_SB_EEEEEEEvNS4_8identityES11_S1B_vS1C_EENS_8epilogue10collective18CollectiveEpilogueINS1E_22Sm90TmaWarpSpecializedILi4ELi2ELi16ELb0ELb0EEEJSH_NS5_IJNSA_ILi128EEENSA_ILi32EEEEEESI_SJ_SI_SJ_NS1E_6fusion15FusionCallbacksIS1I_NS1M_23LinCombPerRowBiasEltActINS1E_6thread4ReLuESI_fSI_SI_fLi16ELNS_15FloatRoundStyleE2EEESH_S1L_JEEES11_NS12_INS13_ILi1ELi4ELi3EEES16_NSS_INS5_IJS17_S1K_EEENS5_IJS1K_SB_EEEEEEENS4_39AutoVectorizingCopyWithAssumedAlignmentILi128EEENS4_14SM90_TMA_STOREES1Y_S20_NS4_9Copy_AtomIJNS4_17SM90_U32x4_STSM_NENS_6half_tEEEEvEEEvvEEEEvNT_6ParamsE:
        .type           _ZN7cutlass13device_kernelINS_4gemm6kernel13GemmUniversalIN4cute5tupleIJiiiiEEENS1_10collective13CollectiveMmaINS1_37MainloopSm90TmaGmmaWarpSpecializedFP8ILi6ENS5_IJNS4_1CILi1EEESB_SB_EEENS1_35KernelTmaWarpSpecializedCooperativeEEENS5_IJNSA_ILi256EEESF_NSA_ILi64EEEEEENS_12float_e4m3_tENS5_IJlSB_lEEESI_SJ_NS4_8TiledMMAINS4_8MMA_AtomIJNS4_4SM904GMMA31MMA_64x256x32_F32E4M3E4M3_SS_TNILNSN_7ScaleInE1ELSP_1EEEEEENS4_6LayoutINS5_IJNSA_ILi2EEESB_SB_EEENS5_IJSB_NSA_ILi0EEESV_EEEEENS5_IJNS4_10UnderscoreESY_SY_EEEEENS4_13SM90_TMA_LOADENS4_14ComposedLayoutINS4_7SwizzleILi2ELi4ELi3EEENS4_18smem_ptr_flag_bitsILi8EEENSS_INS5_IJNSA_ILi8EEESG_EEENS5_IJSG_SB_EEEEEEEvNS4_8identityES11_S1B_vS1C_EENS_8epilogue10collective18CollectiveEpilogueINS1E_22Sm90TmaWarpSpecializedILi4ELi2ELi16ELb0ELb0EEEJSH_NS5_IJNSA_ILi128EEENSA_ILi32EEEEEESI_SJ_SI_SJ_NS1E_6fusion15FusionCallbacksIS1I_NS1M_23LinCombPerRowBiasEltActINS1E_6thread4ReLuESI_fSI_SI_fLi16ELNS_15FloatRoundStyleE2EEESH_S1L_JEEES11_NS12_INS13_ILi1ELi4ELi3EEES16_NSS_INS5_IJS17_S1K_EEENS5_IJS1K_SB_EEEEEEENS4_39AutoVectorizingCopyWithAssumedAlignmentILi128EEENS4_14SM90_TMA_STOREES1Y_S20_NS4_9Copy_AtomIJNS4_17SM90_U32x4_STSM_NENS_6half_tEEEEvEEEvvEEEEvNT_6ParamsE,@function
        .size           _ZN7cutlass13device_kernelINS_4gemm6kernel13GemmUniversalIN4cute5tupleIJiiiiEEENS1_10collective13CollectiveMmaINS1_37MainloopSm90TmaGmmaWarpSpecializedFP8ILi6ENS5_IJNS4_1CILi1EEESB_SB_EEENS1_35KernelTmaWarpSpecializedCooperativeEEENS5_IJNSA_ILi256EEESF_NSA_ILi64EEEEEENS_12float_e4m3_tENS5_IJlSB_lEEESI_SJ_NS4_8TiledMMAINS4_8MMA_AtomIJNS4_4SM904GMMA31MMA_64x256x32_F32E4M3E4M3_SS_TNILNSN_7ScaleInE1ELSP_1EEEEEENS4_6LayoutINS5_IJNSA_ILi2EEESB_SB_EEENS5_IJSB_NSA_ILi0EEESV_EEEEENS5_IJNS4_10UnderscoreESY_SY_EEEEENS4_13SM90_TMA_LOADENS4_14ComposedLayoutINS4_7SwizzleILi2ELi4ELi3EEENS4_18smem_ptr_flag_bitsILi8EEENSS_INS5_IJNSA_ILi8EEESG_EEENS5_IJSG_SB_EEEEEEEvNS4_8identityES11_S1B_vS1C_EENS_8epilogue10collective18CollectiveEpilogueINS1E_22Sm90TmaWarpSpecializedILi4ELi2ELi16ELb0ELb0EEEJSH_NS5_IJNSA_ILi128EEENSA_ILi32EEEEEESI_SJ_SI_SJ_NS1E_6fusion15FusionCallbacksIS1I_NS1M_23LinCombPerRowBiasEltActINS1E_6thread4ReLuESI_fSI_SI_fLi16ELNS_15FloatRoundStyleE2EEESH_S1L_JEEES11_NS12_INS13_ILi1ELi4ELi3EEES16_NSS_INS5_IJS17_S1K_EEENS5_IJS1K_SB_EEEEEEENS4_39AutoVectorizingCopyWithAssumedAlignmentILi128EEENS4_14SM90_TMA_STOREES1Y_S20_NS4_9Copy_AtomIJNS4_17SM90_U32x4_STSM_NENS_6half_tEEEEvEEEvvEEEEvNT_6ParamsE,(.L_x_421 - _ZN7cutlass13device_kernelINS_4gemm6kernel13GemmUniversalIN4cute5tupleIJiiiiEEENS1_10collective13CollectiveMmaINS1_37MainloopSm90TmaGmmaWarpSpecializedFP8ILi6ENS5_IJNS4_1CILi1EEESB_SB_EEENS1_35KernelTmaWarpSpecializedCooperativeEEENS5_IJNSA_ILi256EEESF_NSA_ILi64EEEEEENS_12float_e4m3_tENS5_IJlSB_lEEESI_SJ_NS4_8TiledMMAINS4_8MMA_AtomIJNS4_4SM904GMMA31MMA_64x256x32_F32E4M3E4M3_SS_TNILNSN_7ScaleInE1ELSP_1EEEEEENS4_6LayoutINS5_IJNSA_ILi2EEESB_SB_EEENS5_IJSB_NSA_ILi0EEESV_EEEEENS5_IJNS4_10UnderscoreESY_SY_EEEEENS4_13SM90_TMA_LOADENS4_14ComposedLayoutINS4_7SwizzleILi2ELi4ELi3EEENS4_18smem_ptr_flag_bitsILi8EEENSS_INS5_IJNSA_ILi8EEESG_EEENS5_IJSG_SB_EEEEEEEvNS4_8identityES11_S1B_vS1C_EENS_8epilogue10collective18CollectiveEpilogueINS1E_22Sm90TmaWarpSpecializedILi4ELi2ELi16ELb0ELb0EEEJSH_NS5_IJNSA_ILi128EEENSA_ILi32EEEEEESI_SJ_SI_SJ_NS1E_6fusion15FusionCallbacksIS1I_NS1M_23LinCombPerRowBiasEltActINS1E_6thread4ReLuESI_fSI_SI_fLi16ELNS_15FloatRoundStyleE2EEESH_S1L_JEEES11_NS12_INS13_ILi1ELi4ELi3EEES16_NSS_INS5_IJS17_S1K_EEENS5_IJS1K_SB_EEEEEEENS4_39AutoVectorizingCopyWithAssumedAlignmentILi128EEENS4_14SM90_TMA_STOREES1Y_S20_NS4_9Copy_AtomIJNS4_17SM90_U32x4_STSM_NENS_6half_tEEEEvEEEvvEEEEvNT_6ParamsE)
        .other          _ZN7cutlass13device_kernelINS_4gemm6kernel13GemmUniversalIN4cute5tupleIJiiiiEEENS1_10collective13CollectiveMmaINS1_37MainloopSm90TmaGmmaWarpSpecializedFP8ILi6ENS5_IJNS4_1CILi1EEESB_SB_EEENS1_35KernelTmaWarpSpecializedCooperativeEEENS5_IJNSA_ILi256EEESF_NSA_ILi64EEEEEENS_12float_e4m3_tENS5_IJlSB_lEEESI_SJ_NS4_8TiledMMAINS4_8MMA_AtomIJNS4_4SM904GMMA31MMA_64x256x32_F32E4M3E4M3_SS_TNILNSN_7ScaleInE1ELSP_1EEEEEENS4_6LayoutINS5_IJNSA_ILi2EEESB_SB_EEENS5_IJSB_NSA_ILi0EEESV_EEEEENS5_IJNS4_10UnderscoreESY_SY_EEEEENS4_13SM90_TMA_LOADENS4_14ComposedLayoutINS4_7SwizzleILi2ELi4ELi3EEENS4_18smem_ptr_flag_bitsILi8EEENSS_INS5_IJNSA_ILi8EEESG_EEENS5_IJSG_SB_EEEEEEEvNS4_8identityES11_S1B_vS1C_EENS_8epilogue10collective18CollectiveEpilogueINS1E_22Sm90TmaWarpSpecializedILi4ELi2ELi16ELb0ELb0EEEJSH_NS5_IJNSA_ILi128EEENSA_ILi32EEEEEESI_SJ_SI_SJ_NS1E_6fusion15FusionCallbacksIS1I_NS1M_23LinCombPerRowBiasEltActINS1E_6thread4ReLuESI_fSI_SI_fLi16ELNS_15FloatRoundStyleE2EEESH_S1L_JEEES11_NS12_INS13_ILi1ELi4ELi3EEES16_NSS_INS5_IJS17_S1K_EEENS5_IJS1K_SB_EEEEEEENS4_39AutoVectorizingCopyWithAssumedAlignmentILi128EEENS4_14SM90_TMA_STOREES1Y_S20_NS4_9Copy_AtomIJNS4_17SM90_U32x4_STSM_NENS_6half_tEEEEvEEEvvEEEEvNT_6ParamsE,@"STO_CUDA_ENTRY STV_DEFAULT"
_ZN7cutlass13device_kernelINS_4gemm6kernel13GemmUniversalIN4cute5tupleIJiiiiEEENS1_10collective13CollectiveMmaINS1_37MainloopSm90TmaGmmaWarpSpecializedFP8ILi6ENS5_IJNS4_1CILi1EEESB_SB_EEENS1_35KernelTmaWarpSpecializedCooperativeEEENS5_IJNSA_ILi256EEESF_NSA_ILi64EEEEEENS_12float_e4m3_tENS5_IJlSB_lEEESI_SJ_NS4_8TiledMMAINS4_8MMA_AtomIJNS4_4SM904GMMA31MMA_64x256x32_F32E4M3E4M3_SS_TNILNSN_7ScaleInE1ELSP_1EEEEEENS4_6LayoutINS5_IJNSA_ILi2EEESB_SB_EEENS5_IJSB_NSA_ILi0EEESV_EEEEENS5_IJNS4_10UnderscoreESY_SY_EEEEENS4_13SM90_TMA_LOADENS4_14ComposedLayoutINS4_7SwizzleILi2ELi4ELi3EEENS4_18smem_ptr_flag_bitsILi8EEENSS_INS5_IJNSA_ILi8EEESG_EEENS5_IJSG_SB_EEEEEEEvNS4_8identityES11_S1B_vS1C_EENS_8epilogue10collective18CollectiveEpilogueINS1E_22Sm90TmaWarpSpecializedILi4ELi2ELi16ELb0ELb0EEEJSH_NS5_IJNSA_ILi128EEENSA_ILi32EEEEEESI_SJ_SI_SJ_NS1E_6fusion15FusionCallbacksIS1I_NS1M_23LinCombPerRowBiasEltActINS1E_6thread4ReLuESI_fSI_SI_fLi16ELNS_15FloatRoundStyleE2EEESH_S1L_JEEES11_NS12_INS13_ILi1ELi4ELi3EEES16_NSS_INS5_IJS17_S1K_EEENS5_IJS1K_SB_EEEEEEENS4_39AutoVectorizingCopyWithAssumedAlignmentILi128EEENS4_14SM90_TMA_STOREES1Y_S20_NS4_9Copy_AtomIJNS4_17SM90_U32x4_STSM_NENS_6half_tEEEEvEEEvvEEEEvNT_6ParamsE:
[----:B------:R-:W1:Y:S02]  /*0000*/  LDC R1, c[0x0][0x28] ;  /* 0x00000a00ff017b82 */ /* 0x000e640000000800 */
[----:B-1----:R-:W-:Y:S01]  /*0010*/  IADD3 R1, R1, -0x8c8, RZ ;  /* 0xfffff73801017810 */ /* 0x002fe20007ffe0ff */
[----:B------:R-:W1:Y:S01]  /*0020*/  S2R R3, SR_TID.X ;  /* 0x0000000000037919 */ /* 0x000e620000002100 */
[----:B------:R-:W-:Y:S01]  /*0030*/  ELECT P0, URZ, PT ;  /* 0x00000000003f782f */ /* 0x000fe20003800000 */
[----:B------:R-:W-:Y:S01]  /*0040*/  BSSY B0, `(.L_x_0) ;  /* 0x000001a000007945 */ /* 0x000fe20003800000 */
[----:B-1----:R-:W-:-:S05]  /*0050*/  SHF.R.U32.HI R0, RZ, 0x5, R3 ;  /* 0x00000005ff007819 */ /* 0x002fca0000011603 */
[----:B------:R-:W1:Y:S02]  /*0060*/  SHFL.IDX PT, R2, R0, RZ, 0x1f ;  /* 0x00001fff00027589 */ /* 0x000e6400000e0000 */
[----:B-1----:R-:W-:Y:S02]  /*0070*/  R2UR UR46, R2 ;  /* 0x00000000022e72ca */ /* 0x002fe400000e0000 */
[----:B------:R-:W-:-:S06]  /*0080*/  SHF.R.U32.HI R2, RZ, 0x7, R3 ;  /* 0x00000007ff027819 */ /* 0x000fcc0000011603 */
[----:B------:R-:W1:Y:S05]  /*0090*/  SHFL.IDX PT, R2, R2, RZ, 0x1f ;  /* 0x00001fff02027589 */ /* 0x000e6a00000e0000 */
[----:B------:R-:W-:Y:S02]  /*00a0*/  USHF.R.S32.HI UR4, URZ, 0x1f, UR46 ;  /* 0x0000001f3f047899 */ /* 0x000fe4000801142e */
[----:B------:R-:W-:Y:S02]  /*00b0*/  ISETP.NE.OR P0, PT, RZ, UR46, !P0 ;  /* 0x0000002eff007c0c */ /* 0x000fe4000c705670 */
[----:B------:R-:W-:-:S04]  /*00c0*/  ULEA.HI UR4, UR4, UR46, URZ, 0x2 ;  /* 0x0000002e04047291 */ /* 0x000fc8000f8f103f */
[----:B------:R-:W-:-:S04]  /*00d0*/  ULOP3.LUT UR4, UR4, 0xfffffffc, URZ, 0xc0, !UPT ;  /* 0xfffffffc04047892 */ /* 0x000fc8000f8ec03f */
[----:B------:R-:W-:-:S03]  /*00e0*/  UIADD3 UR46, UR46, -UR4, URZ ;  /* 0x800000042e2e7290 */ /* 0x000fc6000fffe03f */
[----:B------:R-:W-:Y:S09]  /*00f0*/  @P0 BRA `(.L_x_1) ;  /* 0x0000000000380947 */ /* 0x000ff20003800000 */
[----:B------:R-:W-:Y:S02]  /*0100*/  ULDC.64 UR4, c[0x0][0x198] ;  /* 0x0000660000047ab9 */ /* 0x000fe40000000a00 */
[----:B------:R-:W-:Y:S02]  /*0110*/  UIADD3 UR6, UP0, UR4, 0xf0, URZ ;  /* 0x000000f004067890 */ /* 0x000fe4000ff1e03f */
[----:B------:R-:W-:Y:S02]  /*0120*/  UIADD3 UR8, UP1, UR4, 0x1f0, URZ ;  /* 0x000001f004087890 */ /* 0x000fe4000ff3e03f */
[----:B------:R-:W-:Y:S02]  /*0130*/  UIADD3 UR10, UP2, UR4, 0x3f0, URZ ;  /* 0x000003f0040a7890 */ /* 0x000fe4000ff5e03f */
[----:B------:R-:W-:Y:S02]  /*0140*/  UIADD3 UR4, UP3, UR4, 0x4f0, URZ ;  /* 0x000004f004047890 */ /* 0x000fe4000ff7e03f */
[----:B------:R-:W-:-:S02]  /*0150*/  UIADD3.X UR7, URZ, UR5, URZ, UP0, !UPT ;  /* 0x000000053f077290 */ /* 0x000fc400087fe43f */
[----:B------:R-:W-:Y:S02]  /*0160*/  UIADD3.X UR9, URZ, UR5, URZ, UP1, !UPT ;  /* 0x000000053f097290 */ /* 0x000fe40008ffe43f */
[----:B------:R-:W-:Y:S02]  /*0170*/  UIADD3.X UR11, URZ, UR5, URZ, UP2, !UPT ;  /* 0x000000053f0b7290 */ /* 0x000fe400097fe43f */
[----:B------:R-:W-:-:S03]  /*0180*/  UIADD3.X UR5, URZ, UR5, URZ, UP3, !UPT ;  /* 0x000000053f057290 */ /* 0x000fc60009ffe43f */
[----:B------:R2:W-:Y:S02]  /*0190*/  UTMACCTL.PF [UR6] ;  /* 0x00000000060079b9 */ /* 0x0005e40008040000 */
[----:B------:R2:W-:Y:S02]  /*01a0*/  UTMACCTL.PF [UR8] ;  /* 0x00000000080079b9 */ /* 0x0005e40008040000 */
[----:B------:R2:W-:Y:S02]  /*01b0*/  UTMACCTL.PF [UR10] ;  /* 0x000000000a0079b9 */ /* 0x0005e40008040000 */
[----:B------:R2:W-:Y:S02]  /*01c0*/  UTMACCTL.PF [UR4] ;  /* 0x00000000040079b9 */ /* 0x0005e40008040000 */
[----:B--2---:R-:W-:Y:S01]  /*01d0*/  NOP ;  /* 0x0000000000007918 */ /* 0x004fe20000000000 */
.L_x_1:
[----:B------:R-:W-:Y:S05]  /*01e0*/  BSYNC B0 ;  /* 0x0000000000007941 */ /* 0x000fea0003800000 */
.L_x_0:
[----:B------:R-:W-:Y:S01]  /*01f0*/  ULDC.64 UR8, c[0x0][0x590] ;  /* 0x0001640000087ab9 */ /* 0x000fe20000000a00 */
[----:B-1----:R-:W-:Y:S01]  /*0200*/  R2UR UR6, R2 ;  /* 0x00000000020672ca */ /* 0x002fe200000e0000 */
[----:B------:R-:W-:Y:S01]  /*0210*/  ULDC.64 UR4, c[0x0][0x588] ;  /* 0x0001620000047ab9 */ /* 0x000fe20000000a00 */
[----:B------:R-:W-:Y:S01]  /*0220*/  ISETP.NE.U32.AND P2, PT, RZ, UR8, PT ;  /* 0x00000008ff007c0c */ /* 0x000fe2000bf45070 */
[----:B------:R-:W-:Y:S01]  /*0230*/  ULDC.64 UR56, c[0x0][0x208] ;  /* 0x0000820000387ab9 */ /* 0x000fe20000000a00 */
[----:B------:R-:W-:Y:S02]  /*0240*/  PRMT R4, RZ, 0x7610, R4 ;  /* 0x00007610ff047816 */ /* 0x000fe40000000004 */
[----:B------:R-:W-:-:S13]  /*0250*/  ISETP.NE.AND.EX P1, PT, RZ, UR9, PT, P2 ;  /* 0x00000009ff007c0c */ /* 0x000fda000bf25320 */
[----:B------:R-:W-:Y:S05]  /*0260*/  @P1 BRA `(.L_x_2) ;  /* 0x0000000000441947 */ /* 0x000fea0003800000 */
[----:B------:R-:W-:Y:S02]  /*0270*/  ULDC.64 UR10, c[0x0][0x588] ;  /* 0x00016200000a7ab9 */ /* 0x000fe40000000a00 */
[----:B------:R-:W-:-:S04]  /*0280*/  ISETP.NE.U32.AND P0, PT, RZ, UR10, PT ;  /* 0x0000000aff007c0c */ /* 0x000fc8000bf05070 */
[----:B------:R-:W-:-:S13]  /*0290*/  ISETP.NE.AND.EX P0, PT, RZ, UR11, PT, P0 ;  /* 0x0000000bff007c0c */ /* 0x000fda000bf05300 */
[----:B------:R-:W-:Y:S05]  /*02a0*/  @!P0 BRA `(.L_x_3) ;  /* 0x00000000001c8947 */ /* 0x000fea0003800000 */
[----:B------:R-:W-:Y:S02]  /*02b0*/  MOV R2, UR4 ;  /* 0x0000000400027c02 */ /* 0x000fe40008000f00 */
[----:B------:R-:W-:-:S05]  /*02c0*/  MOV R3, UR5 ;  /* 0x0000000500037c02 */ /* 0x000fca0008000f00 */
[----:B------:R-:W2:Y:S01]  /*02d0*/  LDG.E R2, desc[UR56][R2.64] ;  /* 0x0000003802027981 */ /* 0x000ea2000c1e1900 */
[----:B------:R-:W-:Y:S02]  /*02e0*/  MOV R4, 0x1 ;  /* 0x0000000100047802 */ /* 0x000fe40000000f00 */
[----:B--2---:R-:W-:-:S13]  /*02f0*/  FSETP.NEU.AND P0, PT, R2, RZ, PT ;  /* 0x000000ff0200720b */ /* 0x004fda0003f0d000 */
[----:B------:R-:W-:Y:S01]  /*0300*/  VOTEU.ANY UP0, P0 ;  /* 0x00000000003f7886 */ /* 0x000fe20000000100 */
[----:B------:R-:W-:Y:S05]  /*0310*/  BRA `(.L_x_2) ;  /* 0x0000000000187947 */ /* 0x000fea0003800000 */
.L_x_3:
[----:B------:R-:W-:Y:S01]  /*0320*/  ULDC UR4, c[0x0][0x580] ;  /* 0x0001600000047ab9 */ /* 0x000fe20000000800 */
[----:B------:R-:W-:Y:S01]  /*0330*/  MOV R4, 0x1 ;  /* 0x0000000100047802 */ /* 0x000fe20000000f00 */
[----:B------:R-:W-:Y:S01]  /*0340*/  UMOV UR5, URZ ;  /* 0x0000003f00057c82 */ /* 0x000fe20008000000 */
[----:B------:R-:W-:Y:S01]  /*0350*/  FSETP.NEU.AND P0, PT, RZ, UR4, PT ;  /* 0x00000004ff007c0b */ /* 0x000fe2000bf0d000 */
[----:B------:R-:W-:-:S12]  /*0360*/  UMOV UR4, URZ ;  /* 0x0000003f00047c82 */ /* 0x000fd80008000000 */
[----:B------:R-:W-:-:S05]  /*0370*/  VOTEU.ANY UP0, P0 ;  /* 0x00000000003f7886 */ /* 0x000fca0000000100 */
.L_x_2:
[----:B------:R-:W-:Y:S01]  /*0380*/  ISETP.NE.U32.AND P0, PT, RZ, UR4, PT ;  /* 0x00000004ff007c0c */ /* 0x000fe2000bf05070 */
[----:B------:R-:W-:Y:S01]  /*0390*/  UPLOP3.LUT UP1, UPT, UPT, UPT, UPT, 0x40, 0x0 ;  /* 0x000000000000789c */ /* 0x000fe20003f2e870 */
[----:B------:R-:W-:Y:S02]  /*03a0*/  ISETP.NE.AND.EX P2, PT, RZ, UR9, PT, P2 ;  /* 0x00000009ff007c0c */ /* 0x000fe4000bf45320 */
[----:B------:R-:W-:Y:S01]  /*03b0*/  ISETP.NE.AND.EX P0, PT, RZ, UR5, PT, P0 ;  /* 0x00000005ff007c0c */ /* 0x000fe2000bf05300 */
[----:B------:R-:W-:-:S12]  /*03c0*/  UP2UR UR53, UPR, URZ, 0x2 ;  /* 0x000000023f357883 */ /* 0x000fd80008000000 */
[----:B------:R-:W-:Y:S05]  /*03d0*/  @P0 BRA P2, `(.L_x_4) ;  /* 0x0000000000400947 */ /* 0x000fea0001000000 */
[----:B------:R-:W-:-:S04]  /*03e0*/  ISETP.NE.U32.AND P0, PT, RZ, UR8, PT ;  /* 0x00000008ff007c0c */ /* 0x000fc8000bf05070 */
[----:B------:R-:W-:-:S13]  /*03f0*/  ISETP.NE.AND.EX P0, PT, RZ, UR9, PT, P0 ;  /* 0x00000009ff007c0c */ /* 0x000fda000bf05300 */
[----:B------:R-:W-:Y:S05]  /*0400*/  @!P0 BRA `(.L_x_5) ;  /* 0x00000000002c8947 */ /* 0x000fea0003800000 */
[----:B------:R-:W-:Y:S01]  /*0410*/  PRMT R2, R4, 0x9910, RZ ;  /* 0x0000991004027816 */ /* 0x000fe200000000ff */
[----:B------:R-:W-:Y:S02]  /*0420*/  UISETP.NE.U32.AND UP1, UPT, UR4, URZ, UPT ;  /* 0x0000003f0400728c */ /* 0x000fe4000bf25070 */
[----:B------:R-:W-:Y:S01]  /*0430*/  USEL UR4, URZ, 0xffffffff, UP0 ;  /* 0xffffffff3f047887 */ /* 0x000fe20008000000 */
[----:B------:R-:W-:Y:S01]  /*0440*/  R2UR UR7, R2 ;  /* 0x00000000020772ca */ /* 0x000fe200000e0000 */
[----:B------:R-:W-:-:S12]  /*0450*/  UISETP.NE.AND.EX UP0, UPT, UR5, URZ, UPT, UP1 ;  /* 0x0000003f0500728c */ /* 0x000fd8000bf05310 */
[----:B------:R-:W-:-:S11]  /*0460*/  UISETP.NE.AND UP2, UPT, UR7, URZ, UPT ;  /* 0x0000003f0700728c */ /* 0x000fd6000bf45270 */
[----:B------:R-:W-:-:S04]  /*0470*/  @!UP2 USEL UR4, URZ, 0xffffffff, UP0 ;  /* 0xffffffff3f04a887 */ /* 0x000fc80008000000 */
[----:B------:R-:W-:-:S04]  /*0480*/  ULOP3.LUT UR4, UR4, 0x1, URZ, 0xc0, !UPT ;  /* 0x0000000104047892 */ /* 0x000fc8000f8ec03f */
[----:B------:R-:W-:-:S04]  /*0490*/  UISETP.EQ.U32.AND UP0, UPT, UR4, 0x1, UPT ;  /* 0x000000010400788c */ /* 0x000fc8000bf02070 */
[----:B------:R-:W-:Y:S01]  /*04a0*/  UP2UR UR53, UPR, URZ, 0x1 ;  /* 0x000000013f357883 */ /* 0x000fe20008000000 */
[----:B------:R-:W-:Y:S11]  /*04b0*/  BRA `(.L_x_4) ;  /* 0x0000000000087947 */ /* 0x000ff60003800000 */
.L_x_5:
[----:B------:R-:W-:-:S04]  /*04c0*/  UPLOP3.LUT UP0, UPT, UPT, UPT, UP0, 0x40, 0x0 ;  /* 0x000000000000789c */ /* 0x000fc80003f0e800 */
[----:B------:R-:W-:-:S12]  /*04d0*/  UP2UR UR53, UPR, URZ, 0x1 ;  /* 0x000000013f357883 */ /* 0x000fd80008000000 */
.L_x_4:
[----:B------:R-:W1:Y:S01]  /*04e0*/  SHFL.IDX PT, R2, R0, RZ, 0x1f ;  /* 0x00001fff00027589 */ /* 0x000e6200000e0000 */
[----:B------:R-:W-:Y:S02]  /*04f0*/  UISETP.NE.AND UP0, UPT, UR46, URZ, UPT ;  /* 0x0000003f2e00728c */ /* 0x000fe4000bf05270 */
[----:B------:R-:W-:Y:S02]  /*0500*/  UISETP.NE.AND UP1, UPT, UR6, URZ, UPT ;  /* 0x0000003f0600728c */ /* 0x000fe4000bf25270 */
[----:B------:R-:W-:Y:S02]  /*0510*/  UP2UR UR47, UPR, URZ, 0x1 ;  /* 0x000000013f2f7883 */ /* 0x000fe40008000000 */
[----:B------:R-:W-:Y:S02]  /*0520*/  UISETP.EQ.OR UP0, UPT, UR46, 0x3, !UP0 ;  /* 0x000000032e00788c */ /* 0x000fe4000c702670 */
[----:B------:R-:W-:Y:S02]  /*0530*/  UIADD3 UR9, UR6, -0x1, URZ ;  /* 0xffffffff06097890 */ /* 0x000fe4000fffe03f */
[----:B------:R-:W-:Y:S01]  /*0540*/  UISETP.EQ.AND UP0, UPT, UR6, URZ, UP0 ;  /* 0x0000003f0600728c */ /* 0x000fe20008702270 */
[----:B-1----:R-:W-:-:S13]  /*0550*/  ISETP.NE.AND P0, PT, R2, RZ, PT ;  /* 0x000000ff0200720c */ /* 0x002fda0003f05270 */
[----:B------:R-:W-:Y:S05]  /*0560*/  @P0 BRA `(.L_x_6) ;  /* 0x0000000000680947 */ /* 0x000fea0003800000 */
[----:B------:R-:W1:Y:S01]  /*0570*/  S2UR UR8, SR_CgaCtaId ;  /* 0x00000000000879c3 */ /* 0x000e620000008800 */
[----:B------:R-:W-:Y:S01]  /*0580*/  UMOV UR4, 0x400 ;  /* 0x0000040000047882 */ /* 0x000fe20000000000 */
[----:B------:R-:W-:Y:S01]  /*0590*/  UMOV UR5, 0x1 ;  /* 0x0000000100057882 */ /* 0x000fe20000000000 */
[----:B------:R-:W-:Y:S01]  /*05a0*/  UMOV UR6, 0x100 ;  /* 0x0000010000067882 */ /* 0x000fe20000000000 */
[----:B------:R-:W-:Y:S01]  /*05b0*/  ELECT P0, URZ, PT ;  /* 0x00000000003f782f */ /* 0x000fe20003800000 */
[----:B------:R-:W-:-:S04]  /*05c0*/  UIADD3 UR6, -UR6, 0x100000, URZ ;  /* 0x0010000006067890 */ /* 0x000fc8000fffe13f */
[----:B------:R-:W-:Y:S02]  /*05d0*/  USHF.L.U32 UR7, UR6, 0xb, URZ ;  /* 0x0000000b06077899 */ /* 0x000fe4000800063f */
[----:B------:R-:W-:Y:S02]  /*05e0*/  USHF.L.U32 UR6, UR6, 0x1, URZ ;  /* 0x0000000106067899 */ /* 0x000fe4000800063f */
[----:B-1----:R-:W-:Y:S02]  /*05f0*/  ULEA UR8, UR8, UR4, 0x18 ;  /* 0x0000000408087291 */ /* 0x002fe4000f8ec03f */
[----:B------:R-:W-:-:S04]  /*0600*/  UIADD3 UR4, -UR5, 0x100000, URZ ;  /* 0x0010000005047890 */ /* 0x000fc8000fffe13f */
[----:B------:R-:W-:Y:S02]  /*0610*/  USHF.L.U32 UR5, UR4, 0xb, URZ ;  /* 0x0000000b04057899 */ /* 0x000fe4000800063f */
[----:B------:R-:W-:Y:S01]  /*0620*/  USHF.L.U32 UR4, UR4, 0x1, URZ ;  /* 0x0000000104047899 */ /* 0x000fe2000800063f */
[----:B------:R-:W1:Y:S11]  /*0630*/  FENCE.VIEW.ASYNC.S ;  /* 0x00000000000073c6 */ /* 0x000e760000000000 */
[----:B-1----:R1:W2:Y:S01]  /*0640*/  SYNCS.EXCH.64 URZ, [UR8], UR4 ;  /* 0x00000004083f75b2 */ /* 0x0022a20008000100 */
[----:B------:R1:W3:Y:S01]  /*0650*/  SYNCS.EXCH.64 URZ, [UR8+0x30], UR6 ;  /* 0x00003006083f75b2 */ /* 0x0002e20008000100 */
[----:B------:R1:W4:Y:S01]  /*0660*/  SYNCS.EXCH.64 URZ, [UR8+0x8], UR4 ;  /* 0x00000804083f75b2 */ /* 0x0003220008000100 */
[----:B------:R1:W1:Y:S01]  /*0670*/  SYNCS.EXCH.64 URZ, [UR8+0x38], UR6 ;  /* 0x00003806083f75b2 */ /* 0x0002620008000100 */
        /* <DEDUP_REMOVED lines=8> */
[----:B------:R-:W-:Y:S01]  /*0700*/  NOP ;  /* 0x0000000000007918 */ /* 0x000fe20000000000 */
.L_x_6:
[----:B------:R-:W5:Y:S01]  /*0710*/  SHFL.IDX PT, R2, R0, RZ, 0x1f ;  /* 0x00001fff00027589 */ /* 0x000f6200000e0000 */
[----:B------:R-:W1:Y:S01]  /*0720*/  LDC R3, c[0x0][0x904] ;  /* 0x00024100ff037b82 */ /* 0x000e620000000800 */
[----:B------:R-:W-:Y:S01]  /*0730*/  NOP ;  /* 0x0000000000007918 */ /* 0x000fe20000000000 */
[----:B-----5:R-:W-:-:S13]  /*0740*/  ISETP.NE.AND P0, PT, R2, RZ, PT ;  /* 0x000000ff0200720c */ /* 0x020fda0003f05270 */
[----:B------:R-:W-:Y:S05]  /*0750*/  @P0 BRA `(.L_x_7) ;  /* 0x0000000000580947 */ /* 0x000fea0003800000 */
[----:B-1----:R-:W1:Y:S01]  /*0760*/  S2UR UR5, SR_CgaCtaId ;  /* 0x00000000000579c3 */ /* 0x002e620000008800 */
[----:B------:R-:W-:Y:S01]  /*0770*/  UMOV UR4, 0x400 ;  /* 0x0000040000047882 */ /* 0x000fe20000000000 */
[----:B------:R-:W-:Y:S01]  /*0780*/  UMOV UR6, 0x20 ;  /* 0x0000002000067882 */ /* 0x000fe20000000000 */
[----:B------:R-:W-:Y:S01]  /*0790*/  UMOV UR7, 0x100 ;  /* 0x0000010000077882 */ /* 0x000fe20000000000 */
[----:B------:R-:W-:Y:S01]  /*07a0*/  ELECT P0, URZ, PT ;  /* 0x00000000003f782f */ /* 0x000fe20003800000 */
[----:B-1----:R-:W-:Y:S02]  /*07b0*/  ULEA UR8, UR5, UR4, 0x18 ;  /* 0x0000000405087291 */ /* 0x002fe4000f8ec03f */
[----:B------:R-:W-:-:S04]  /*07c0*/  UIADD3 UR4, -UR6, 0x100000, URZ ;  /* 0x0010000006047890 */ /* 0x000fc8000fffe13f */
[----:B------:R-:W-:Y:S02]  /*07d0*/  USHF.L.U32 UR5, UR4, 0xb, URZ ;  /* 0x0000000b04057899 */ /* 0x000fe4000800063f */
[----:B------:R-:W-:Y:S02]  /*07e0*/  USHF.L.U32 UR4, UR4, 0x1, URZ ;  /* 0x0000000104047899 */ /* 0x000fe4000800063f */
[----:B------:R-:W-:-:S04]  /*07f0*/  UIADD3 UR6, -UR7, 0x100000, URZ ;  /* 0x0010000007067890 */ /* 0x000fc8000fffe13f */
[----:B------:R-:W-:Y:S02]  /*0800*/  USHF.L.U32 UR7, UR6, 0xb, URZ ;  /* 0x0000000b06077899 */ /* 0x000fe4000800063f */
[----:B------:R-:W-:Y:S01]  /*0810*/  USHF.L.U32 UR6, UR6, 0x1, URZ ;  /* 0x0000000106067899 */ /* 0x000fe2000800063f */
[----:B------:R-:W1:Y:S03]  /*0820*/  FENCE.VIEW.ASYNC.S ;  /* 0x00000000000073c6 */ /* 0x000e660000000000 */
[----:B-1----:R1:W1:Y:S08]  /*0830*/  SYNCS.EXCH.64 URZ, [UR8+0x60], UR4 ;  /* 0x00006004083f75b2 */ /* 0x0022700008000100 */
        /* <DEDUP_REMOVED lines=8> */
.L_x_7:
[----:B------:R-:W5:Y:S01]  /*08c0*/  S2R R5, SR_CTAID.Y ;  /* 0x0000000000057919 */ /* 0x000f620000002600 */
[----:B-1----:R-:W-:Y:S01]  /*08d0*/  ISETP.NE.AND P2, PT, R3, 0x1, PT ;  /* 0x000000010300780c */ /* 0x002fe20003f45270 */
[----:B------:R-:W1:Y:S01]  /*08e0*/  S2UR UR37, SR_CgaCtaId ;  /* 0x00000000002579c3 */ /* 0x000e620000008800 */
[----:B------:R-:W-:Y:S01]  /*08f0*/  ELECT P0, URZ, PT ;  /* 0x00000000003f782f */ /* 0x000fe20003800000 */
[----:B------:R-:W2:Y:S01]  /*0900*/  SHFL.IDX PT, R0, R0, RZ, 0x1f ;  /* 0x00001fff00007589 */ /* 0x000ea200000e0000 */
[----:B------:R-:W-:Y:S01]  /*0910*/  UMOV UR4, 0x20 ;  /* 0x0000002000047882 */ /* 0x000fe20000000000 */
[----:B------:R-:W-:Y:S01]  /*0920*/  UISETP.EQ.AND UP2, UPT, UR46, 0x2, !UP1 ;  /* 0x000000022e00788c */ /* 0x000fe2000cf42270 */
[----:B------:R-:W-:Y:S01]  /*0930*/  NOP ;  /* 0x0000000000007918 */ /* 0x000fe20000000000 */
[----:B------:R-:W3:Y:S01]  /*0940*/  S2R R4, SR_CTAID.X ;  /* 0x0000000000047919 */ /* 0x000ee20000002500 */
[----:B------:R-:W-:Y:S02]  /*0950*/  USEL UR45, URZ, 0x1, !UP0 ;  /* 0x000000013f2d7887 */ /* 0x000fe4000c000000 */
[----:B------:R-:W-:-:S03]  /*0960*/  USEL UR39, URZ, 0x1, !UP2 ;  /* 0x000000013f277887 */ /* 0x000fc6000d000000 */
[----:B------:R-:W3:Y:S01]  /*0970*/  @P2 LDC R7, c[0x0][0x10] ;  /* 0x00000400ff072b82 */ /* 0x000ee20000000800 */
[----:B------:R-:W-:-:S07]  /*0980*/  @P2 MOV R3, RZ ;  /* 0x000000ff00032202 */ /* 0x000fce0000000f00 */
[----:B------:R-:W4:Y:S01]  /*0990*/  @!P2 LDC R9, c[0x0][0xc] ;  /* 0x00000300ff09ab82 */ /* 0x000f220000000800 */
[----:B--2---:R-:W-:Y:S02]  /*09a0*/  ISETP.NE.OR P0, PT, R0, RZ, !P0 ;  /* 0x000000ff0000720c */ /* 0x004fe40004705670 */
[----:B-----5:R-:W-:-:S04]  /*09b0*/  @P2 MOV R0, R5 ;  /* 0x0000000500002202 */ /* 0x020fc80000000f00 */
[----:B------:R-:W-:Y:S02]  /*09c0*/  @P2 MOV R2, R0 ;  /* 0x0000000000022202 */ /* 0x000fe40000000f00 */
[----:B------:R-:W-:Y:S02]  /*09d0*/  @!P2 MOV R0, R5 ;  /* 0x000000050000a202 */ /* 0x000fe40000000f00 */
[----:B------:R-:W-:-:S03]  /*09e0*/  MOV R5, RZ ;  /* 0x000000ff00057202 */ /* 0x000fc60000000f00 */
[----:B------:R-:W-:Y:S01]  /*09f0*/  VOTEU.ALL UP3, P0 ;  /* 0x00000000003f7886 */ /* 0x000fe20000060000 */
[----:B---3--:R-:W-:Y:S01]  /*0a00*/  @P2 IMAD.WIDE.U32 R6, R4, R7, R2 ;  /* 0x0000000704062225 */ /* 0x008fe200078e0002 */
[----:B------:R-:W-:Y:S01]  /*0a10*/  VOTEU.ALL UP0, P0 ;  /* 0x00000000003f7886 */ /* 0x000fe20000000000 */
[----:B------:R-:W-:Y:S01]  /*0a20*/  VOTEU.ALL UP2, P0 ;  /* 0x00000000003f7886 */ /* 0x000fe20000040000 */
[----:B------:R-:W-:Y:S01]  /*0a30*/  PLOP3.LUT P0, PT, PT, PT, UP1, 0x80, 0x0 ;  /* 0x000000000000781c */ /* 0x000fe20003f0f018 */
[----:B----4-:R-:W-:Y:S01]  /*0a40*/  @!P2 IMAD.WIDE.U32 R2, R9, R0, R4 ;  /* 0x000000000902a225 */ /* 0x010fe200078e0004 */
[----:B------:R-:W-:Y:S01]  /*0a50*/  @P2 MOV R9, RZ ;  /* 0x000000ff00092202 */ /* 0x000fe20000000f00 */
[----:B------:R-:W-:Y:S01]  /*0a60*/  @!UP3 UMOV UR6, 0x400 ;  /* 0x000004000006b882 */ /* 0x000fe20000000000 */
[----:B------:R-:W-:Y:S01]  /*0a70*/  @P2 MOV R16, R6 ;  /* 0x0000000600102202 */ /* 0x000fe20000000f00 */
[----:B------:R-:W-:-:S04]  /*0a80*/  @!UP3 UIADD3 UR4, -UR4, 0x100000, URZ ;  /* 0x001000000404b890 */ /* 0x000fc8000fffe13f */
[----:B------:R-:W-:Y:S02]  /*0a90*/  @!UP3 USHF.L.U32 UR5, UR4, 0xb, URZ ;  /* 0x0000000b0405b899 */ /* 0x000fe4000800063f */
[----:B------:R-:W-:Y:S01]  /*0aa0*/  @!UP3 USHF.L.U32 UR4, UR4, 0x1, URZ ;  /* 0x000000010404b899 */ /* 0x000fe2000800063f */
[----:B------:R-:W-:Y:S01]  /*0ab0*/  @P2 IADD3 R17, R7, R9, RZ ;  /* 0x0000000907112210 */ /* 0x000fe20007ffe0ff */
[----:B-1----:R-:W-:Y:S01]  /*0ac0*/  @!UP3 ULEA UR8, UR37, UR6, 0x18 ;  /* 0x000000062508b291 */ /* 0x002fe2000f8ec03f */
[----:B------:R-:W-:Y:S01]  /*0ad0*/  @!P2 MOV R16, R2 ;  /* 0x000000020010a202 */ /* 0x000fe20000000f00 */
[----:B------:R-:W-:Y:S01]  /*0ae0*/  UISETP.GE.U32.AND UP3, UPT, UR9, 0x2, UPT ;  /* 0x000000020900788c */ /* 0x000fe2000bf66070 */
[----:B------:R-:W-:Y:S01]  /*0af0*/  @!P2 MOV R17, R3 ;  /* 0x000000030011a202 */ /* 0x000fe20000000f00 */
[----:B------:R-:W-:Y:S01]  /*0b00*/  ULDC UR6, c[0x0][0xc] ;  /* 0x0000030000067ab9 */ /* 0x000fe20000000800 */
[----:B------:R-:W-:Y:S01]  /*0b10*/  ULDC UR7, c[0x0][0x10] ;  /* 0x0000040000077ab9 */ /* 0x000fe20000000800 */
[----:B------:R1:W-:Y:S01]  /*0b20*/  STL [R1+0x4a8], R16 ;  /* 0x0004a81001007387 */ /* 0x0003e20000100800 */
[----:B------:R-:W-:-:S02]  /*0b30*/  USEL UR39, UR39, 0x2, UP3 ;  /* 0x0000000227277887 */ /* 0x000fc40009800000 */
[----:B------:R-:W-:Y:S01]  /*0b40*/  USEL UR45, UR45, 0x2, UP3 ;  /* 0x000000022d2d7887 */ /* 0x000fe20009800000 */
[----:B------:R1:W-:Y:S04]  /*0b50*/  STL [R1+0x4ac], R17 ;  /* 0x0004ac1101007387 */ /* 0x0003e80000100800 */
[----:B------:R-:W2:Y:S02]  /*0b60*/  FENCE.VIEW.ASYNC.S ;  /* 0x00000000000073c6 */ /* 0x000ea40000000000 */
[----:B--2---:R-:W2:Y:S01]  /*0b70*/  @!UP0 SYNCS.EXCH.64 URZ, [UR8+0xa0], UR4 ;  /* 0x0000a004083f85b2 */ /* 0x004ea20008000100 */
[----:B------:R3:W2:Y:S01]  /*0b80*/  @!UP2 SYNCS.EXCH.64 URZ, [UR8+0xa8], UR4 ;  /* 0x0000a804083fa5b2 */ /* 0x0006a20008000100 */
[----:B------:R-:W-:Y:S01]  /*0b90*/  NOP ;  /* 0x0000000000007918 */ /* 0x000fe20000000000 */
[----:B---3--:R-:W-:-:S03]  /*0ba0*/  UIMAD.WIDE.U32 UR4, UR6, UR7, URZ ;  /* 0x00000007060472a5 */ /* 0x008fc6000f8e003f */
[----:B------:R-:W-:Y:S02]  /*0bb0*/  ULDC UR6, c[0x0][0x14] ;  /* 0x0000050000067ab9 */ /* 0x000fe40000000800 */
[----:B------:R-:W-:Y:S02]  /*0bc0*/  UIMAD.WIDE.U32 UR54, UR4, UR6, URZ ;  /* 0x00000006043672a5 */ /* 0x000fe4000f8e003f */
[----:B------:R-:W-:-:S04]  /*0bd0*/  UIMAD UR38, UR5, UR6, URZ ;  /* 0x00000006052672a4 */ /* 0x000fc8000f8e023f */
[----:B------:R-:W-:Y:S01]  /*0be0*/  UIADD3 UR38, UR55, UR38, URZ ;  /* 0x0000002637267290 */ /* 0x000fe2000fffe03f */
[----:B--2---:R-:W-:Y:S06]  /*0bf0*/  BAR.SYNC.DEFER_BLOCKING 0x0 ;  /* 0x0000000000007b1d */ /* 0x004fec0000010000 */
[----:B-1----:R-:W-:Y:S05]  /*0c00*/  @!P0 BRA `(.L_x_8) ;  /* 0x000001bc00948947 */ /* 0x002fea0003800000 */
[----:B------:R-:W-:-:S06]  /*0c10*/  UISETP.GT.U32.AND UP0, UPT, UR9, 0x1, UPT ;  /* 0x000000010900788c */ /* 0x000fcc000bf04070 */
[----:B------:R-:W-:-:S13]  /*0c20*/  PLOP3.LUT P0, PT, PT, PT, UP0, 0x80, 0x0 ;  /* 0x000000000000781c */ /* 0x000fda0003f0f008 */
[----:B------:R-:W-:Y:S05]  /*0c30*/  @P0 EXIT ;  /* 0x000000000000094d */ /* 0x000fea0003800000 */
[----:B------:R-:W-:Y:S01]  /*0c40*/  PRMT R3, RZ, 0x7610, R3 ;  /* 0x00007610ff037816 */ /* 0x000fe20000000003 */
[----:B------:R-:W-:Y:S01]  /*0c50*/  ULDC.64 UR4, c[0x0][0x8f8] ;  /* 0x00023e0000047ab9 */ /* 0x000fe20000000a00 */
[----:B------:R-:W-:Y:S01]  /*0c60*/  MOV R2, 0xffffffff ;  /* 0xffffffff00027802 */ /* 0x000fe20000000f00 */
[----:B------:R-:W-:Y:S01]  /*0c70*/  UMOV UR52, 0xffffffff ;  /* 0xffffffff00347882 */ /* 0x000fe20000000000 */
[----:B------:R-:W-:Y:S01]  /*0c80*/  ISETP.GE.U32.AND P0, PT, R16, UR4, PT ;  /* 0x0000000410007c0c */ /* 0x000fe2000bf06070 */
[----:B------:R1:W-:Y:S01]  /*0c90*/  STL.S16 [R1+0x4c0], R3 ;  /* 0x0004c00301007387 */ /* 0x0003e20000100600 */
[----:B------:R-:W-:Y:S01]  /*0ca0*/  UMOV UR43, 0xffffffff ;  /* 0xffffffff002b7882 */ /* 0x000fe20000000000 */
[----:B------:R-:W-:Y:S02]  /*0cb0*/  PRMT R6, RZ, 0x7610, R6 ;  /* 0x00007610ff067816 */ /* 0x000fe40000000006 */
[----:B------:R1:W-:Y:S01]  /*0cc0*/  STL [R1+0x4bc], R2 ;  /* 0x0004bc0201007387 */ /* 0x0003e20000100800 */
[----:B------:R-:W-:-:S13]  /*0cd0*/  ISETP.GE.U32.AND.EX P0, PT, R17, UR5, PT, P0 ;  /* 0x0000000511007c0c */ /* 0x000fda000bf06100 */
[----:B-1----:R-:W-:Y:S05]  /*0ce0*/  @P0 BRA `(.L_x_9) ;  /* 0x00000004006c0947 */ /* 0x002fea0003800000 */
[----:B------:R-:W1:Y:S01]  /*0cf0*/  LDC.64 R12, c[0x0][0x8d0] ;  /* 0x00023400ff0c7b82 */ /* 0x000e620000000a00 */
[----:B------:R-:W-:Y:S02]  /*0d00*/  MOV R2, R16 ;  /* 0x0000001000027202 */ /* 0x000fe40000000f00 */
[----:B------:R-:W-:-:S05]  /*0d10*/  MOV R3, R17 ;  /* 0x0000001100037202 */ /* 0x000fca0000000f00 */
[----:B------:R-:W2:Y:S08]  /*0d20*/  LDC R10, c[0x0][0x8d8] ;  /* 0x00023600ff0a7b82 */ /* 0x000eb00000000800 */
[----:B------:R-:W3:Y:S01]  /*0d30*/  LDC.64 R14, c[0x0][0x8c8] ;  /* 0x00023200ff0e7b82 */ /* 0x000ee20000000a00 */
[----:B-1----:R-:W-:-:S04]  /*0d40*/  ISETP.NE.U32.AND P0, PT, R12, RZ, PT ;  /* 0x000000ff0c00720c */ /* 0x002fc80003f05070 */
[----:B------:R-:W-:-:S13]  /*0d50*/  ISETP.NE.AND.EX P0, PT, R13, RZ, PT, P0 ;  /* 0x000000ff0d00720c */ /* 0x000fda0003f05300 */
[----:B--23--:R-:W-:Y:S05]  /*0d60*/  @!P0 BRA `(.L_x_10) ;  /* 0x0000000000288947 */ /* 0x00cfea0003800000 */
[----:B------:R-:W1:Y:S02]  /*0d70*/  LDC R9, c[0x0][0x8dc] ;  /* 0x00023700ff097b82 */ /* 0x000e640000000800 */
[----:B-1----:R-:W-:-:S04]  /*0d80*/  IADD3 R9, P0, R16, R9, RZ ;  /* 0x0000000910097210 */ /* 0x002fc80007f1e0ff */
[----:B------:R-:W-:-:S05]  /*0d90*/  IADD3.X R11, RZ, R17, RZ, P0, !PT ;  /* 0x00000011ff0b7210 */ /* 0x000fca00007fe4ff */
[----:B------:R-:W-:-:S04]  /*0da0*/  IMAD.WIDE.U32 R2, R11, R12, RZ ;  /* 0x0000000c0b027225 */ /* 0x000fc800078e00ff */
[----:B------:R-:W-:-:S04]  /*0db0*/  IMAD.WIDE.U32 R6, P0, R9, R13, R2 ;  /* 0x0000000d09067225 */ /* 0x000fc80007800002 */
[----:B------:R-:W-:Y:S01]  /*0dc0*/  IMAD.WIDE.U32 R2, R9, R12, RZ ;  /* 0x0000000c09027225 */ /* 0x000fe200078e00ff */
[----:B------:R-:W-:Y:S02]  /*0dd0*/  IADD3.X R9, RZ, RZ, RZ, P0, !PT ;  /* 0x000000ffff097210 */ /* 0x000fe400007fe4ff */
[----:B------:R-:W-:Y:S02]  /*0de0*/  MOV R8, R7 ;  /* 0x0000000700087202 */ /* 0x000fe40000000f00 */
[----:B------:R-:W-:-:S05]  /*0df0*/  IADD3 RZ, P0, R3, R6, RZ ;  /* 0x0000000603ff7210 */ /* 0x000fca0007f1e0ff */
[----:B------:R-:W-:-:S08]  /*0e00*/  IMAD.WIDE.U32.X R2, R11, R13, R8, P0 ;  /* 0x0000000d0b027225 */ /* 0x000fd000000e0408 */
.L_x_10:
[-CC-:B------:R-:W-:Y:S01]  /*0e10*/  SHF.R.U64 R22, R2, R10.reuse, R3.reuse ;  /* 0x0000000a02167219 */ /* 0x180fe20000001203 */
[----:B------:R-:W1:Y:S01]  /*0e20*/  LDC.64 R18, c[0x0][0x8e8] ;  /* 0x00023a00ff127b82 */ /* 0x000e620000000a00 */
[----:B------:R-:W-:Y:S01]  /*0e30*/  SHF.R.U32.HI R2, RZ, R10, R3 ;  /* 0x0000000aff027219 */ /* 0x000fe20000011603 */
[----:B------:R-:W-:Y:S01]  /*0e40*/  ULDC UR4, c[0x0][0x150] ;  /* 0x0000540000047ab9 */ /* 0x000fe20000000800 */
[----:B------:R-:W-:Y:S02]  /*0e50*/  IADD3 R9, P0, RZ, -R22, RZ ;  /* 0x80000016ff097210 */ /* 0x000fe40007f1e0ff */
[----:B------:R-:W-:Y:S02]  /*0e60*/  I2FP.F32.U32 R5, R4 ;  /* 0x0000000400057245 */ /* 0x000fe40000201000 */
[----:B------:R-:W-:Y:S01]  /*0e70*/  IADD3.X R11, RZ, ~R2, RZ, P0, !PT ;  /* 0x80000002ff0b7210 */ /* 0x000fe200007fe4ff */
[----:B------:R-:W2:Y:S01]  /*0e80*/  LDC R8, c[0x0][0x8c0] ;  /* 0x00023000ff087b82 */ /* 0x000ea20000000800 */
[----:B------:R-:W-:Y:S01]  /*0e90*/  MOV R2, R16 ;  /* 0x0000001000027202 */ /* 0x000fe20000000f00 */
[----:B------:R-:W-:Y:S01]  /*0ea0*/  FMUL R5, R5, UR4 ;  /* 0x0000000405057c20 */ /* 0x000fe20008400000 */
[----:B------:R-:W-:Y:S01]  /*0eb0*/  MOV R3, R17 ;  /* 0x0000001100037202 */ /* 0x000fe20000000f00 */
[----:B------:R-:W-:Y:S01]  /*0ec0*/  IMAD R6, R11, R14, RZ ;  /* 0x0000000e0b067224 */ /* 0x000fe200078e02ff */
[----:B------:R-:W-:-:S03]  /*0ed0*/  ULDC UR4, c[0x0][0x154] ;  /* 0x0000550000047ab9 */ /* 0x000fc60000000800 */
[----:B------:R-:W3:Y:S01]  /*0ee0*/  LDC R7, c[0x0][0x144] ;  /* 0x00005100ff077b82 */ /* 0x000ee20000000800 */
[C---:B------:R-:W-:Y:S01]  /*0ef0*/  IMAD.WIDE.U32 R2, R9.reuse, R14, R2 ;  /* 0x0000000e09027225 */ /* 0x040fe200078e0002 */
[----:B------:R-:W4:Y:S03]  /*0f00*/  F2I.U32.TRUNC.NTZ R5, R5 ;  /* 0x0000000500057305 */ /* 0x000f26000020f000 */
[----:B------:R-:W-:-:S03]  /*0f10*/  IMAD R9, R9, R15, R6 ;  /* 0x0000000f09097224 */ /* 0x000fc600078e0206 */
[----:B------:R-:W5:Y:S01]  /*0f20*/  LDC R10, c[0x0][0x8b0] ;  /* 0x00022c00ff0a7b82 */ /* 0x000f620000000800 */
[----:B-1----:R-:W-:Y:S02]  /*0f30*/  ISETP.NE.U32.AND P0, PT, R18, RZ, PT ;  /* 0x000000ff1200720c */ /* 0x002fe40003f05070 */
[----:B------:R-:W-:Y:S02]  /*0f40*/  IADD3 R3, R3, R9, RZ ;  /* 0x0000000903037210 */ /* 0x000fe40007ffe0ff */
[----:B------:R-:W-:-:S03]  /*0f50*/  ISETP.NE.AND.EX P0, PT, R19, RZ, PT, P0 ;  /* 0x000000ff1300720c */ /* 0x000fc60003f05300 */
[----:B------:R-:W1:Y:S01]  /*0f60*/  LDC R15, c[0x0][0x900] ;  /* 0x00024000ff0f7b82 */ /* 0x000e620000000800 */
[--C-:B--2---:R-:W-:Y:S02]  /*0f70*/  SHF.R.U64 R12, R2, R8, R3.reuse ;  /* 0x00000008020c7219 */ /* 0x104fe40000001203 */
[----:B------:R-:W-:Y:S02]  /*0f80*/  I2FP.F32.U32 R2, R0 ;  /* 0x0000000000027245 */ /* 0x000fe40000201000 */
[----:B----4-:R-:W-:Y:S02]  /*0f90*/  IADD3 R6, -R5, RZ, RZ ;  /* 0x000000ff05067210 */ /* 0x010fe40007ffe1ff */
[----:B------:R-:W-:Y:S01]  /*0fa0*/  SHF.R.U32.HI R5, RZ, R8, R3 ;  /* 0x00000008ff057219 */ /* 0x000fe20000011603 */
[----:B------:R-:W2:Y:S01]  /*0fb0*/  LDC R13, c[0x0][0x148] ;  /* 0x00005200ff0d7b82 */ /* 0x000ea20000000800 */
[----:B------:R-:W-:Y:S01]  /*0fc0*/  FMUL R3, R2, UR4 ;  /* 0x0000000402037c20 */ /* 0x000fe20008400000 */
[----:B---3--:R-:W-:Y:S01]  /*0fd0*/  IMAD R8, R7, R6, R4 ;  /* 0x0000000607087224 */ /* 0x008fe200078e0204 */
[----:B------:R-:W-:-:S02]  /*0fe0*/  MOV R2, 0xffffffff ;  /* 0xffffffff00027802 */ /* 0x000fc40000000f00 */
[----:B------:R-:W-:Y:S01]  /*0ff0*/  MOV R6, 0x1 ;  /* 0x0000000100067802 */ /* 0x000fe20000000f00 */
[----:B------:R3:W4:Y:S02]  /*1000*/  F2I.U32.TRUNC.NTZ R11, R3 ;  /* 0x00000003000b7305 */ /* 0x000724000020f000 */
[----:B------:R-:W2:Y:S01]  /*1010*/  LDC R17, c[0x0][0x8a8] ;  /* 0x00022a00ff117b82 */ /* 0x000ea20000000800 */
[-CC-:B-----5:R-:W-:Y:S02]  /*1020*/  SHF.R.U64 R23, R12, R10.reuse, R5.reuse ;  /* 0x0000000a0c177219 */ /* 0x1a0fe40000001205 */
[----:B------:R-:W-:-:S05]  /*1030*/  SHF.R.U32.HI R4, RZ, R10, R5 ;  /* 0x0000000aff047219 */ /* 0x000fca0000011605 */
[----:B------:R-:W2:Y:S01]  /*1040*/  LDC R14, c[0x0][0x8f0] ;  /* 0x00023c00ff0e7b82 */ /* 0x000ea20000000800 */
[-C--:B-1----:R-:W-:Y:S02]  /*1050*/  SHF.L.U32 R2, R2, R15.reuse, RZ ;  /* 0x0000000f02027219 */ /* 0x082fe400000006ff */
[-CC-:B------:R-:W-:Y:S02]  /*1060*/  SHF.R.U64 R20, R23, R15.reuse, R4.reuse ;  /* 0x0000000f17147219 */ /* 0x180fe40000001204 */
[-C--:B------:R-:W-:Y:S02]  /*1070*/  SHF.R.U32.HI R4, RZ, R15.reuse, R4 ;  /* 0x0000000fff047219 */ /* 0x080fe40000011604 */
[----:B------:R-:W-:Y:S01]  /*1080*/  LOP3.LUT R10, RZ, R2, RZ, 0x33, !PT ;  /* 0x00000002ff0a7212 */ /* 0x000fe200078e33ff */
[----:B------:R-:W1:Y:S01]  /*1090*/  LDC R21, c[0x0][0x8e0] ;  /* 0x00023800ff157b82 */ /* 0x000e620000000800 */
[----:B------:R-:W-:Y:S02]  /*10a0*/  SHF.L.U32 R9, R6, R15, RZ ;  /* 0x0000000f06097219 */ /* 0x000fe400000006ff */
[----:B------:R-:W-:-:S02]  /*10b0*/  MOV R2, R20 ;  /* 0x0000001400027202 */ /* 0x000fc40000000f00 */
[----:B---3--:R-:W-:-:S03]  /*10c0*/  MOV R3, R4 ;  /* 0x0000000400037202 */ /* 0x008fc60000000f00 */
[----:B------:R-:W3:Y:S01]  /*10d0*/  LDC R16, c[0x0][0x8b8] ;  /* 0x00022e00ff107b82 */ /* 0x000ee20000000800 */
[----:B----4-:R-:W-:Y:S05]  /*10e0*/  @!P0 BRA `(.L_x_11) ;  /* 0x0000000000288947 */ /* 0x010fea0003800000 */
[----:B------:R-:W4:Y:S02]  /*10f0*/  LDC R7, c[0x0][0x8f4] ;  /* 0x00023d00ff077b82 */ /* 0x000f240000000800 */
[----:B----4-:R-:W-:-:S04]  /*1100*/  IADD3 R7, P0, R20, R7, RZ ;  /* 0x0000000714077210 */ /* 0x010fc80007f1e0ff */
        /* <DEDUP_REMOVED lines=8> */
.L_x_11:
[----:B--2---:R-:W-:Y:S02]  /*1190*/  SHF.R.U64 R2, R2, R14, R3 ;  /* 0x0000000e02027219 */ /* 0x004fe40000001203 */
[----:B------:R-:W-:Y:S02]  /*11a0*/  IADD3 R11, -R11, RZ, RZ ;  /* 0x000000ff0b0b7210 */ /* 0x000fe40007ffe1ff */
[----:B------:R-:W-:Y:S02]  /*11b0*/  LOP3.LUT R10, R23, R10, RZ, 0xc0, !PT ;  /* 0x0000000a170a7212 */ /* 0x000fe400078ec0ff */
[----:B------:R-:W-:Y:S01]  /*11c0*/  IADD3 R3, R17, -0x1, RZ ;  /* 0xffffffff11037810 */ /* 0x000fe20007ffe0ff */
[----:B------:R-:W-:Y:S01]  /*11d0*/  @P2 IMAD R8, R13, R11, R0 ;  /* 0x0000000b0d082224 */ /* 0x000fe200078e0200 */
[----:B------:R-:W-:Y:S01]  /*11e0*/  IADD3 R4, -R2, RZ, RZ ;  /* 0x000000ff02047210 */ /* 0x000fe20007ffe1ff */
[----:B------:R-:W-:Y:S01]  /*11f0*/  IMAD R9, R9, R2, R10 ;  /* 0x0000000209097224 */ /* 0x000fe200078e020a */
[----:B------:R-:W-:-:S02]  /*1200*/  LOP3.LUT R3, R12, R3, RZ, 0xc0, !PT ;  /* 0x000000030c037212 */ /* 0x000fc400078ec0ff */
[----:B------:R-:W-:Y:S01]  /*1210*/  R2UR UR43, R22 ;  /* 0x00000000162b72ca */ /* 0x000fe200000e0000 */
[----:B-1----:R-:W-:Y:S01]  /*1220*/  IMAD R0, R4, R21, R20 ;  /* 0x0000001504007224 */ /* 0x002fe200078e0214 */
[----:B------:R-:W-:Y:S01]  /*1230*/  MOV R6, 0x1 ;  /* 0x0000000100067802 */ /* 0x000fe20000000f00 */
[----:B---3--:R-:W-:Y:S02]  /*1240*/  IMAD R8, R9, R16, R8 ;  /* 0x0000001009087224 */ /* 0x008fe400078e0208 */
[----:B------:R-:W-:-:S05]  /*1250*/  IMAD R3, R0, R17, R3 ;  /* 0x0000001100037224 */ /* 0x000fca00078e0203 */
[----:B------:R-:W-:-:S04]  /*1260*/  SEL R0, R3, R8, !P2 ;  /* 0x0000000803007207 */ /* 0x000fc80005000000 */
[----:B------:R-:W-:Y:S02]  /*1270*/  R2UR UR52, R0 ;  /* 0x00000000003472ca */ /* 0x000fe400000e0000 */
[----:B------:R-:W-:-:S05]  /*1280*/  SEL R0, R8, R3, !P2 ;  /* 0x0000000308007207 */ /* 0x000fca0005000000 */
[----:B------:R1:W-:Y:S08]  /*1290*/  STL [R1+0x4bc], R0 ;  /* 0x0004bc0001007387 */ /* 0x0003f00000100800 */
.L_x_9:
[----:B------:R-:W-:-:S08]  /*12a0*/  NOP ;  /* 0x0000000000007918 */ /* 0x000fd00000000000 */
[----:B------:R-:W2:Y:S02]  /*12b0*/  USETMAXREG.TRY_ALLOC.CTAPOOL UP0, 0xf0 ;  /* 0x000000f0000079c8 */ /* 0x000ea40008000600 */
[----:B--2---:R-:W-:-:S13]  /*12c0*/  PLOP3.LUT P0, PT, PT, PT, UP0, 0x80, 0x0 ;  /* 0x000000000000781c */ /* 0x004fda0003f0f008 */
[----:B------:R-:W-:Y:S05]  /*12d0*/  @!P0 BRA `(.L_x_9) ;  /* 0xfffffffc00f08947 */ /* 0x000fea000383ffff */
[----:B------:R-:W-:Y:S02]  /*12e0*/  ULDC.64 UR4, c[0x0][0x590] ;  /* 0x0001640000047ab9 */ /* 0x000fe40000000a00 */
[----:B------:R-:W-:-:S04]  /*12f0*/  ISETP.NE.U32.AND P0, PT, RZ, UR4, PT ;  /* 0x00000004ff007c0c */ /* 0x000fc8000bf05070 */
[----:B------:R-:W-:-:S13]  /*1300*/  ISETP.NE.AND.EX P0, PT, RZ, UR5, PT, P0 ;  /* 0x00000005ff007c0c */ /* 0x000fda000bf05300 */
[----:B------:R-:W-:Y:S05]  /*1310*/  @P0 BRA `(.L_x_12) ;  /* 0x0000000000400947 */ /* 0x000fea0003800000 */
[----:B------:R-:W-:Y:S02]  /*1320*/  ULDC.64 UR4, c[0x0][0x588] ;  /* 0x0001620000047ab9 */ /* 0x000fe40000000a00 */
[----:B------:R-:W-:-:S04]  /*1330*/  ISETP.NE.U32.AND P0, PT, RZ, UR4, PT ;  /* 0x00000004ff007c0c */ /* 0x000fc8000bf05070 */
[----:B------:R-:W-:-:S13]  /*1340*/  ISETP.NE.AND.EX P0, PT, RZ, UR5, PT, P0 ;  /* 0x00000005ff007c0c */ /* 0x000fda000bf05300 */
[----:B------:R-:W-:Y:S05]  /*1350*/  @!P0 BRA `(.L_x_13) ;  /* 0x0000000000188947 */ /* 0x000fea0003800000 */
[----:B------:R-:W2:Y:S02]  /*1360*/  LDC.64 R2, c[0x0][0x588] ;  /* 0x00016200ff027b82 */ /* 0x000ea40000000a00 */
[----:B--2---:R-:W2:Y:S01]  /*1370*/  LDG.E R2, desc[UR56][R2.64] ;  /* 0x0000003802027981 */ /* 0x004ea2000c1e1900 */
[----:B-1----:R-:W-:-:S05]  /*1380*/  MOV R0, 0x1 ;  /* 0x0000000100007802 */ /* 0x002fca0000000f00 */
[----:B------:R3:W-:Y:S04]  /*1390*/  STL.S16 [R1+0x4c0], R0 ;  /* 0x0004c00001007387 */ /* 0x0007e80000100600 */
[----:B--2---:R3:W-:Y:S01]  /*13a0*/  STL [R1+0x4a0], R2 ;  /* 0x0004a00201007387 */ /* 0x0047e20000100800 */
[----:B------:R-:W-:Y:S05]  /*13b0*/  BRA `(.L_x_12) ;  /* 0x0000000000187947 */ /* 0x000fea0003800000 */
.L_x_13:
[----:B-1----:R-:W-:Y:S01]  /*13c0*/  MOV R0, 0x1 ;  /* 0x0000000100007802 */ /* 0x002fe20000000f00 */
[----:B------:R-:W-:-:S03]  /*13d0*/  ULDC UR4, c[0x0][0x580] ;  /* 0x0001600000047ab9 */ /* 0x000fc60000000800 */
[----:B------:R-:W-:Y:S02]  /*13e0*/  PRMT R2, R0, 0x7610, R2 ;  /* 0x0000761000027816 */ /* 0x000fe40000000002 */
[----:B------:R-:W-:-:S05]  /*13f0*/  MOV R0, UR4 ;  /* 0x0000000400007c02 */ /* 0x000fca0008000f00 */
[----:B------:R2:W-:Y:S04]  /*1400*/  STL [R1+0x4a0], R0 ;  /* 0x0004a00001007387 */ /* 0x0005e80000100800 */
[----:B------:R2:W-:Y:S02]  /*1410*/  STL.S16 [R1+0x4c0], R2 ;  /* 0x0004c00201007387 */ /* 0x0005e40000100600 */
.L_x_12:
        /* <DEDUP_REMOVED lines=8> */
[----:B------:R-:W4:Y:S02]  /*14a0*/  LDC.64 R16, c[0x0][0x5a8] ;  /* 0x00016a00ff107b82 */ /* 0x000f240000000a00 */
[----:B----4-:R4:W5:Y:S01]  /*14b0*/  LDG.E R16, desc[UR56][R16.64] ;  /* 0x0000003810107981 */ /* 0x010962000c1e1900 */
[----:B------:R-:W-:Y:S05]  /*14c0*/  BRA `(.L_x_14) ;  /* 0x0000000000087947 */ /* 0x000fea0003800000 */
.L_x_15:
[----:B------:R-:W-:Y:S02]  /*14d0*/  ULDC UR4, c[0x0][0x5a0] ;  /* 0x0001680000047ab9 */ /* 0x000fe40000000800 */
[----:B------:R-:W-:-:S07]  /*14e0*/  MOV R16, UR4 ;  /* 0x0000000400107c02 */ /* 0x000fce0008000f00 */
.L_x_14:
[----:B------:R-:W-:-:S13]  /*14f0*/  LOP3.LUT P0, RZ, R6, 0xff, RZ, 0xc0, !PT ;  /* 0x000000ff06ff7812 */ /* 0x000fda000780c0ff */
[----:B------:R-:W-:Y:S05]  /*1500*/  @!P0 EXIT ;  /* 0x000000000000894d */ /* 0x000fea0003800000 */
[----:B-123--:R-:W2:Y:S01]  /*1510*/  LDL R0, [R1+0x4a0] ;  /* 0x0004a00001007983 */ /* 0x00eea20000100800 */
[----:B------:R-:W-:-:S03]  /*1520*/  ULDC UR4, c[0x0][0x28c] ;  /* 0x0000a30000047ab9 */ /* 0x000fc60000000800 */
[----:B------:R-:W3:Y:S01]  /*1530*/  LDL R2, [R1+0x4c0] ;  /* 0x0004c00001027983 */ /* 0x000ee20000100800 */
[----:B------:R-:W1:Y:S01]  /*1540*/  S2R R7, SR_TID.X ;  /* 0x0000000000077919 */ /* 0x000e620000002100 */
[----:B------:R-:W-:-:S04]  /*1550*/  UIADD3 UR4, UR4, 0x3f, URZ ;  /* 0x0000003f04047890 */ /* 0x000fc8000fffe03f */
[----:B------:R-:W-:Y:S01]  /*1560*/  USHF.R.S32.HI UR5, URZ, 0x1f, UR4 ;  /* 0x0000001f3f057899 */ /* 0x000fe20008011404 */
[----:B------:R-:W-:-:S03]  /*1570*/  CS2R R18, SRZ ;  /* 0x0000000000127805 */ /* 0x000fc6000001ff00 */
[----:B------:R-:W-:Y:S02]  /*1580*/  ULEA.HI UR5, UR5, UR4, URZ, 0x6 ;  /* 0x0000000405057291 */ /* 0x000fe4000f8f303f */
[----:B------:R-:W-:Y:S02]  /*1590*/  ULOP3.LUT UR49, UR45, 0x1, URZ, 0xfc, !UPT ;  /* 0x000000012d317892 */ /* 0x000fe4000f8efc3f */
[----:B------:R-:W-:Y:S01]  /*15a0*/  ULOP3.LUT UR44, UR39, 0x1, URZ, 0xfc, !UPT ;  /* 0x00000001272c7892 */ /* 0x000fe2000f8efc3f */
[----:B------:R-:W-:Y:S01]  /*15b0*/  ULDC.64 UR58, c[0x0][0x198] ;  /* 0x00006600003a7ab9 */ /* 0x000fe20000000a00 */
[----:B------:R-:W-:Y:S01]  /*15c0*/  USHF.R.S32.HI UR50, URZ, 0x6, UR5 ;  /* 0x000000063f327899 */ /* 0x000fe20008011405 */
[----:B------:R-:W-:Y:S01]  /*15d0*/  UMOV UR36, URZ ;  /* 0x0000003f00247c82 */ /* 0x000fe20008000000 */
[----:B------:R-:W-:Y:S01]  /*15e0*/  UMOV UR51, URZ ;  /* 0x0000003f00337c82 */ /* 0x000fe20008000000 */
[----:B--2---:R-:W-:Y:S02]  /*15f0*/  MOV R4, R0 ;  /* 0x0000000000047202 */ /* 0x004fe40000000f00 */
[----:B-1----:R-:W-:-:S02]  /*1600*/  SHF.L.U32 R0, R7, 0x4, RZ ;  /* 0x0000000407007819 */ /* 0x002fc400000006ff */
[----:B---3--:R-:W-:Y:S02]  /*1610*/  MOV R5, R2 ;  /* 0x0000000200057202 */ /* 0x008fe40000000f00 */
[C---:B------:R-:W-:Y:S02]  /*1620*/  SHF.L.U32 R2, R7.reuse, 0x1, RZ ;  /* 0x0000000107027819 */ /* 0x040fe400000006ff */
[----:B------:R-:W-:Y:S02]  /*1630*/  LOP3.LUT R3, R0, 0xe00, RZ, 0xc0, !PT ;  /* 0x00000e0000037812 */ /* 0x000fe400078ec0ff */
[----:B------:R-:W-:Y:S02]  /*1640*/  SHF.L.U32 R0, R7, 0x3, RZ ;  /* 0x0000000307007819 */ /* 0x000fe400000006ff */
[----:B------:R-:W-:Y:S02]  /*1650*/  LOP3.LUT R3, R3, 0x6, R2, 0xf8, !PT ;  /* 0x0000000603037812 */ /* 0x000fe400078ef802 */
[----:B------:R-:W-:-:S02]  /*1660*/  LOP3.LUT R2, R0, 0x80, RZ, 0xc0, !PT ;  /* 0x0000008000027812 */ /* 0x000fc400078ec0ff */
[----:B------:R-:W-:Y:S02]  /*1670*/  LOP3.LUT R3, R3, 0x60, R0, 0xf8, !PT ;  /* 0x0000006003037812 */ /* 0x000fe400078ef800 */
[--C-:B------:R-:W-:Y:S02]  /*1680*/  LOP3.LUT R2, R2, 0x10, R7.reuse, 0xf8, !PT ;  /* 0x0000001002027812 */ /* 0x100fe400078ef807 */
[----:B------:R-:W-:Y:S02]  /*1690*/  SHF.R.U32.HI R0, RZ, 0x4, R7 ;  /* 0x00000004ff007819 */ /* 0x000fe40000011607 */
[----:B----4-:R-:W-:Y:S02]  /*16a0*/  LOP3.LUT R17, R3, R2, RZ, 0xfc, !PT ;  /* 0x0000000203117212 */ /* 0x010fe400078efcff */
[----:B------:R-:W-:Y:S02]  /*16b0*/  LOP3.LUT P0, RZ, R0, 0x1, RZ, 0xc0, !PT ;  /* 0x0000000100ff7812 */ /* 0x000fe4000780c0ff */
[----:B------:R-:W-:-:S02]  /*16c0*/  PRMT R2, R5, 0x7610, R2 ;  /* 0x0000761005027816 */ /* 0x000fc40000000002 */
[----:B------:R-:W-:Y:S01]  /*16d0*/  PRMT R0, R5, 0x7610, R0 ;  /* 0x0000761005007816 */ /* 0x000fe20000000000 */
[----:B------:R-:W-:Y:S01]  /*16e0*/  STL [R1+0x4b0], R4 ;  /* 0x0004b00401007387 */ /* 0x000fe20000100800 */
[----:B------:R-:W-:-:S03]  /*16f0*/  MOV R3, 0x8 ;  /* 0x0000000800037802 */ /* 0x000fc60000000f00 */
[----:B------:R1:W-:Y:S04]  /*1700*/  STL.S16 [R1+0x4b8], R2 ;  /* 0x0004b80201007387 */ /* 0x0003e80000100600 */
[----:B------:R2:W-:Y:S01]  /*1710*/  STL.S16 [R1+0x4b4], R0 ;  /* 0x0004b40001007387 */ /* 0x0005e20000100600 */
[----:B-1----:R-:W-:Y:S02]  /*1720*/  MOV R2, R4 ;  /* 0x0000000400027202 */ /* 0x002fe40000000f00 */
[----:B--2---:R-:W-:-:S07]  /*1730*/  SEL R0, R3, 0xfffffff8, !P0 ;  /* 0xfffffff803007807 */ /* 0x004fce0004000000 */
.L_x_226:
[----:B------:R-:W-:Y:S01]  /*1740*/  STL [R1+0x49c], RZ ;  /* 0x00049cff01007387 */ /* 0x000fe20000100800 */
[----:B------:R-:W1:Y:S01]  /*1750*/  S2UR UR9, SR_CgaCtaId ;  /* 0x00000000000979c3 */ /* 0x000e620000008800 */
[----:B------:R-:W-:Y:S01]  /*1760*/  UMOV UR48, 0x400 ;  /* 0x0000040000307882 */ /* 0x000fe20000000000 */
[----:B------:R-:W-:Y:S01]  /*1770*/  UMOV UR4, URZ ;  /* 0x0000003f00047c82 */ /* 0x000fe20008000000 */
[----:B------:R-:W-:Y:S01]  /*1780*/  STL [R1+0x498], RZ ;  /* 0x000498ff01007387 */ /* 0x000fe20000100800 */
[----:B------:R-:W-:Y:S01]  /*1790*/  UMOV UR8, URZ ;  /* 0x0000003f00087c82 */ /* 0x000fe20008000000 */
[----:B------:R-:W-:Y:S01]  /*17a0*/  UMOV UR5, URZ ;  /* 0x0000003f00057c82 */ /* 0x000fe20008000000 */
[----:B------:R-:W-:Y:S01]  /*17b0*/  UMOV UR10, UR51 ;  /* 0x00000033000a7c82 */ /* 0x000fe20008000000 */
[----:B------:R-:W-:Y:S01]  /*17c0*/  STL [R1+0x494], RZ ;  /* 0x000494ff01007387 */ /* 0x000fe20000100800 */
[----:B--2---:R-:W2:Y:S01]  /*17d0*/  LDC R3, c[0x0][0x28c] ;  /* 0x0000a300ff037b82 */ /* 0x004ea20000000800 */
[----:B------:R-:W-:Y:S01]  /*17e0*/  UMOV UR11, UR36 ;  /* 0x00000024000b7c82 */ /* 0x000fe20008000000 */
[----:B------:R-:W-:Y:S01]  /*17f0*/  CS2R R236, SRZ ;  /* 0x0000000000ec7805 */ /* 0x000fe2000001ff00 */
[----:B------:R-:W-:Y:S01]  /*1800*/  STL [R1+0x490], RZ ;  /* 0x000490ff01007387 */ /* 0x000fe20000100800 */
[----:B------:R-:W-:-:S02]  /*1810*/  CS2R R234, SRZ ;  /* 0x0000000000ea7805 */ /* 0x000fc4000001ff00 */
[----:B------:R-:W-:Y:S02]  /*1820*/  CS2R R232, SRZ ;  /* 0x0000000000e87805 */ /* 0x000fe4000001ff00 */
[----:B------:R-:W-:Y:S01]  /*1830*/  CS2R R230, SRZ ;  /* 0x0000000000e67805 */ /* 0x000fe2000001ff00 */
[----:B------:R-:W-:Y:S01]  /*1840*/  STL [R1+0x48c], RZ ;  /* 0x00048cff01007387 */ /* 0x000fe20000100800 */
[----:B------:R-:W-:Y:S02]  /*1850*/  CS2R R228, SRZ ;  /* 0x0000000000e47805 */ /* 0x000fe4000001ff00 */
[----:B------:R-:W-:Y:S02]  /*1860*/  CS2R R226, SRZ ;  /* 0x0000000000e27805 */ /* 0x000fe4000001ff00 */
[----:B------:R-:W-:Y:S01]  /*1870*/  CS2R R224, SRZ ;  /* 0x0000000000e07805 */ /* 0x000fe2000001ff00 */
[----:B------:R-:W-:Y:S01]  /*1880*/  STL [R1+0x488], RZ ;  /* 0x000488ff01007387 */ /* 0x000fe20000100800 */
[----:B------:R-:W-:-:S02]  /*1890*/  CS2R R222, SRZ ;  /* 0x0000000000de7805 */ /* 0x000fc4000001ff00 */
[----:B------:R-:W-:Y:S02]  /*18a0*/  CS2R R220, SRZ ;  /* 0x0000000000dc7805 */ /* 0x000fe4000001ff00 */
[----:B------:R-:W-:Y:S01]  /*18b0*/  CS2R R218, SRZ ;  /* 0x0000000000da7805 */ /* 0x000fe2000001ff00 */
[----:B------:R-:W-:Y:S01]  /*18c0*/  STL [R1+0x484], RZ ;  /* 0x000484ff01007387 */ /* 0x000fe20000100800 */
[----:B-1----:R-:W-:Y:S01]  /*18d0*/  ULEA UR48, UR9, UR48, 0x18 ;  /* 0x0000003009307291 */ /* 0x002fe2000f8ec03f */
[----:B------:R-:W-:Y:S02]  /*18e0*/  CS2R R216, SRZ ;  /* 0x0000000000d87805 */ /* 0x000fe4000001ff00 */
[----:B------:R-:W-:Y:S01]  /*18f0*/  CS2R R214, SRZ ;  /* 0x0000000000d67805 */ /* 0x000fe2000001ff00 */
[----:B------:R-:W-:Y:S01]  /*1900*/  STL [R1+0x480], RZ ;  /* 0x000480ff01007387 */ /* 0x000fe20000100800 */
[----:B------:R-:W-:Y:S02]  /*1910*/  CS2R R212, SRZ ;  /* 0x0000000000d47805 */ /* 0x000fe4000001ff00 */
[----:B------:R-:W-:-:S02]  /*1920*/  CS2R R210, SRZ ;  /* 0x0000000000d27805 */ /* 0x000fc4000001ff00 */
[----:B------:R-:W-:Y:S01]  /*1930*/  CS2R R208, SRZ ;  /* 0x0000000000d07805 */ /* 0x000fe2000001ff00 */
[----:B------:R-:W-:Y:S01]  /*1940*/  STL [R1+0x47c], RZ ;  /* 0x00047cff01007387 */ /* 0x000fe20000100800 */
[----:B--2---:R-:W-:Y:S02]  /*1950*/  ISETP.GE.AND P0, PT, R3, 0x1, PT ;  /* 0x000000010300780c */ /* 0x004fe40003f06270 */
[----:B------:R-:W-:Y:S02]  /*1960*/  CS2R R206, SRZ ;  /* 0x0000000000ce7805 */ /* 0x000fe4000001ff00 */
[----:B------:R-:W-:Y:S01]  /*1970*/  CS2R R204, SRZ ;  /* 0x0000000000cc7805 */ /* 0x000fe2000001ff00 */
[----:B------:R-:W-:Y:S01]  /*1980*/  STL [R1+0x478], RZ ;  /* 0x000478ff01007387 */ /* 0x000fe20000100800 */
[----:B------:R-:W-:Y:S02]  /*1990*/  CS2R R202, SRZ ;  /* 0x0000000000ca7805 */ /* 0x000fe4000001ff00 */
[----:B------:R-:W-:-:S02]  /*19a0*/  CS2R R200, SRZ ;  /* 0x0000000000c87805 */ /* 0x000fc4000001ff00 */
[----:B------:R-:W-:Y:S01]  /*19b0*/  CS2R R198, SRZ ;  /* 0x0000000000c67805 */ /* 0x000fe2000001ff00 */
[----:B------:R-:W-:Y:S01]  /*19c0*/  STL [R1+0x474], RZ ;  /* 0x000474ff01007387 */ /* 0x000fe20000100800 */
[----:B------:R-:W-:Y:S02]  /*19d0*/  CS2R R196, SRZ ;  /* 0x0000000000c47805 */ /* 0x000fe4000001ff00 */
        /* <DEDUP_REMOVED lines=115> */
[----:B------:R-:W-:-:S03]  /*2110*/  CS2R R150, SRZ ;  /* 0x0000000000967805 */ /* 0x000fc6000001ff00 */
[----:B------:R-:W-:Y:S04]  /*2120*/  STL [R1+0x3fc], RZ ;  /* 0x0003fcff01007387 */ /* 0x000fe80000100800 */
        /* <DEDUP_REMOVED lines=127> */
[----:B------:R-:W-:Y:S04]  /*2920*/  STL [R1], RZ ;  /* 0x000000ff01007387 */ /* 0x000fe80000100800 */
        /* <DEDUP_REMOVED lines=39> */
[----:B------:R-:W-:Y:S01]  /*2ba0*/  STL [R1+0xa0], RZ ;  /* 0x0000a0ff01007387 */ /* 0x000fe20000100800 */
[----:B------:R-:W1:Y:S03]  /*2bb0*/  S2R R0, SR_TID.X ;  /* 0x0000000000007919 */ /* 0x000e660000002100 */
        /* <DEDUP_REMOVED lines=8> */
[----:B-1----:R-:W-:-:S03]  /*2c40*/  LOP3.LUT R0, R0, 0x80, RZ, 0xc0, !PT ;  /* 0x0000008000007812 */ /* 0x002fc600078ec0ff */
[----:B------:R-:W-:Y:S01]  /*2c50*/  STL [R1+0xc4], RZ ;  /* 0x0000c4ff01007387 */ /* 0x000fe20000100800 */
[----:B------:R-:W-:-:S03]  /*2c60*/  SHF.R.U32.HI R0, RZ, 0x7, R0 ;  /* 0x00000007ff007819 */ /* 0x000fc60000011600 */
        /* <DEDUP_REMOVED lines=33> */
[----:B------:R-:W1:Y:S04]  /*2e80*/  SHFL.IDX PT, R0, R0, RZ, 0x1f ;  /* 0x00001fff00007589 */ /* 0x000e6800000e0000 */
[----:B------:R2:W-:Y:S04]  /*2e90*/  STL [R1+0x14c], RZ ;  /* 0x00014cff01007387 */ /* 0x0005e80000100800 */
[----:B------:R2:W-:Y:S04]  /*2ea0*/  STL [R1+0x150], RZ ;  /* 0x000150ff01007387 */ /* 0x0005e80000100800 */
[----:B------:R2:W-:Y:S04]  /*2eb0*/  STL [R1+0x154], RZ ;  /* 0x000154ff01007387 */ /* 0x0005e80000100800 */
[----:B------:R2:W-:Y:S04]  /*2ec0*/  STL [R1+0x158], RZ ;  /* 0x000158ff01007387 */ /* 0x0005e80000100800 */
[----:B------:R2:W-:Y:S04]  /*2ed0*/  STL [R1+0x15c], RZ ;  /* 0x00015cff01007387 */ /* 0x0005e80000100800 */
[----:B------:R2:W-:Y:S01]  /*2ee0*/  STL [R1+0x160], RZ ;  /* 0x000160ff01007387 */ /* 0x0005e20000100800 */
[----:B-1----:R-:W-:-:S03]  /*2ef0*/  R2UR UR6, R0 ;  /* 0x00000000000672ca */ /* 0x002fc600000e0000 */
[----:B------:R2:W-:Y:S04]  /*2f00*/  STL [R1+0x164], RZ ;  /* 0x000164ff01007387 */ /* 0x0005e80000100800 */
[----:B------:R2:W-:Y:S04]  /*2f10*/  STL [R1+0x168], RZ ;  /* 0x000168ff01007387 */ /* 0x0005e80000100800 */
[----:B------:R2:W-:Y:S02]  /*2f20*/  STL [R1+0x16c], RZ ;  /* 0x00016cff01007387 */ /* 0x0005e40000100800 */
[----:B------:R-:W-:-:S02]  /*2f30*/  ULEA.HI UR7, UR6, UR6, URZ, 0x1 ;  /* 0x0000000606077291 */ /* 0x000fc4000f8f083f */
[----:B------:R2:W-:Y:S02]  /*2f40*/  STL [R1+0x170], RZ ;  /* 0x000170ff01007387 */ /* 0x0005e40000100800 */
[----:B------:R-:W-:Y:S02]  /*2f50*/  ULOP3.LUT UR7, UR7, 0xffffe, URZ, 0xc0, !UPT ;  /* 0x000ffffe07077892 */ /* 0x000fe4000f8ec03f */
[----:B------:R2:W-:Y:S02]  /*2f60*/  STL [R1+0x174], RZ ;  /* 0x000174ff01007387 */ /* 0x0005e40000100800 */
[----:B------:R-:W-:Y:S02]  /*2f70*/  UIADD3 UR7, UR6, -UR7, URZ ;  /* 0x8000000706077290 */ /* 0x000fe4000fffe03f */
[----:B------:R2:W-:Y:S02]  /*2f80*/  STL [R1+0x178], RZ ;  /* 0x000178ff01007387 */ /* 0x0005e40000100800 */
[----:B------:R-:W-:-:S02]  /*2f90*/  ULEA UR7, UR7, UR48, 0xc ;  /* 0x0000003007077291 */ /* 0x000fc4000f8e603f */
[----:B------:R2:W-:Y:S02]  /*2fa0*/  STL [R1+0x17c], RZ ;  /* 0x00017cff01007387 */ /* 0x0005e40000100800 */
[----:B------:R-:W-:Y:S02]  /*2fb0*/  UIADD3 UR7, UR7, 0x6200, URZ ;  /* 0x0000620007077890 */ /* 0x000fe4000fffe03f */
[----:B------:R2:W-:Y:S02]  /*2fc0*/  STL [R1+0x180], RZ ;  /* 0x000180ff01007387 */ /* 0x0005e40000100800 */
[----:B------:R-:W-:Y:S02]  /*2fd0*/  USHF.R.U32.HI UR7, URZ, 0x4, UR7 ;  /* 0x000000043f077899 */ /* 0x000fe40008011607 */
[----:B------:R2:W-:Y:S02]  /*2fe0*/  STL [R1+0x184], RZ ;  /* 0x000184ff01007387 */ /* 0x0005e40000100800 */
[----:B------:R-:W-:-:S02]  /*2ff0*/  ULOP3.LUT UR9, UR7, 0x3fff, URZ, 0xc0, !UPT ;  /* 0x00003fff07097892 */ /* 0x000fc4000f8ec03f */
[----:B------:R2:W-:Y:S04]  /*3000*/  STL [R1+0x188], RZ ;  /* 0x000188ff01007387 */ /* 0x0005e80000100800 */
        /* <DEDUP_REMOVED lines=28> */
[----:B------:R2:W-:Y:S01]  /*31d0*/  STL [R1+0x1fc], RZ ;  /* 0x0001fcff01007387 */ /* 0x0005e20000100800 */
[----:B------:R-:W-:Y:S05]  /*31e0*/  @!P0 BRA `(.L_x_16) ;  /* 0x0000004400548947 */ /* 0x000fea0003800000 */
[----:B------:R-:W-:-:S06]  /*31f0*/  UISETP.NE.AND UP0, UPT, UR49, 0x3, UPT ;  /* 0x000000033100788c */ /* 0x000fcc000bf05270 */
[----:B------:R-:W-:-:S13]  /*3200*/  PLOP3.LUT P1, PT, PT, PT, UP0, 0x80, 0x0 ;  /* 0x000000000000781c */ /* 0x000fda0003f2f008 */
[----:B------:R-:W-:Y:S05]  /*3210*/  @!P1 BRA `(.L_x_17) ;  /* 0x0000000000049947 */ /* 0x000fea0003800000 */
[----:B------:R-:W-:Y:S01]  /*3220*/  BPT.TRAP 0x1 ;  /* 0x000000040000795c */ /* 0x000fe20000300000 */
.L_x_17:
[----:B------:R-:W-:Y:S01]  /*3230*/  ULEA UR4, UR51, UR48, 0x3 ;  /* 0x0000003033047291 */ /* 0x000fe2000f8e183f */
[----:B------:R-:W-:-:S04]  /*3240*/  MOV R0, UR36 ;  /* 0x0000002400007c02 */ /* 0x000fc80008000f00 */
[----:B------:R-:W-:-:S04]  /*3250*/  SHF.L.U32 R0, R0, 0x1f, RZ ;  /* 0x0000001f00007819 */ /* 0x000fc800000006ff */
[----:B------:R1:W3:Y:S01]  /*3260*/  SYNCS.PHASECHK.TRANS64.TRYWAIT P0, [UR4], R0 ;  /* 0x00000000ff0075a7 */ /* 0x0002e20008000144 */
[----:B------:R-:W-:Y:S05]  /*3270*/  @!P1 BRA `(.L_x_18) ;  /* 0x0000000000049947 */ /* 0x000fea0003800000 */
[----:B------:R-:W-:Y:S01]  /*3280*/  BPT.TRAP 0x1 ;  /* 0x000000040000795c */ /* 0x000fe20000300000 */
.L_x_18:
[----:B---3--:R-:W-:Y:S05]  /*3290*/  @P0 BRA `(.L_x_19) ;  /* 0x0000000000080947 */ /* 0x008fea0003800000 */
[----:B------:R-:W3:Y:S02]  /*32a0*/  SYNCS.PHASECHK.TRANS64.TRYWAIT P0, [UR4], R0 ;  /* 0x00000000ff0075a7 */ /* 0x000ee40008000144 */
[----:B---3--:R-:W-:Y:S05]  /*32b0*/  @!P0 BRA `(.L_x_20) ;  /* 0x000001d400188947 */ /* 0x008fea0003800000 */
.L_x_19:
[----:B------:R-:W-:Y:S01]  /*32c0*/  UIADD3 UR4, UR48, 0x1e200, URZ ;  /* 0x0001e20030047890 */ /* 0x000fe2000fffe03f */
[----:B------:R-:W-:Y:S01]  /*32d0*/  WARPGROUP.ARRIVE ;  /* 0x00000000000079c5 */ /* 0x000fe20000000000 */
[----:B------:R-:W-:Y:S02]  /*32e0*/  ULOP3.LUT UR10, UR9, 0x10000, URZ, 0xfc, !UPT ;  /* 0x00010000090a7892 */ /* 0x000fe4000f8efc3f */
[----:B------:R-:W-:Y:S02]  /*32f0*/  USHF.R.U32.HI UR4, URZ, 0x4, UR4 ;  /* 0x000000043f047899 */ /* 0x000fe40008011604 */
[----:B------:R-:W-:Y:S02]  /*3300*/  ULEA UR10, UR51, UR10, 0xa ;  /* 0x0000000a330a7291 */ /* 0x000fe4000f8e503f */
[----:B------:R-:W-:Y:S01]  /*3310*/  ULOP3.LUT UR4, UR4, 0x3fff, URZ, 0xc0, !UPT ;  /* 0x00003fff04047892 */ /* 0x000fe2000f8ec03f */
[----:B------:R-:W-:Y:S01]  /*3320*/  UMOV UR5, 0x80000020 ;  /* 0x8000002000057882 */ /* 0x000fe20000000000 */
[----:B------:R-:W-:-:S02]  /*3330*/  UMOV UR7, 0x80000020 ;  /* 0x8000002000077882 */ /* 0x000fc40000000000 */
[----:B------:R-:W-:Y:S01]  /*3340*/  ULOP3.LUT UR4, UR4, 0x10000, URZ, 0xfc, !UPT ;  /* 0x0001000004047892 */ /* 0x000fe2000f8efc3f */
[----:B------:R-:W-:-:S03]  /*3350*/  UMOV UR8, 0x2 ;  /* 0x0000000200087882 */ /* 0x000fc60000000000 */
[----:B------:R-:W-:-:S03]  /*3360*/  ULEA UR11, UR51, UR4, 0xa ;  /* 0x00000004330b7291 */ /* 0x000fc6000f8e503f */
[----:B------:R-:W-:-:S04]  /*3370*/  UMOV UR4, UR10 ;  /* 0x0000000a00047c82 */ /* 0x000fc80008000000 */
[----:B------:R-:W-:Y:S02]  /*3380*/  UMOV UR6, UR11 ;  /* 0x0000000b00067c82 */ /* 0x000fe40008000000 */
[----:B------:R-:W-:Y:S01]  /*3390*/  QGMMA.64x256x32.F32.E4M3.E4M3 R24, gdesc[UR4], RZ, !UPT, gsb0 ;  /* 0x03e00000041879f3 */ /* 0x000fe2000c0008ff */
[----:B------:R-:W-:Y:S01]  /*33a0*/  UIADD3 UR4, UR10, 0x200, URZ ;  /* 0x000002000a047890 */ /* 0x000fe2000fffe03f */
[----:B------:R-:W-:Y:S01]  /*33b0*/  UMOV UR5, 0x80000020 ;  /* 0x8000002000057882 */ /* 0x000fe20000000000 */
[----:B------:R-:W-:Y:S02]  /*33c0*/  WARPGROUP.DEPBAR.LE gsb0, 0x0 ;  /* 0x00008000000079c5 */ /* 0x000fe40000010000 */
[----:B------:R-:W-:Y:S04]  /*33d0*/  STL.64 [R1], R24 ;  /* 0x0000001801007387 */ /* 0x000fe80000100a00 */
[----:B------:R-:W-:Y:S04]  /*33e0*/  STL.64 [R1+0x8], R26 ;  /* 0x0000081a01007387 */ /* 0x000fe80000100a00 */
        /* <DEDUP_REMOVED lines=61> */
[----:B------:R4:W-:Y:S02]  /*37c0*/  STL.64 [R1+0x1f8], R150 ;  /* 0x0001f89601007387 */ /* 0x0009e40000100a00 */
[----:B----4-:R-:W-:-:S06]  /*37d0*/  WARPGROUP.ARRIVE ;  /* 0x00000000000079c5 */ /* 0x010fcc0000000000 */
[----:B------:R-:W-:Y:S03]  /*37e0*/  QGMMA.64x256x32.F32.E4M3.E4M3 R24, gdesc[UR4], RZ, !UPT, gsb0 ;  /* 0x03e00000041879f3 */ /* 0x000fe6000c0008ff */
[----:B------:R-:W-:Y:S02]  /*37f0*/  WARPGROUP.DEPBAR.LE gsb0, 0x0 ;  /* 0x00008000000079c5 */ /* 0x000fe40000010000 */
        /* <DEDUP_REMOVED lines=21> */
[----:B------:R4:W-:Y:S04]  /*3950*/  STL.64 [R1+0x4c8], R108 ;  /* 0x0004c86c01007387 */ /* 0x0009e80000100a00 */
        /* <DEDUP_REMOVED lines=69> */
[----:B----4-:R-:W4:Y:S04]  /*3db0*/  LDL.LU.64 R108, [R1] ;  /* 0x00000000016c7983 */ /* 0x010f280000300a00 */
[----:B------:R-:W4:Y:S04]  /*3dc0*/  LDL.LU.64 R110, [R1+0x8] ;  /* 0x00000800016e7983 */ /* 0x000f280000300a00 */
        /* <DEDUP_REMOVED lines=61> */
[----:B------:R-:W4:Y:S01]  /*41a0*/  LDL.LU.64 R234, [R1+0x1f8] ;  /* 0x0001f80001ea7983 */ /* 0x000f220000300a00 */
[----:B------:R-:W-:-:S02]  /*41b0*/  UIADD3 UR4, UR10, 0x2, URZ ;  /* 0x000000020a047890 */ /* 0x000fc4000fffe03f */
[----:B------:R-:W-:Y:S01]  /*41c0*/  UIADD3 UR6, UR11, 0x2, URZ ;  /* 0x000000020b067890 */ /* 0x000fe2000fffe03f */
[----:B------:R-:W-:Y:S01]  /*41d0*/  STL [R1+0x388], RZ ;  /* 0x000388ff01007387 */ /* 0x000fe20000100800 */
[----:B------:R-:W-:Y:S01]  /*41e0*/  UMOV UR5, 0x80000020 ;  /* 0x8000002000057882 */ /* 0x000fe20000000000 */
[----:B------:R-:W-:Y:S02]  /*41f0*/  UMOV UR7, 0x80000020 ;  /* 0x8000002000077882 */ /* 0x000fe40000000000 */
        /* <DEDUP_REMOVED lines=25> */
[----:B----4-:R-:W-:-:S06]  /*4390*/  WARPGROUP.ARRIVE ;  /* 0x00000000000079c5 */ /* 0x010fcc0000000000 */
[----:B------:R-:W-:Y:S03]  /*43a0*/  QGMMA.64x256x32.F32.E4M3.E4M3 R108, gdesc[UR4], R108, gsb0 ;  /* 0x03e00000046c79f3 */ /* 0x000fe6000800086c */
[----:B------:R-:W-:Y:S02]  /*43b0*/  WARPGROUP.DEPBAR.LE gsb0, 0x0 ;  /* 0x00008000000079c5 */ /* 0x000fe40000010000 */
[----:B------:R-:W-:Y:S01]  /*43c0*/  STL.64 [R1], R108 ;  /* 0x0000006c01007387 */ /* 0x000fe20000100a00 */
[----:B------:R-:W-:Y:S01]  /*43d0*/  UIADD3 UR4, UR10, 0x202, URZ ;  /* 0x000002020a047890 */ /* 0x000fe2000fffe03f */
[----:B------:R-:W-:Y:S02]  /*43e0*/  MOV R21, R220 ;  /* 0x000000dc00157202 */ /* 0x000fe40000000f00 */
[----:B------:R-:W-:Y:S01]  /*43f0*/  STL.64 [R1+0x8], R110 ;  /* 0x0000086e01007387 */ /* 0x000fe20000100a00 */
[----:B------:R-:W-:Y:S01]  /*4400*/  UMOV UR5, 0x80000020 ;  /* 0x8000002000057882 */ /* 0x000fe20000000000 */
[----:B------:R-:W-:-:S02]  /*4410*/  MOV R20, R221 ;  /* 0x000000dd00147202 */ /* 0x000fc40000000f00 */
[----:B------:R-:W-:Y:S01]  /*4420*/  STL.64 [R1+0x10], R112 ;  /* 0x0000107001007387 */ /* 0x000fe20000100a00 */
[----:B------:R-:W-:Y:S02]  /*4430*/  MOV R15, R222 ;  /* 0x000000de000f7202 */ /* 0x000fe40000000f00 */
[----:B------:R-:W-:Y:S02]  /*4440*/  CS2R R236, SRZ ;  /* 0x0000000000ec7805 */ /* 0x000fe4000001ff00 */
[----:B------:R-:W-:Y:S01]  /*4450*/  MOV R14, R223 ;  /* 0x000000df000e7202 */ /* 0x000fe20000000f00 */
[----:B------:R-:W-:Y:S01]  /*4460*/  STL.64 [R1+0x18], R114 ;  /* 0x0000187201007387 */ /* 0x000fe20000100a00 */
[----:B------:R-:W-:Y:S02]  /*4470*/  MOV R13, R224 ;  /* 0x000000e0000d7202 */ /* 0x000fe40000000f00 */
[----:B------:R-:W-:Y:S02]  /*4480*/  CS2R R22, SRZ ;  /* 0x0000000000167805 */ /* 0x000fe4000001ff00 */
[----:B------:R-:W-:Y:S01]  /*4490*/  MOV R12, R225 ;  /* 0x000000e1000c7202 */ /* 0x000fe20000000f00 */
[----:B------:R-:W-:Y:S01]  /*44a0*/  STL.64 [R1+0x20], R116 ;  /* 0x0000207401007387 */ /* 0x000fe20000100a00 */
[----:B------:R-:W-:-:S02]  /*44b0*/  MOV R11, R226 ;  /* 0x000000e2000b7202 */ /* 0x000fc40000000f00 */
[----:B------:R-:W-:Y:S01]  /*44c0*/  MOV R10, R227 ;  /* 0x000000e3000a7202 */ /* 0x000fe20000000f00 */
[----:B------:R-:W-:Y:S01]  /*44d0*/  STL.64 [R1+0x28], R118 ;  /* 0x0000287601007387 */ /* 0x000fe20000100a00 */
[----:B------:R-:W-:Y:S02]  /*44e0*/  MOV R9, R228 ;  /* 0x000000e400097202 */ /* 0x000fe40000000f00 */
[----:B------:R-:W-:Y:S01]  /*44f0*/  MOV R8, R229 ;  /* 0x000000e500087202 */ /* 0x000fe20000000f00 */
[----:B------:R-:W-:Y:S01]  /*4500*/  STL.64 [R1+0x30], R120 ;  /* 0x0000307801007387 */ /* 0x000fe20000100a00 */
[----:B------:R-:W-:Y:S02]  /*4510*/  MOV R7, R230 ;  /* 0x000000e600077202 */ /* 0x000fe40000000f00 */
[----:B------:R-:W-:Y:S01]  /*4520*/  MOV R6, R231 ;  /* 0x000000e700067202 */ /* 0x000fe20000000f00 */
[----:B------:R-:W-:Y:S01]  /*4530*/  STL.64 [R1+0x38], R122 ;  /* 0x0000387a01007387 */ /* 0x000fe20000100a00 */
[----:B------:R-:W-:-:S02]  /*4540*/  MOV R5, R232 ;  /* 0x000000e800057202 */ /* 0x000fc40000000f00 */
[----:B------:R-:W-:Y:S01]  /*4550*/  MOV R4, R233 ;  /* 0x000000e900047202 */ /* 0x000fe20000000f00 */
[----:B------:R-:W-:Y:S01]  /*4560*/  STL.64 [R1+0x40], R124 ;  /* 0x0000407c01007387 */ /* 0x000fe20000100a00 */
[----:B---3--:R-:W-:Y:S02]  /*4570*/  MOV R3, R234 ;  /* 0x000000ea00037202 */ /* 0x008fe40000000f00 */
[----:B-1----:R-:W-:Y:S01]  /*4580*/  MOV R0, R235 ;  /* 0x000000eb00007202 */ /* 0x002fe20000000f00 */
        /* <DEDUP_REMOVED lines=55> */
[----:B-1----:R-:W4:Y:S04]  /*4900*/  LDL.LU.64 R150, [R1+0x570] ;  /* 0x0005700001967983 */ /* 0x002f280000300a00 */
        /* <DEDUP_REMOVED lines=21> */
[----:B---3--:R-:W-:-:S02]  /*4a60*/  CS2R R234, SRZ ;  /* 0x0000000000ea7805 */ /* 0x008fc4000001ff00 */
[----:B------:R-:W-:Y:S02]  /*4a70*/  CS2R R232, SRZ ;  /* 0x0000000000e87805 */ /* 0x000fe4000001ff00 */
[----:B------:R-:W-:Y:S01]  /*4a80*/  CS2R R230, SRZ ;  /* 0x0000000000e67805 */ /* 0x000fe2000001ff00 */
[----:B------:R1:W-:Y:S01]  /*4a90*/  STL [R1+0x320], RZ ;  /* 0x000320ff01007387 */ /* 0x0003e20000100800 */
[----:B------:R-:W-:Y:S02]  /*4aa0*/  CS2R R228, SRZ ;  /* 0x0000000000e47805 */ /* 0x000fe4000001ff00 */
[----:B------:R-:W-:Y:S02]  /*4ab0*/  CS2R R226, SRZ ;  /* 0x0000000000e27805 */ /* 0x000fe4000001ff00 */
[----:B------:R-:W-:Y:S01]  /*4ac0*/  CS2R R224, SRZ ;  /* 0x0000000000e07805 */ /* 0x000fe2000001ff00 */
[----:B------:R1:W-:Y:S01]  /*4ad0*/  STL [R1+0x31c], RZ ;  /* 0x00031cff01007387 */ /* 0x0003e20000100800 */
[----:B------:R-:W-:-:S02]  /*4ae0*/  CS2R R222, SRZ ;  /* 0x0000000000de7805 */ /* 0x000fc4000001ff00 */
        /* <DEDUP_REMOVED lines=106> */
[----:B----4-:R-:W-:-:S06]  /*5190*/  WARPGROUP.ARRIVE ;  /* 0x00000000000079c5 */ /* 0x010fcc0000000000 */
[----:B------:R-:W-:Y:S01]  /*51a0*/  QGMMA.64x256x32.F32.E4M3.E4M3 R24, gdesc[UR4], R24, gsb0 ;  /* 0x03e00000041879f3 */ /* 0x000fe20008000818 */
[----:B------:R-:W-:Y:S02]  /*51b0*/  ULDC UR4, c[0x0][0x50c] ;  /* 0x0001430000047ab9 */ /* 0x000fe40000000800 */
[----:B------:R-:W-:-:S04]  /*51c0*/  UISETP.NE.AND UP0, UPT, UR4, 0x2, UPT ;  /* 0x000000020400788c */ /* 0x000fc8000bf05270 */
[----:B------:R-:W-:-:S06]  /*51d0*/  USEL UR4, URZ, 0x1, UP0 ;  /* 0x000000013f047887 */ /* 0x000fcc0008000000 */
[----:B------:R-:W-:Y:S01]  /*51e0*/  ISETP.NE.AND P0, PT, RZ, UR4, PT ;  /* 0x00000004ff007c0c */ /* 0x000fe2000bf05270 */
[----:B------:R-:W-:-:S12]  /*51f0*/  WARPGROUP.DEPBAR.LE gsb0, 0x0 ;  /* 0x00008000000079c5 */ /* 0x000fd80000010000 */
[----:B-1----:R-:W-:Y:S05]  /*5200*/  @!P0 BRA `(.L_x_21) ;  /* 0x0000002400348947 */ /* 0x002fea0003800000 */
[----:B------:R-:W3:Y:S04]  /*5210*/  LDL R22, [R1] ;  /* 0x0000000001167983 */ /* 0x000ee80000100800 */
[----:B------:R-:W4:Y:S04]  /*5220*/  LDL R23, [R1+0x4] ;  /* 0x0000040001177983 */ /* 0x000f280000100800 */
[----:B------:R-:W2:Y:S04]  /*5230*/  LDL R152, [R1+0x8] ;  /* 0x0000080001987983 */ /* 0x000ea80000100800 */
        /* <DEDUP_REMOVED lines=83> */
[----:B------:R1:W-:Y:S04]  /*5770*/  STL [R1+0x528], R131 ;  /* 0x0005288301007387 */ /* 0x0003e80000100800 */
[----:B-1----:R-:W3:Y:S04]  /*5780*/  LDL R131, [R1+0x158] ;  /* 0x0001580001837983 */ /* 0x002ee80000100800 */
[----:B------:R1:W-:Y:S04]  /*5790*/  STL [R1+0x524], R132 ;  /* 0x0005248401007387 */ /* 0x0003e80000100800 */
[----:B-1----:R-:W4:Y:S04]  /*57a0*/  LDL R132, [R1+0x15c] ;  /* 0x00015c0001847983 */ /* 0x002f280000100800 */
[----:B------:R1:W-:Y:S04]  /*57b0*/  STL [R1+0x520], R133 ;  /* 0x0005208501007387 */ /* 0x0003e80000100800 */
[----:B-1----:R-:W2:Y:S04]  /*57c0*/  LDL R133, [R1+0x160] ;  /* 0x0001600001857983 */ /* 0x002ea80000100800 */
[----:B------:R1:W-:Y:S04]  /*57d0*/  STL [R1+0x51c], R134 ;  /* 0x00051c8601007387 */ /* 0x0003e80000100800 */
[----:B-1----:R-:W4:Y:S04]  /*57e0*/  LDL R134, [R1+0x164] ;  /* 0x0001640001867983 */ /* 0x002f280000100800 */
        /* <DEDUP_REMOVED lines=40> */
[----:B-----5:R1:W-:Y:S04]  /*5a70*/  STL [R1+0x4c8], R16 ;  /* 0x0004c81001007387 */ /* 0x0203e80000100800 */
[----:B-1----:R-:W4:Y:S04]  /*5a80*/  LDL R16, [R1+0x1b8] ;  /* 0x0001b80001107983 */ /* 0x002f280000100800 */
[----:B------:R1:W-:Y:S04]  /*5a90*/  STL [R1+0x4c4], R2 ;  /* 0x0004c40201007387 */ /* 0x0003e80000100800 */
[----:B-1----:R-:W4:Y:S01]  /*5aa0*/  LDL R2, [R1+0x1bc] ;  /* 0x0001bc0001027983 */ /* 0x002f220000100800 */
[----:B--2---:R-:W-:-:S01]  /*5ab0*/  FADD R133, RZ, R133 ;  /* 0x00000085ff857221 */ /* 0x004fc20000000000 */
[----:B---3--:R-:W-:Y:S01]  /*5ac0*/  FADD R236, RZ, R131 ;  /* 0x00000083ffec7221 */ /* 0x008fe20000000000 */
[----:B----4-:R-:W-:-:S01]  /*5ad0*/  FADD R134, RZ, R134 ;  /* 0x00000086ff867221 */ /* 0x010fc20000000000 */
[----:B------:R-:W2:Y:S01]  /*5ae0*/  LDL.LU R131, [R1+0x528] ;  /* 0x0005280001837983 */ /* 0x000ea20000300800 */
[----:B------:R-:W-:-:S01]  /*5af0*/  FADD R237, RZ, R132 ;  /* 0x00000084ffed7221 */ /* 0x000fc20000000000 */
[----:B------:R-:W-:Y:S01]  /*5b00*/  FADD R135, RZ, R135 ;  /* 0x00000087ff877221 */ /* 0x000fe20000000000 */
[----:B------:R-:W-:-:S01]  /*5b10*/  FADD R21, RZ, R21 ;  /* 0x00000015ff157221 */ /* 0x000fc20000000000 */
[----:B------:R-:W3:Y:S01]  /*5b20*/  LDL.LU R132, [R1+0x524] ;  /* 0x0005240001847983 */ /* 0x000ee20000300800 */
[----:B------:R-:W-:-:S01]  /*5b30*/  FADD R20, RZ, R20 ;  /* 0x00000014ff147221 */ /* 0x000fc20000000000 */
[----:B------:R-:W-:Y:S01]  /*5b40*/  FADD R22, RZ, R22 ;  /* 0x00000016ff167221 */ /* 0x000fe20000000000 */
[----:B------:R-:W-:-:S01]  /*5b50*/  FADD R23, RZ, R23 ;  /* 0x00000017ff177221 */ /* 0x000fc20000000000 */
[----:B------:R1:W-:Y:S01]  /*5b60*/  STL [R1+0x200], R133 ;  /* 0x0002008501007387 */ /* 0x0003e20000100800 */
[----:B------:R-:W-:-:S01]  /*5b70*/  FADD R152, RZ, R152 ;  /* 0x00000098ff987221 */ /* 0x000fc20000000000 */
[----:B------:R-:W-:Y:S01]  /*5b80*/  FADD R153, RZ, R153 ;  /* 0x00000099ff997221 */ /* 0x000fe20000000000 */
[----:B------:R-:W-:-:S01]  /*5b90*/  FADD R154, RZ, R154 ;  /* 0x0000009aff9a7221 */ /* 0x000fc20000000000 */
[----:B------:R-:W-:Y:S01]  /*5ba0*/  FADD R155, RZ, R155 ;  /* 0x0000009bff9b7221 */ /* 0x000fe20000000000 */
[----:B------:R-:W-:-:S01]  /*5bb0*/  FADD R156, RZ, R156 ;  /* 0x0000009cff9c7221 */ /* 0x000fc20000000000 */
[----:B------:R-:W-:Y:S01]  /*5bc0*/  FADD R157, RZ, R157 ;  /* 0x0000009dff9d7221 */ /* 0x000fe20000000000 */
[----:B------:R-:W-:-:S01]  /*5bd0*/  FADD R158, RZ, R158 ;  /* 0x0000009eff9e7221 */ /* 0x000fc20000000000 */
[----:B------:R-:W-:Y:S01]  /*5be0*/  FADD R136, RZ, R136 ;  /* 0x00000088ff887221 */ /* 0x000fe20000000000 */
[----:B------:R-:W-:-:S01]  /*5bf0*/  FADD R159, RZ, R159 ;  /* 0x0000009fff9f7221 */ /* 0x000fc20000000000 */
[----:B-1----:R-:W4:Y:S01]  /*5c00*/  LDL.LU R133, [R1+0x520] ;  /* 0x0005200001857983 */ /* 0x002f220000300800 */
        /* <DEDUP_REMOVED lines=96> */
[----:B-1----:R-:W4:Y:S04]  /*6210*/  LDL.LU R140, [R1+0x504] ;  /* 0x00050400018c7983 */ /* 0x002f280000300800 */
[----:B------:R1:W-:Y:S01]  /*6220*/  STL [R1+0x220], R141 ;  /* 0x0002208d01007387 */ /* 0x0003e20000100800 */
[----:B------:R-:W-:-:S03]  /*6230*/  FADD R144, RZ, R144 ;  /* 0x00000090ff907221 */ /* 0x000fc60000000000 */
        /* <DEDUP_REMOVED lines=22> */
[----:B------:R1:W-:Y:S04]  /*63a0*/  STL [R1+0x240], R149 ;  /* 0x0002409501007387 */ /* 0x0003e80000100800 */
[----:B-1----:R-:W4:Y:S04]  /*63b0*/  LDL.LU R149, [R1+0x4e0] ;  /* 0x0004e00001957983 */ /* 0x002f280000300800 */
[----:B------:R1:W-:Y:S04]  /*63c0*/  STL [R1+0x244], R150 ;  /* 0x0002449601007387 */ /* 0x0003e80000100800 */
[----:B-1----:R-:W4:Y:S04]  /*63d0*/  LDL.LU R150, [R1+0x4dc] ;  /* 0x0004dc0001967983 */ /* 0x002f280000300800 */
[----:B------:R1:W-:Y:S04]  /*63e0*/  STL [R1+0x248], R151 ;  /* 0x0002489701007387 */ /* 0x0003e80000100800 */
[----:B-1----:R-:W4:Y:S01]  /*63f0*/  LDL.LU R151, [R1+0x4d8] ;  /* 0x0004d80001977983 */ /* 0x002f220000300800 */
[----:B------:R-:W-:-:S01]  /*6400*/  FADD R19, RZ, R19 ;  /* 0x00000013ff137221 */ /* 0x000fc20000000000 */
[----:B------:R-:W-:Y:S01]  /*6410*/  FADD R18, RZ, R18 ;  /* 0x00000012ff127221 */ /* 0x000fe20000000000 */
[----:B------:R-:W-:-:S03]  /*6420*/  FADD R17, RZ, R17 ;  /* 0x00000011ff117221 */ /* 0x000fc60000000000 */
[----:B------:R1:W-:Y:S01]  /*6430*/  STL [R1+0x24c], R19 ;  /* 0x00024c1301007387 */ /* 0x0003e20000100800 */
[----:B------:R-:W-:-:S03]  /*6440*/  FADD R16, RZ, R16 ;  /* 0x00000010ff107221 */ /* 0x000fc60000000000 */
[----:B-1----:R1:W5:Y:S04]  /*6450*/  LDL.LU R19, [R1+0x4d4] ;  /* 0x0004d40001137983 */ /* 0x0023680000300800 */
[----:B------:R1:W-:Y:S01]  /*6460*/  STL [R1+0x250], R18 ;  /* 0x0002501201007387 */ /* 0x0003e20000100800 */
[----:B------:R-:W-:-:S03]  /*6470*/  FADD R2, RZ, R2 ;  /* 0x00000002ff027221 */ /* 0x000fc60000000000 */
[----:B-1----:R1:W5:Y:S04]  /*6480*/  LDL.LU R18, [R1+0x4d0] ;  /* 0x0004d00001127983 */ /* 0x0023680000300800 */
[----:B------:R2:W-:Y:S04]  /*6490*/  STL [R1+0x254], R17 ;  /* 0x0002541101007387 */ /* 0x0005e80000100800 */
[----:B--2---:R1:W5:Y:S04]  /*64a0*/  LDL.LU R17, [R1+0x4cc] ;  /* 0x0004cc0001117983 */ /* 0x0043680000300800 */
[----:B------:R2:W-:Y:S04]  /*64b0*/  STL [R1+0x258], R16 ;  /* 0x0002581001007387 */ /* 0x0005e80000100800 */
[----:B--2---:R1:W5:Y:S04]  /*64c0*/  LDL.LU R16, [R1+0x4c8] ;  /* 0x0004c80001107983 */ /* 0x0043680000300800 */
[----:B------:R2:W-:Y:S04]  /*64d0*/  STL [R1+0x25c], R2 ;  /* 0x00025c0201007387 */ /* 0x0005e80000100800 */
[----:B--2---:R1:W5:Y:S04]  /*64e0*/  LDL.LU R2, [R1+0x4c4] ;  /* 0x0004c40001027983 */ /* 0x0043680000300800 */
[----:B------:R2:W-:Y:S04]  /*64f0*/  STL [R1+0x260], R21 ;  /* 0x0002601501007387 */ /* 0x0005e80000100800 */
[----:B------:R3:W-:Y:S01]  /*6500*/  STL [R1+0x264], R20 ;  /* 0x0002641401007387 */ /* 0x0007e20000100800 */
[----:B--2---:R-:W-:-:S01]  /*6510*/  FADD R21, RZ, R15 ;  /* 0x0000000fff157221 */ /* 0x004fc20000000000 */
[----:B------:R-:W-:Y:S01]  /*6520*/  FADD R15, RZ, R13 ;  /* 0x0000000dff0f7221 */ /* 0x000fe20000000000 */
[----:B---3--:R-:W-:-:S01]  /*6530*/  FADD R20, RZ, R14 ;  /* 0x0000000eff147221 */ /* 0x008fc20000000000 */
[----:B------:R-:W-:Y:S01]  /*6540*/  FADD R14, RZ, R12 ;  /* 0x0000000cff0e7221 */ /* 0x000fe20000000000 */
[----:B------:R-:W-:-:S01]  /*6550*/  FADD R13, RZ, R11 ;  /* 0x0000000bff0d7221 */ /* 0x000fc20000000000 */
[----:B------:R-:W-:Y:S01]  /*6560*/  STL [R1+0x268], R21 ;  /* 0x0002681501007387 */ /* 0x000fe20000100800 */
[----:B------:R-:W-:-:S01]  /*6570*/  FADD R12, RZ, R10 ;  /* 0x0000000aff0c7221 */ /* 0x000fc20000000000 */
[----:B------:R-:W-:Y:S01]  /*6580*/  FADD R11, RZ, R9 ;  /* 0x00000009ff0b7221 */ /* 0x000fe20000000000 */
[----:B------:R-:W-:-:S01]  /*6590*/  FADD R10, RZ, R8 ;  /* 0x00000008ff0a7221 */ /* 0x000fc20000000000 */
[----:B------:R-:W-:Y:S01]  /*65a0*/  STL [R1+0x26c], R20 ;  /* 0x00026c1401007387 */ /* 0x000fe20000100800 */
[----:B------:R-:W-:-:S01]  /*65b0*/  FADD R9, RZ, R7 ;  /* 0x00000007ff097221 */ /* 0x000fc20000000000 */
[----:B------:R-:W-:-:S02]  /*65c0*/  FADD R8, RZ, R6 ;  /* 0x00000006ff087221 */ /* 0x000fc40000000000 */
[----:B------:R-:W-:Y:S01]  /*65d0*/  STL [R1+0x270], R15 ;  /* 0x0002700f01007387 */ /* 0x000fe20000100800 */
[----:B------:R-:W-:-:S03]  /*65e0*/  FADD R7, RZ, R5 ;  /* 0x00000005ff077221 */ /* 0x000fc60000000000 */
        /* <DEDUP_REMOVED lines=10> */
[----:B------:R-:W-:Y:S04]  /*6690*/  STL [R1+0x288], R9 ;  /* 0x0002880901007387 */ /* 0x000fe80000100800 */
[----:B------:R-:W-:Y:S04]  /*66a0*/  STL [R1+0x28c], R8 ;  /* 0x00028c0801007387 */ /* 0x000fe80000100800 */
[----:B------:R-:W-:Y:S04]  /*66b0*/  STL [R1+0x290], R7 ;  /* 0x0002900701007387 */ /* 0x000fe80000100800 */
[----:B------:R-:W-:Y:S04]  /*66c0*/  STL [R1+0x294], R6 ;  /* 0x0002940601007387 */ /* 0x000fe80000100800 */
[----:B------:R-:W-:Y:S04]  /*66d0*/  STL [R1+0x298], R5 ;  /* 0x0002980501007387 */ /* 0x000fe80000100800 */
[----:B------:R2:W-:Y:S04]  /*66e0*/  STL [R1+0x29c], R4 ;  /* 0x00029c0401007387 */ /* 0x0005e80000100800 */
[----:B------:R3:W-:Y:S04]  /*66f0*/  STL [R1+0x2a0], R3 ;  /* 0x0002a00301007387 */ /* 0x0007e80000100800 */
[----:B------:R1:W-:Y:S01]  /*6700*/  STL [R1+0x2a4], R0 ;  /* 0x0002a40001007387 */ /* 0x0003e20000100800 */
[----:B--2---:R-:W-:-:S01]  /*6710*/  FADD R4, RZ, R26 ;  /* 0x0000001aff047221 */ /* 0x004fc20000000000 */
[----:B---3--:R-:W-:-:S04]  /*6720*/  FADD R3, RZ, R27 ;  /* 0x0000001bff037221 */ /* 0x008fc80000000000 */
[----:B------:R2:W-:Y:S01]  /*6730*/  STL [R1+0x2a8], R4 ;  /* 0x0002a80401007387 */ /* 0x0005e20000100800 */
[----:B-1----:R-:W-:-:S03]  /*6740*/  FADD R0, RZ, R28 ;  /* 0x0000001cff007221 */ /* 0x002fc60000000000 */
[----:B------:R1:W-:Y:S04]  /*6750*/  STL [R1+0x2ac], R3 ;  /* 0x0002ac0301007387 */ /* 0x0003e80000100800 */
[----:B------:R3:W-:Y:S01]  /*6760*/  STL [R1+0x2b0], R0 ;  /* 0x0002b00001007387 */ /* 0x0007e20000100800 */
[----:B--2---:R-:W-:-:S01]  /*6770*/  FADD R4, RZ, R29 ;  /* 0x0000001dff047221 */ /* 0x004fc20000000000 */
[----:B-1----:R-:W-:-:S04]  /*6780*/  FADD R3, RZ, R30 ;  /* 0x0000001eff037221 */ /* 0x002fc80000000000 */
[----:B------:R1:W-:Y:S01]  /*6790*/  STL [R1+0x2b4], R4 ;  /* 0x0002b40401007387 */ /* 0x0003e20000100800 */
[----:B---3--:R-:W-:-:S03]  /*67a0*/  FADD R0, RZ, R31 ;  /* 0x0000001fff007221 */ /* 0x008fc60000000000 */
[----:B------:R2:W-:Y:S04]  /*67b0*/  STL [R1+0x2b8], R3 ;  /* 0x0002b80301007387 */ /* 0x0005e80000100800 */
[----:B------:R3:W-:Y:S01]  /*67c0*/  STL [R1+0x2bc], R0 ;  /* 0x0002bc0001007387 */ /* 0x0007e20000100800 */
[----:B-1----:R-:W-:-:S01]  /*67d0*/  FADD R4, RZ, R32 ;  /* 0x00000020ff047221 */ /* 0x002fc20000000000 */
[----:B--2---:R-:W-:-:S04]  /*67e0*/  FADD R3, RZ, R33 ;  /* 0x00000021ff037221 */ /* 0x004fc80000000000 */
        /* <DEDUP_REMOVED lines=199> */
[----:B----4-:R-:W-:-:S03]  /*7460*/  FADD R0, RZ, R133 ;  /* 0x00000085ff007221 */ /* 0x010fc60000000000 */
        /* <DEDUP_REMOVED lines=38> */
[----:B------:R-:W-:-:S05]  /*76d0*/  UMOV UR8, URZ ;  /* 0x0000003f00087c82 */ /* 0x000fca0008000000 */
.L_x_21:
[----:B------:R-:W-:Y:S01]  /*76e0*/  UIADD3 UR10, UR51, 0x1, URZ ;  /* 0x00000001330a7890 */ /* 0x000fe2000fffe03f */
[----:B------:R-:W-:-:S03]  /*76f0*/  UMOV UR5, 0x1 ;  /* 0x0000000100057882 */ /* 0x000fc60000000000 */
[----:B------:R-:W-:-:S04]  /*7700*/  UISETP.NE.AND UP0, UPT, UR10, 0x6, UPT ;  /* 0x000000060a00788c */ /* 0x000fc8000bf05270 */
[----:B------:R-:W-:Y:S02]  /*7710*/  USEL UR11, URZ, 0x1, UP0 ;  /* 0x000000013f0b7887 */ /* 0x000fe40008000000 */
[----:B------:R-:W-:Y:S02]  /*7720*/  USEL UR10, UR10, URZ, UP0 ;  /* 0x0000003f0a0a7287 */ /* 0x000fe40008000000 */
[----:B------:R-:W-:-:S12]  /*7730*/  ULOP3.LUT UR11, UR36, UR11, URZ, 0x3c, !UPT ;  /* 0x0000000b240b7292 */ /* 0x000fd8000f8e3c3f */
.L_x_16:
[----:B------:R-:W-:-:S04]  /*7740*/  UISETP.LT.AND UP0, UPT, UR50, 0x1, UPT ;  /* 0x000000013200788c */ /* 0x000fc8000bf01270 */
[----:B------:R-:W-:-:S04]  /*7750*/  USEL UR6, UR50, 0x1, UP0 ;  /* 0x0000000132067887 */ /* 0x000fc80008000000 */
[----:B------:R-:W-:-:S04]  /*7760*/  UIADD3 UR12, UR50, -UR6, URZ ;  /* 0x80000006320c7290 */ /* 0x000fc8000fffe03f */
[----:B------:R-:W-:-:S06]  /*7770*/  UISETP.GE.AND UP0, UPT, UR12, 0x1, UPT ;  /* 0x000000010c00788c */ /* 0x000fcc000bf06270 */
[----:B------:R-:W-:-:S13]  /*7780*/  PLOP3.LUT P0, PT, PT, PT, UP0, 0x80, 0x0 ;  /* 0x000000000000781c */ /* 0x000fda0003f0f008 */
[----:B------:R-:W-:Y:S05]  /*7790*/  @!P0 BRA `(.L_x_22) ;  /* 0x0000005c00d08947 */ /* 0x000fea0003800000 */
[----:B------:R-:W-:Y:S01]  /*77a0*/  UMOV UR13, UR51 ;  /* 0x00000033000d7c82 */ /* 0x000fe20008000000 */
[----:B------:R-:W-:-:S05]  /*77b0*/  ULDC UR16, c[0x0][0x50c] ;  /* 0x0001430000107ab9 */ /* 0x000fca0000000800 */
.L_x_30:
[----:B------:R-:W-:-:S06]  /*77c0*/  UISETP.NE.AND UP0, UPT, UR49, 0x3, UPT ;  /* 0x000000033100788c */ /* 0x000fcc000bf05270 */
[----:B------:R-:W-:-:S13]  /*77d0*/  PLOP3.LUT P1, PT, PT, PT, UP0, 0x80, 0x0 ;  /* 0x000000000000781c */ /* 0x000fda0003f2f008 */
[----:B-1---5:R-:W-:Y:S05]  /*77e0*/  @!P1 BRA `(.L_x_23) ;  /* 0x0000000000049947 */ /* 0x022fea0003800000 */
[----:B------:R-:W-:Y:S01]  /*77f0*/  BPT.TRAP 0x1 ;  /* 0x000000040000795c */ /* 0x000fe20000300000 */
.L_x_23:
[----:B------:R-:W-:Y:S01]  /*7800*/  ULEA UR6, UR10, UR48, 0x3 ;  /* 0x000000300a067291 */ /* 0x000fe2000f8e183f */
[----:B-1----:R-:W-:-:S04]  /*7810*/  MOV R0, UR11 ;  /* 0x0000000b00007c02 */ /* 0x002fc80008000f00 */
[----:B------:R-:W-:-:S04]  /*7820*/  SHF.L.U32 R0, R0, 0x1f, RZ ;  /* 0x0000001f00007819 */ /* 0x000fc800000006ff */
[----:B------:R1:W3:Y:S01]  /*7830*/  SYNCS.PHASECHK.TRANS64.TRYWAIT P0, [UR6], R0 ;  /* 0x00000000ff0075a7 */ /* 0x0002e20008000146 */
[----:B------:R-:W-:Y:S05]  /*7840*/  @!P1 BRA `(.L_x_24) ;  /* 0x0000000000049947 */ /* 0x000fea0003800000 */
[----:B------:R-:W-:Y:S01]  /*7850*/  BPT.TRAP 0x1 ;  /* 0x000000040000795c */ /* 0x000fe20000300000 */
.L_x_24:
[----:B---3--:R-:W-:Y:S05]  /*7860*/  @P0 BRA `(.L_x_25) ;  /* 0x0000000000080947 */ /* 0x008fea0003800000 */
[----:B------:R-:W3:Y:S02]  /*7870*/  SYNCS.PHASECHK.TRANS64.TRYWAIT P0, [UR6], R0 ;  /* 0x00000000ff0075a7 */ /* 0x000ee40008000146 */
[----:B---3--:R-:W-:Y:S05]  /*7880*/  @!P0 BRA `(.L_x_26) ;  /* 0x0000018c00bc8947 */ /* 0x008fea0003800000 */
.L_x_25:
        /* <DEDUP_REMOVED lines=129> */
[----:B------:R-:W-:Y:S02]  /*80a0*/  UISETP.NE.AND UP0, UPT, UR4, URZ, UPT ;  /* 0x0000003f0400728c */ /* 0x000fe4000bf05270 */
[----:B------:R-:W-:Y:S02]  /*80b0*/  USHF.R.U32.HI UR6, URZ, 0x4, UR6 ;  /* 0x000000043f067899 */ /* 0x000fe40008011606 */
[----:B------:R-:W-:Y:S02]  /*80c0*/  USEL UR5, UR5, URZ, !UP0 ;  /* 0x0000003f05057287 */ /* 0x000fe4000c000000 */
[----:B------:R-:W-:Y:S02]  /*80d0*/  ULOP3.LUT UR6, UR6, 0x3fff, URZ, 0xc0, !UPT ;  /* 0x00003fff06067892 */ /* 0x000fe4000f8ec03f */
[----:B------:R-:W-:Y:S02]  /*80e0*/  ULOP3.LUT UR14, UR9, 0x10000, URZ, 0xfc, !UPT ;  /* 0x00010000090e7892 */ /* 0x000fe4000f8efc3f */
[----:B------:R-:W-:-:S02]  /*80f0*/  ULOP3.LUT UR6, UR6, 0x10000, URZ, 0xfc, !UPT ;  /* 0x0001000006067892 */ /* 0x000fc4000f8efc3f */
[----:B------:R-:W-:Y:S02]  /*8100*/  UISETP.NE.U32.AND UP0, UPT, UR5, URZ, UPT ;  /* 0x0000003f0500728c */ /* 0x000fe4000bf05070 */
[----:B------:R-:W-:Y:S02]  /*8110*/  ULEA UR14, UR10, UR14, 0xa ;  /* 0x0000000e0a0e7291 */ /* 0x000fe4000f8e503f */
[----:B------:R-:W-:Y:S01]  /*8120*/  ULEA UR15, UR10, UR6, 0xa ;  /* 0x000000060a0f7291 */ /* 0x000fe2000f8e503f */
[----:B------:R-:W-:Y:S01]  /*8130*/  UMOV UR5, 0x80000020 ;  /* 0x8000002000057882 */ /* 0x000fe20000000000 */
[----:B------:R-:W-:-:S03]  /*8140*/  UMOV UR7, 0x80000020 ;  /* 0x8000002000077882 */ /* 0x000fc60000000000 */
[----:B------:R-:W-:Y:S02]  /*8150*/  UMOV UR4, UR14 ;  /* 0x0000000e00047c82 */ /* 0x000fe40008000000 */
[----:B------:R-:W-:Y:S01]  /*8160*/  UMOV UR6, UR15 ;  /* 0x0000000f00067c82 */ /* 0x000fe20008000000 */
[----:B----4-:R-:W-:-:S06]  /*8170*/  WARPGROUP.ARRIVE ;  /* 0x00000000000079c5 */ /* 0x010fcc0000000000 */
[----:B------:R-:W-:Y:S03]  /*8180*/  QGMMA.64x256x32.F32.E4M3.E4M3 R108, gdesc[UR4], R108, UP0, gsb0 ;  /* 0x03e00000046c79f3 */ /* 0x000fe6000b80086c */
        /* <DEDUP_REMOVED lines=65> */
[----:B----4-:R-:W4:Y:S04]  /*85a0*/  LDL.LU.64 R234, [R1+0x8c0] ;  /* 0x0008c00001ea7983 */ /* 0x010f280000300a00 */
[----:B------:R-:W2:Y:S04]  /*85b0*/  LDL.LU.64 R232, [R1+0x8b8] ;  /* 0x0008b80001e87983 */ /* 0x000ea80000300a00 */
[----:B------:R-:W3:Y:S04]  /*85c0*/  LDL.LU.64 R230, [R1+0x8b0] ;  /* 0x0008b00001e67983 */ /* 0x000ee80000300a00 */
        /* <DEDUP_REMOVED lines=60> */
[----:B------:R-:W3:Y:S01]  /*8990*/  LDL.LU.64 R108, [R1+0x6c8] ;  /* 0x0006c800016c7983 */ /* 0x000ee20000300a00 */
[----:B------:R-:W-:Y:S01]  /*89a0*/  UIADD3 UR4, UR14, 0x200, URZ ;  /* 0x000002000e047890 */ /* 0x000fe2000fffe03f */
[----:B------:R-:W-:-:S02]  /*89b0*/  UMOV UR5, 0x80000020 ;  /* 0x8000002000057882 */ /* 0x000fc40000000000 */
[----:B----4-:R-:W-:Y:S04]  /*89c0*/  STL.64 [R1+0x6c0], R234 ;  /* 0x0006c0ea01007387 */ /* 0x010fe80000100a00 */
[----:B--2---:R-:W-:Y:S04]  /*89d0*/  STL.64 [R1+0x6b8], R232 ;  /* 0x0006b8e801007387 */ /* 0x004fe80000100a00 */
[----:B---3--:R-:W-:Y:S04]  /*89e0*/  STL.64 [R1+0x6b0], R230 ;  /* 0x0006b0e601007387 */ /* 0x008fe80000100a00 */
        /* <DEDUP_REMOVED lines=38> */
[----:B------:R-:W-:Y:S01]  /*8c50*/  STL.64 [R1+0x578], R152 ;  /* 0x0005789801007387 */ /* 0x000fe20000100a00 */
[----:B------:R-:W-:-:S06]  /*8c60*/  WARPGROUP.ARRIVE ;  /* 0x00000000000079c5 */ /* 0x000fcc0000000000 */
[----:B------:R-:W-:Y:S03]  /*8c70*/  QGMMA.64x256x32.F32.E4M3.E4M3 R24, gdesc[UR4], R24, UP0, gsb0 ;  /* 0x03e00000041879f3 */ /* 0x000fe6000b800818 */
        /* <DEDUP_REMOVED lines=23> */
[----:B--2---:R-:W2:Y:S04]  /*8df0*/  LDL.LU.64 R108, [R1] ;  /* 0x00000000016c7983 */ /* 0x004ea80000300a00 */
[----:B------:R-:W2:Y:S04]  /*8e00*/  LDL.LU.64 R110, [R1+0x8] ;  /* 0x00000800016e7983 */ /* 0x000ea80000300a00 */
        /* <DEDUP_REMOVED lines=61> */
[----:B------:R-:W2:Y:S01]  /*91e0*/  LDL.LU.64 R234, [R1+0x1f8] ;  /* 0x0001f80001ea7983 */ /* 0x000ea20000300a00 */
[----:B------:R-:W-:-:S02]  /*91f0*/  UIADD3 UR4, UR14, 0x2, URZ ;  /* 0x000000020e047890 */ /* 0x000fc4000fffe03f */
[----:B------:R-:W-:Y:S01]  /*9200*/  UIADD3 UR6, UR15, 0x2, URZ ;  /* 0x000000020f067890 */ /* 0x000fe2000fffe03f */
[----:B------:R-:W-:Y:S01]  /*9210*/  UMOV UR5, 0x80000020 ;  /* 0x8000002000057882 */ /* 0x000fe20000000000 */
[----:B------:R-:W-:Y:S01]  /*9220*/  UMOV UR7, 0x80000020 ;  /* 0x8000002000077882 */ /* 0x000fe20000000000 */
[----:B--2---:R-:W-:-:S06]  /*9230*/  WARPGROUP.ARRIVE ;  /* 0x00000000000079c5 */ /* 0x004fcc0000000000 */
[----:B------:R-:W-:Y:S03]  /*9240*/  QGMMA.64x256x32.F32.E4M3.E4M3 R108, gdesc[UR4], R108, gsb0 ;  /* 0x03e00000046c79f3 */ /* 0x000fe6000800086c */
[----:B------:R-:W-:Y:S02]  /*9250*/  WARPGROUP.DEPBAR.LE gsb0, 0x0 ;  /* 0x00008000000079c5 */ /* 0x000fe40000010000 */
[----:B------:R-:W-:Y:S01]  /*9260*/  STL.64 [R1], R108 ;  /* 0x0000006c01007387 */ /* 0x000fe20000100a00 */
[----:B------:R-:W-:Y:S02]  /*9270*/  MOV R13, R234 ;  /* 0x000000ea000d7202 */ /* 0x000fe40000000f00 */
        /* <DEDUP_REMOVED lines=20> */
[----:B-1----:R-:W-:-:S03]  /*93c0*/  MOV R0, R108 ;  /* 0x0000006c00007202 */ /* 0x002fc60000000f00 */
        /* <DEDUP_REMOVED lines=56> */
[----:B-1----:R1:W5:Y:S04]  /*9750*/  LDL.LU.64 R234, [R1+0x6c0] ;  /* 0x0006c00001ea7983 */ /* 0x0023680000300a00 */
[----:B------:R1:W5:Y:S04]  /*9760*/  LDL.LU.64 R232, [R1+0x6b8] ;  /* 0x0006b80001e87983 */ /* 0x0003680000300a00 */
        /* <DEDUP_REMOVED lines=62> */
[----:B------:R-:W-:Y:S01]  /*9b50*/  UIADD3 UR4, UR14, 0x202, URZ ;  /* 0x000002020e047890 */ /* 0x000fe2000fffe03f */
[----:B------:R-:W-:Y:S01]  /*9b60*/  UMOV UR5, 0x80000020 ;  /* 0x8000002000057882 */ /* 0x000fe20000000000 */
[----:B------:R-:W-:-:S04]  /*9b70*/  UIADD3 UR8, UR8, 0x2, URZ ;  /* 0x0000000208087890 */ /* 0x000fc8000fffe03f */
[----:B------:R-:W-:Y:S01]  /*9b80*/  UISETP.NE.AND UP0, UPT, UR8, UR16, UPT ;  /* 0x000000100800728c */ /* 0x000fe2000bf05270 */
[----:B--2---:R-:W-:-:S06]  /*9b90*/  WARPGROUP.ARRIVE ;  /* 0x00000000000079c5 */ /* 0x004fcc0000000000 */
[----:B------:R-:W-:Y:S01]  /*9ba0*/  QGMMA.64x256x32.F32.E4M3.E4M3 R24, gdesc[UR4], R24, gsb0 ;  /* 0x03e00000041879f3 */ /* 0x000fe20008000818 */
[----:B------:R-:W-:-:S06]  /*9bb0*/  USEL UR4, URZ, 0x1, UP0 ;  /* 0x000000013f047887 */ /* 0x000fcc0008000000 */
[----:B------:R-:W-:Y:S01]  /*9bc0*/  ISETP.NE.AND P0, PT, RZ, UR4, PT ;  /* 0x00000004ff007c0c */ /* 0x000fe2000bf05270 */
[----:B------:R-:W-:-:S12]  /*9bd0*/  WARPGROUP.DEPBAR.LE gsb0, 0x0 ;  /* 0x00008000000079c5 */ /* 0x000fd80000010000 */
[----:B-1----:R-:W-:Y:S05]  /*9be0*/  @!P0 BRA `(.L_x_27) ;  /* 0x00000038005c8947 */ /* 0x002fea0003800000 */
[----:B------:R1:W-:Y:S04]  /*9bf0*/  STL [R1+0x668], R51 ;  /* 0x0006683301007387 */ /* 0x0003e80000100800 */
[----:B------:R2:W-:Y:S01]  /*9c00*/  STL [R1+0x664], R52 ;  /* 0x0006643401007387 */ /* 0x0005e20000100800 */
[----:B-1----:R-:W-:-:S03]  /*9c10*/  MOV R51, R0 ;  /* 0x0000000000337202 */ /* 0x002fc60000000f00 */
[----:B--2---:R-:W2:Y:S04]  /*9c20*/  LDL R52, [R1+0x4] ;  /* 0x0000040001347983 */ /* 0x004ea80000100800 */
[----:B------:R1:W-:Y:S04]  /*9c30*/  STL [R1+0x660], R53 ;  /* 0x0006603501007387 */ /* 0x0003e80000100800 */
[----:B-1----:R-:W3:Y:S04]  /*9c40*/  LDL R53, [R1+0x8] ;  /* 0x0000080001357983 */ /* 0x002ee80000100800 */
        /* <DEDUP_REMOVED lines=156> */
[----:B------:R-:W4:Y:S04]  /*a610*/  LDL.LU R9, [R1+0x210] ;  /* 0x0002100001097983 */ /* 0x000f280000300800 */
[----:B------:R-:W4:Y:S04]  /*a620*/  LDL.LU R0, [R1+0x214] ;  /* 0x0002140001007983 */ /* 0x000f280000300800 */
        /* <DEDUP_REMOVED lines=11> */
[----:B-1----:R-:W4:Y:S04]  /*a6e0*/  LDL.LU R137, [R1+0x20c] ;  /* 0x00020c0001897983 */ /* 0x002f280000300800 */
        /* <DEDUP_REMOVED lines=37> */
[----:B-1----:R-:W4:Y:S01]  /*a940*/  LDL R2, [R1+0x144] ;  /* 0x0001440001027983 */ /* 0x002f220000100800 */
[----:B------:R-:W-:-:S01]  /*a950*/  FADD R22, R51, R22 ;  /* 0x0000001633167221 */ /* 0x000fc20000000000 */
[----:B--2---:R-:W-:Y:S01]  /*a960*/  FADD R23, R52, R23 ;  /* 0x0000001734177221 */ /* 0x004fe20000000000 */
[----:B---3--:R-:W-:-:S01]  /*a970*/  FADD R152, R53, R152 ;  /* 0x0000009835987221 */ /* 0x008fc20000000000 */
[----:B------:R-:W2:Y:S01]  /*a980*/  LDL.LU R51, [R1+0x668] ;  /* 0x0006680001337983 */ /* 0x000ea20000300800 */
[----:B----4-:R-:W-:-:S01]  /*a990*/  FADD R153, R54, R153 ;  /* 0x0000009936997221 */ /* 0x010fc20000000000 */
[----:B------:R-:W-:-:S02]  /*a9a0*/  FADD R154, R55, R154 ;  /* 0x0000009a379a7221 */ /* 0x000fc40000000000 */
[----:B------:R-:W3:Y:S01]  /*a9b0*/  LDL.LU R52, [R1+0x664] ;  /* 0x0006640001347983 */ /* 0x000ee20000300800 */
[----:B------:R-:W-:-:S03]  /*a9c0*/  FADD R155, R56, R155 ;  /* 0x0000009b389b7221 */ /* 0x000fc60000000000 */
[----:B------:R-:W4:Y:S01]  /*a9d0*/  LDL.LU R53, [R1+0x660] ;  /* 0x0006600001357983 */ /* 0x000f220000300800 */
        /* <DEDUP_REMOVED lines=142> */
[----:B------:R-:W-:-:S01]  /*b2c0*/  FADD R227, R128, R227 ;  /* 0x000000e380e37221 */ /* 0x000fc20000000000 */
[----:B------:R-:W-:Y:S02]  /*b2d0*/  FADD R148, R149, R148 ;  /* 0x0000009495947221 */ /* 0x000fe40000000000 */
[----:B------:R-:W4:Y:S01]  /*b2e0*/  LDL.LU R125, [R1+0x540] ;  /* 0x00054000017d7983 */ /* 0x000f220000300800 */
[----:B------:R-:W-:-:S01]  /*b2f0*/  FADD R228, R129, R228 ;  /* 0x000000e481e47221 */ /* 0x000fc20000000000 */
[----:B------:R-:W-:Y:S02]  /*b300*/  FADD R145, R147, R145 ;  /* 0x0000009193917221 */ /* 0x000fe40000000000 */
[----:B------:R-:W4:Y:S01]  /*b310*/  LDL.LU R126, [R1+0x53c] ;  /* 0x00053c00017e7983 */ /* 0x000f220000300800 */
[----:B------:R-:W-:-:S01]  /*b320*/  FADD R229, R130, R229 ;  /* 0x000000e582e57221 */ /* 0x000fc20000000000 */
[----:B------:R-:W-:-:S02]  /*b330*/  FADD R9, R135, R9 ;  /* 0x0000000987097221 */ /* 0x000fc40000000000 */
[----:B------:R-:W4:Y:S01]  /*b340*/  LDL.LU R127, [R1+0x538] ;  /* 0x00053800017f7983 */ /* 0x000f220000300800 */
[----:B------:R-:W-:-:S01]  /*b350*/  FADD R230, R131, R230 ;  /* 0x000000e683e67221 */ /* 0x000fc20000000000 */
[----:B------:R-:W-:Y:S02]  /*b360*/  FADD R141, R143, R141 ;  /* 0x0000008d8f8d7221 */ /* 0x000fe40000000000 */
[----:B------:R-:W4:Y:S01]  /*b370*/  LDL.LU R128, [R1+0x534] ;  /* 0x0005340001807983 */ /* 0x000f220000300800 */
[----:B------:R-:W-:-:S03]  /*b380*/  FADD R137, R139, R137 ;  /* 0x000000898b897221 */ /* 0x000fc60000000000 */
[----:B------:R-:W4:Y:S04]  /*b390*/  LDL.LU R129, [R1+0x530] ;  /* 0x0005300001817983 */ /* 0x000f280000300800 */
[----:B------:R-:W4:Y:S04]  /*b3a0*/  LDL.LU R130, [R1+0x52c] ;  /* 0x00052c0001827983 */ /* 0x000f280000300800 */
[----:B------:R-:W4:Y:S01]  /*b3b0*/  LDL.LU R131, [R1+0x528] ;  /* 0x0005280001837983 */ /* 0x000f220000300800 */
[----:B------:R-:W-:-:S01]  /*b3c0*/  FADD R0, R133, R0 ;  /* 0x0000000085007221 */ /* 0x000fc20000000000 */
[----:B------:R-:W-:Y:S01]  /*b3d0*/  FADD R236, R151, R236 ;  /* 0x000000ec97ec7221 */ /* 0x000fe20000000000 */
[----:B------:R-:W-:-:S01]  /*b3e0*/  FADD R235, R19, R235 ;  /* 0x000000eb13eb7221 */ /* 0x000fc20000000000 */
[----:B------:R-:W-:Y:S01]  /*b3f0*/  STL [R1+0x200], R148 ;  /* 0x0002009401007387 */ /* 0x000fe20000100800 */
[----:B------:R-:W-:-:S01]  /*b400*/  FADD R234, R18, R234 ;  /* 0x000000ea12ea7221 */ /* 0x000fc20000000000 */
[----:B------:R-:W-:Y:S01]  /*b410*/  FADD R233, R17, R233 ;  /* 0x000000e911e97221 */ /* 0x000fe20000000000 */
[----:B------:R-:W-:-:S01]  /*b420*/  FADD R232, R16, R232 ;  /* 0x000000e810e87221 */ /* 0x000fc20000000000 */
[----:B------:R-:W-:Y:S01]  /*b430*/  STL [R1+0x204], R145 ;  /* 0x0002049101007387 */ /* 0x000fe20000100800 */
[----:B------:R-:W-:-:S01]  /*b440*/  FADD R231, R2, R231 ;  /* 0x000000e702e77221 */ /* 0x000fc20000000000 */
[----:B------:R-:W-:-:S02]  /*b450*/  FADD R237, R150, R237 ;  /* 0x000000ed96ed7221 */ /* 0x000fc40000000000 */
[----:B------:R1:W-:Y:S04]  /*b460*/  STL [R1+0x210], R9 ;  /* 0x0002100901007387 */ /* 0x0003e80000100800 */
[----:B------:R-:W-:Y:S04]  /*b470*/  STL [R1+0x208], R141 ;  /* 0x0002088d01007387 */ /* 0x000fe80000100800 */
[----:B-1----:R-:W2:Y:S04]  /*b480*/  LDL.LU R9, [R1+0x238] ;  /* 0x0002380001097983 */ /* 0x002ea80000300800 */
[----:B------:R1:W-:Y:S04]  /*b490*/  STL [R1+0x20c], R137 ;  /* 0x00020c8901007387 */ /* 0x0003e80000100800 */
[----:B------:R-:W3:Y:S04]  /*b4a0*/  LDL.LU R133, [R1+0x218] ;  /* 0x0002180001857983 */ /* 0x000ee80000300800 */
[----:B------:R-:W4:Y:S04]  /*b4b0*/  LDL.LU R135, [R1+0x21c] ;  /* 0x00021c0001877983 */ /* 0x000f280000300800 */
[----:B-1----:R-:W2:Y:S04]  /*b4c0*/  LDL.LU R137, [R1+0x220] ;  /* 0x0002200001897983 */ /* 0x002ea80000300800 */
[----:B------:R1:W-:Y:S04]  /*b4d0*/  STL [R1+0x214], R0 ;  /* 0x0002140001007387 */ /* 0x0003e80000100800 */
[----:B------:R-:W2:Y:S04]  /*b4e0*/  LDL.LU R151, [R1+0x224] ;  /* 0x0002240001977983 */ /* 0x000ea80000300800 */
[----:B------:R-:W2:Y:S04]  /*b4f0*/  LDL.LU R19, [R1+0x228] ;  /* 0x0002280001137983 */ /* 0x000ea80000300800 */
[----:B------:R-:W2:Y:S04]  /*b500*/  LDL.LU R18, [R1+0x22c] ;  /* 0x00022c0001127983 */ /* 0x000ea80000300800 */
[----:B------:R-:W2:Y:S04]  /*b510*/  LDL.LU R17, [R1+0x230] ;  /* 0x0002300001117983 */ /* 0x000ea80000300800 */
[----:B------:R-:W2:Y:S04]  /*b520*/  LDL.LU R16, [R1+0x234] ;  /* 0x0002340001107983 */ /* 0x000ea80000300800 */
[----:B-1----:R-:W2:Y:S04]  /*b530*/  LDL.LU R0, [R1+0x23c] ;  /* 0x00023c0001007983 */ /* 0x002ea80000300800 */
[----:B------:R-:W2:Y:S04]  /*b540*/  LDL.LU R2, [R1+0x240] ;  /* 0x0002400001027983 */ /* 0x000ea80000300800 */
[----:B------:R-:W2:Y:S04]  /*b550*/  LDL R150, [R1+0x1a4] ;  /* 0x0001a40001967983 */ /* 0x000ea80000100800 */
[----:B------:R-:W2:Y:S04]  /*b560*/  LDL R148, [R1+0x1a8] ;  /* 0x0001a80001947983 */ /* 0x000ea80000100800 */
[----:B------:R-:W2:Y:S04]  /*b570*/  LDL R139, [R1+0x1ac] ;  /* 0x0001ac00018b7983 */ /* 0x000ea80000100800 */
[----:B------:R-:W2:Y:S04]  /*b580*/  LDL R141, [R1+0x1b0] ;  /* 0x0001b000018d7983 */ /* 0x000ea80000100800 */
[----:B------:R-:W2:Y:S04]  /*b590*/  LDL R143, [R1+0x1b4] ;  /* 0x0001b400018f7983 */ /* 0x000ea80000100800 */
[----:B------:R-:W2:Y:S04]  /*b5a0*/  LDL R145, [R1+0x1b8] ;  /* 0x0001b80001917983 */ /* 0x000ea80000100800 */
[----:B------:R-:W2:Y:S04]  /*b5b0*/  LDL R147, [R1+0x1bc] ;  /* 0x0001bc0001937983 */ /* 0x000ea80000100800 */
[----:B------:R-:W2:Y:S01]  /*b5c0*/  LDL R149, [R1+0x1c0] ;  /* 0x0001c00001957983 */ /* 0x000ea20000100800 */
[----:B---3--:R-:W-:-:S03]  /*b5d0*/  FADD R133, R132, R133 ;  /* 0x0000008584857221 */ /* 0x008fc60000000000 */
[----:B------:R-:W3:Y:S01]  /*b5e0*/  LDL.LU R132, [R1+0x524] ;  /* 0x0005240001847983 */ /* 0x000ee20000300800 */
[----:B----4-:R-:W-:-:S03]  /*b5f0*/  FADD R135, R134, R135 ;  /* 0x0000008786877221 */ /* 0x010fc60000000000 */
[----:B------:R1:W-:Y:S01]  /*b600*/  STL [R1+0x218], R133 ;  /* 0x0002188501007387 */ /* 0x0003e20000100800 */
[----:B--2---:R-:W-:-:S03]  /*b610*/  FADD R137, R136, R137 ;  /* 0x0000008988897221 */ /* 0x004fc60000000000 */
[----:B-1----:R-:W2:Y:S01]  /*b620*/  LDL.LU R133, [R1+0x520] ;  /* 0x0005200001857983 */ /* 0x002ea20000300800 */
[----:B------:R-:W-:-:S03]  /*b630*/  FADD R151, R138, R151 ;  /* 0x000000978a977221 */ /* 0x000fc60000000000 */
[----:B------:R-:W4:Y:S01]  /*b640*/  LDL.LU R134, [R1+0x51c] ;  /* 0x00051c0001867983 */ /* 0x000f220000300800 */
[----:B------:R-:W-:-:S03]  /*b650*/  FADD R19, R146, R19 ;  /* 0x0000001392137221 */ /* 0x000fc60000000000 */
[----:B------:R1:W-:Y:S01]  /*b660*/  STL [R1+0x21c], R135 ;  /* 0x00021c8701007387 */ /* 0x0003e20000100800 */
[----:B------:R-:W-:-:S01]  /*b670*/  FADD R18, R144, R18 ;  /* 0x0000001290127221 */ /* 0x000fc20000000000 */
[----:B------:R-:W-:Y:S02]  /*b680*/  FADD R17, R142, R17 ;  /* 0x000000118e117221 */ /* 0x000fe40000000000 */
[----:B-1----:R-:W4:Y:S04]  /*b690*/  LDL.LU R135, [R1+0x518] ;  /* 0x0005180001877983 */ /* 0x002f280000300800 */
[----:B------:R-:W4:Y:S04]  /*b6a0*/  LDL.LU R136, [R1+0x514] ;  /* 0x0005140001887983 */ /* 0x000f280000300800 */
[----:B------:R1:W-:Y:S01]  /*b6b0*/  STL [R1+0x220], R137 ;  /* 0x0002208901007387 */ /* 0x0003e20000100800 */
[----:B------:R-:W-:-:S01]  /*b6c0*/  FADD R16, R140, R16 ;  /* 0x000000108c107221 */ /* 0x000fc20000000000 */
[----:B------:R-:W-:Y:S01]  /*b6d0*/  FADD R9, R12, R9 ;  /* 0x000000090c097221 */ /* 0x000fe20000000000 */
[----:B------:R-:W-:-:S01]  /*b6e0*/  FADD R0, R7, R0 ;  /* 0x0000000007007221 */ /* 0x000fc20000000000 */
[----:B-1----:R-:W4:Y:S04]  /*b6f0*/  LDL.LU R137, [R1+0x510] ;  /* 0x0005100001897983 */ /* 0x002f280000300800 */
[----:B------:R-:W4:Y:S04]  /*b700*/  LDL.LU R138, [R1+0x50c] ;  /* 0x00050c00018a7983 */ /* 0x000f280000300800 */
[----:B------:R-:W-:Y:S04]  /*b710*/  STL [R1+0x224], R151 ;  /* 0x0002249701007387 */ /* 0x000fe80000100800 */
[----:B------:R1:W-:Y:S04]  /*b720*/  STL [R1+0x228], R19 ;  /* 0x0002281301007387 */ /* 0x0003e80000100800 */
[----:B------:R-:W-:Y:S04]  /*b730*/  STL [R1+0x22c], R18 ;  /* 0x00022c1201007387 */ /* 0x000fe80000100800 */
[----:B-1----:R-:W3:Y:S04]  /*b740*/  LDL.LU R19, [R1+0x244] ;  /* 0x0002440001137983 */ /* 0x002ee80000300800 */
[----:B------:R1:W-:Y:S01]  /*b750*/  STL [R1+0x230], R17 ;  /* 0x0002301101007387 */ /* 0x0003e20000100800 */
[----:B------:R-:W-:-:S03]  /*b760*/  FADD R2, R5, R2 ;  /* 0x0000000205027221 */ /* 0x000fc60000000000 */
[----:B-1----:R-:W2:Y:S04]  /*b770*/  LDL.LU R17, [R1+0x248] ;  /* 0x0002480001117983 */ /* 0x002ea80000300800 */
[----:B------:R-:W-:Y:S04]  /*b780*/  STL [R1+0x234], R16 ;  /* 0x0002341001007387 */ /* 0x000fe80000100800 */
[----:B------:R-:W-:Y:S04]  /*b790*/  STL [R1+0x238], R9 ;  /* 0x0002380901007387 */ /* 0x000fe80000100800 */
[----:B------:R1:W-:Y:S04]  /*b7a0*/  STL [R1+0x23c], R0 ;  /* 0x00023c0001007387 */ /* 0x0003e80000100800 */
[----:B-1----:R-:W4:Y:S04]  /*b7b0*/  LDL.LU R0, [R1+0x27c] ;  /* 0x00027c0001007983 */ /* 0x002f280000300800 */
[----:B------:R-:W4:Y:S04]  /*b7c0*/  LDL.LU R140, [R1+0x24c] ;  /* 0x00024c00018c7983 */ /* 0x000f280000300800 */
[----:B------:R-:W4:Y:S04]  /*b7d0*/  LDL.LU R142, [R1+0x250] ;  /* 0x00025000018e7983 */ /* 0x000f280000300800 */
[----:B------:R-:W4:Y:S04]  /*b7e0*/  LDL.LU R144, [R1+0x254] ;  /* 0x0002540001907983 */ /* 0x000f280000300800 */
[----:B------:R1:W-:Y:S04]  /*b7f0*/  STL [R1+0x240], R2 ;  /* 0x0002400201007387 */ /* 0x0003e80000100800 */
[----:B------:R-:W4:Y:S04]  /*b800*/  LDL.LU R146, [R1+0x258] ;  /* 0x0002580001927983 */ /* 0x000f280000300800 */
[----:B------:R-:W4:Y:S04]  /*b810*/  LDL.LU R151, [R1+0x25c] ;  /* 0x00025c0001977983 */ /* 0x000f280000300800 */
[----:B------:R-:W4:Y:S04]  /*b820*/  LDL.LU R18, [R1+0x260] ;  /* 0x0002600001127983 */ /* 0x000f280000300800 */
[----:B------:R-:W4:Y:S04]  /*b830*/  LDL.LU R16, [R1+0x264] ;  /* 0x0002640001107983 */ /* 0x000f280000300800 */
[----:B------:R-:W4:Y:S04]  /*b840*/  LDL.LU R12, [R1+0x268] ;  /* 0x00026800010c7983 */ /* 0x000f280000300800 */
[----:B------:R-:W4:Y:S04]  /*b850*/  LDL.LU R9, [R1+0x26c] ;  /* 0x00026c0001097983 */ /* 0x000f280000300800 */
[----:B------:R-:W4:Y:S04]  /*b860*/  LDL.LU R7, [R1+0x270] ;  /* 0x0002700001077983 */ /* 0x000f280000300800 */
[----:B------:R-:W4:Y:S04]  /*b870*/  LDL.LU R5, [R1+0x274] ;  /* 0x0002740001057983 */ /* 0x000f280000300800 */
[----:B-1----:R-:W4:Y:S01]  /*b880*/  LDL.LU R2, [R1+0x278] ;  /* 0x0002780001027983 */ /* 0x002f220000300800 */
[----:B---3--:R-:W-:-:S03]  /*b890*/  FADD R19, R150, R19 ;  /* 0x0000001396137221 */ /* 0x008fc60000000000 */
[----:B------:R-:W3:Y:S01]  /*b8a0*/  LDL R150, [R1+0x1e4] ;  /* 0x0001e40001967983 */ /* 0x000ee20000100800 */
[----:B--2---:R-:W-:-:S03]  /*b8b0*/  FADD R17, R148, R17 ;  /* 0x0000001194117221 */ /* 0x004fc60000000000 */
[----:B------:R-:W2:Y:S04]  /*b8c0*/  LDL R148, [R1+0x1e0] ;  /* 0x0001e00001947983 */ /* 0x000ea80000100800 */
[----:B------:R1:W-:Y:S04]  /*b8d0*/  STL [R1+0x244], R19 ;  /* 0x0002441301007387 */ /* 0x0003e80000100800 */
[----:B-1----:R-:W3:Y:S04]  /*b8e0*/  LDL R19, [R1+0x1e8] ;  /* 0x0001e80001137983 */ /* 0x002ee80000100800 */
[----:B------:R1:W-:Y:S01]  /*b8f0*/  STL [R1+0x248], R17 ;  /* 0x0002481101007387 */ /* 0x0003e20000100800 */
[----:B----4-:R-:W-:-:S03]  /*b900*/  FADD R140, R139, R140 ;  /* 0x0000008c8b8c7221 */ /* 0x010fc60000000000 */
[----:B-1----:R-:W4:Y:S01]  /*b910*/  LDL R17, [R1+0x1ec] ;  /* 0x0001ec0001117983 */ /* 0x002f220000100800 */
[----:B------:R-:W-:-:S03]  /*b920*/  FADD R142, R141, R142 ;  /* 0x0000008e8d8e7221 */ /* 0x000fc60000000000 */
[----:B------:R-:W4:Y:S01]  /*b930*/  LDL.LU R139, [R1+0x508] ;  /* 0x00050800018b7983 */ /* 0x000f220000300800 */
[----:B------:R-:W-:-:S03]  /*b940*/  FADD R144, R143, R144 ;  /* 0x000000908f907221 */ /* 0x000fc60000000000 */
[----:B------:R1:W-:Y:S01]  /*b950*/  STL [R1+0x24c], R140 ;  /* 0x00024c8c01007387 */ /* 0x0003e20000100800 */
[----:B------:R-:W-:-:S03]  /*b960*/  FADD R146, R145, R146 ;  /* 0x0000009291927221 */ /* 0x000fc60000000000 */
[----:B-1----:R-:W4:Y:S04]  /*b970*/  LDL.LU R140, [R1+0x504] ;  /* 0x00050400018c7983 */ /* 0x002f280000300800 */
[----:B------:R-:W4:Y:S04]  /*b980*/  LDL.LU R141, [R1+0x500] ;  /* 0x00050000018d7983 */ /* 0x000f280000300800 */
[----:B------:R1:W-:Y:S01]  /*b990*/  STL [R1+0x250], R142 ;  /* 0x0002508e01007387 */ /* 0x0003e20000100800 */
[----:B------:R-:W-:-:S01]  /*b9a0*/  FADD R151, R147, R151 ;  /* 0x0000009793977221 */ /* 0x000fc20000000000 */
[----:B------:R-:W-:Y:S01]  /*b9b0*/  FADD R18, R149, R18 ;  /* 0x0000001295127221 */ /* 0x000fe20000000000 */
[----:B------:R-:W-:-:S01]  /*b9c0*/  FADD R16, R20, R16 ;  /* 0x0000001014107221 */ /* 0x000fc20000000000 */
[----:B------:R-:W-:Y:S01]  /*b9d0*/  FADD R12, R14, R12 ;  /* 0x0000000c0e0c7221 */ /* 0x000fe20000000000 */
[----:B-1----:R-:W4:Y:S04]  /*b9e0*/  LDL.LU R142, [R1+0x4fc] ;  /* 0x0004fc00018e7983 */ /* 0x002f280000300800 */
[----:B------:R-:W4:Y:S04]  /*b9f0*/  LDL.LU R143, [R1+0x4f8] ;  /* 0x0004f800018f7983 */ /* 0x000f280000300800 */
[----:B------:R1:W-:Y:S01]  /*ba00*/  STL [R1+0x254], R144 ;  /* 0x0002549001007387 */ /* 0x0003e20000100800 */
[----:B------:R-:W-:-:S01]  /*ba10*/  FADD R9, R10, R9 ;  /* 0x000000090a097221 */ /* 0x000fc20000000000 */
[----:B------:R-:W-:-:S02]  /*ba20*/  FADD R7, R8, R7 ;  /* 0x0000000708077221 */ /* 0x000fc40000000000 */
[----:B-1----:R-:W4:Y:S04]  /*ba30*/  LDL.LU R144, [R1+0x4f4] ;  /* 0x0004f40001907983 */ /* 0x002f280000300800 */
[----:B------:R-:W4:Y:S04]  /*ba40*/  LDL.LU R145, [R1+0x4f0] ;  /* 0x0004f00001917983 */ /* 0x000f280000300800 */
[----:B------:R1:W-:Y:S01]  /*ba50*/  STL [R1+0x258], R146 ;  /* 0x0002589201007387 */ /* 0x0003e20000100800 */
[----:B------:R-:W-:-:S01]  /*ba60*/  FADD R5, R6, R5 ;  /* 0x0000000506057221 */ /* 0x000fc20000000000 */
[----:B------:R-:W-:-:S02]  /*ba70*/  FADD R2, R4, R2 ;  /* 0x0000000204027221 */ /* 0x000fc40000000000 */
[----:B-1----:R-:W4:Y:S04]  /*ba80*/  LDL.LU R146, [R1+0x4ec] ;  /* 0x0004ec0001927983 */ /* 0x002f280000300800 */
[----:B------:R-:W4:Y:S04]  /*ba90*/  LDL.LU R147, [R1+0x4e8] ;  /* 0x0004e80001937983 */ /* 0x000f280000300800 */
[----:B------:R1:W-:Y:S04]  /*baa0*/  STL [R1+0x25c], R151 ;  /* 0x00025c9701007387 */ /* 0x0003e80000100800 */
[----:B------:R1:W-:Y:S04]  /*bab0*/  STL [R1+0x260], R18 ;  /* 0x0002601201007387 */ /* 0x0003e80000100800 */
[----:B------:R1:W-:Y:S04]  /*bac0*/  STL [R1+0x264], R16 ;  /* 0x0002641001007387 */ /* 0x0003e80000100800 */
[----:B------:R1:W-:Y:S04]  /*bad0*/  STL [R1+0x268], R12 ;  /* 0x0002680c01007387 */ /* 0x0003e80000100800 */
[----:B------:R1:W-:Y:S04]  /*bae0*/  STL [R1+0x26c], R9 ;  /* 0x00026c0901007387 */ /* 0x0003e80000100800 */
[----:B------:R1:W-:Y:S01]  /*baf0*/  STL [R1+0x270], R7 ;  /* 0x0002700701007387 */ /* 0x0003e20000100800 */
[----:B------:R-:W-:-:S03]  /*bb00*/  FADD R0, R3, R0 ;  /* 0x0000000003007221 */ /* 0x000fc60000000000 */
[----:B------:R-:W2:Y:S04]  /*bb10*/  LDL.LU R149, [R1+0x280] ;  /* 0x0002800001957983 */ /* 0x000ea80000300800 */
[----:B------:R1:W-:Y:S04]  /*bb20*/  STL [R1+0x274], R5 ;  /* 0x0002740501007387 */ /* 0x0003e80000100800 */
[----:B-1----:R-:W3:Y:S04]  /*bb30*/  LDL.LU R151, [R1+0x284] ;  /* 0x0002840001977983 */ /* 0x002ee80000300800 */
[----:B------:R1:W-:Y:S04]  /*bb40*/  STL [R1+0x278], R2 ;  /* 0x0002780201007387 */ /* 0x0003e80000100800 */
        /* <DEDUP_REMOVED lines=14> */
[----:B-1----:R-:W4:Y:S04]  /*bc30*/  LDL.LU R2, [R1+0x2bc] ;  /* 0x0002bc0001027983 */ /* 0x002f280000300800 */
[----:B------:R-:W4:Y:S01]  /*bc40*/  LDL.LU R0, [R1+0x2c0] ;  /* 0x0002c00001007983 */ /* 0x000f220000300800 */
[----:B--2---:R-:W-:-:S03]  /*bc50*/  FADD R149, R148, R149 ;  /* 0x0000009594957221 */ /* 0x004fc60000000000 */
[----:B------:R-:W2:Y:S04]  /*bc60*/  LDL.LU R148, [R1+0x4e4] ;  /* 0x0004e40001947983 */ /* 0x000ea80000300800 */
[----:B------:R1:W-:Y:S01]  /*bc70*/  STL [R1+0x280], R149 ;  /* 0x0002809501007387 */ /* 0x0003e20000100800 */
[----:B---3--:R-:W-:-:S03]  /*bc80*/  FADD R151, R150, R151 ;  /* 0x0000009796977221 */ /* 0x008fc60000000000 */
[----:B-1----:R-:W3:Y:S01]  /*bc90*/  LDL.LU R149, [R1+0x4e0] ;  /* 0x0004e00001957983 */ /* 0x002ee20000300800 */
[----:B----4-:R-:W-:-:S03]  /*bca0*/  FADD R18, R19, R18 ;  /* 0x0000001213127221 */ /* 0x010fc60000000000 */
[----:B------:R-:W4:Y:S04]  /*bcb0*/  LDL.LU R150, [R1+0x4dc] ;  /* 0x0004dc0001967983 */ /* 0x000f280000300800 */
[----:B------:R1:W-:Y:S01]  /*bcc0*/  STL [R1+0x284], R151 ;  /* 0x0002849701007387 */ /* 0x0003e20000100800 */
[----:B------:R-:W-:-:S01]  /*bcd0*/  FADD R16, R17, R16 ;  /* 0x0000001011107221 */ /* 0x000fc20000000000 */
[----:B------:R-:W-:Y:S02]  /*bce0*/  FADD R20, R21, R20 ;  /* 0x0000001415147221 */ /* 0x000fe40000000000 */
[----:B-1----:R-:W4:Y:S01]  /*bcf0*/  LDL.LU R151, [R1+0x4d8] ;  /* 0x0004d80001977983 */ /* 0x002f220000300800 */
[----:B------:R-:W-:-:S03]  /*bd00*/  FADD R14, R15, R14 ;  /* 0x0000000e0f0e7221 */ /* 0x000fc60000000000 */
[----:B------:R1:W5:Y:S01]  /*bd10*/  LDL.LU R19, [R1+0x4d4] ;  /* 0x0004d40001137983 */ /* 0x0003620000300800 */
[----:B------:R-:W-:-:S03]  /*bd20*/  FADD R12, R13, R12 ;  /* 0x0000000c0d0c7221 */ /* 0x000fc60000000000 */
[----:B------:R1:W-:Y:S01]  /*bd30*/  STL [R1+0x288], R18 ;  /* 0x0002881201007387 */ /* 0x0003e20000100800 */
[----:B------:R-:W-:-:S01]  /*bd40*/  FADD R10, R11, R10 ;  /* 0x0000000a0b0a7221 */ /* 0x000fc20000000000 */
[----:B------:R-:W-:Y:S01]  /*bd50*/  FADD R9, R24, R9 ;  /* 0x0000000918097221 */ /* 0x000fe20000000000 */
[----:B------:R-:W-:-:S01]  /*bd60*/  FADD R8, R25, R8 ;  /* 0x0000000819087221 */ /* 0x000fc20000000000 */
[----:B-1----:R1:W5:Y:S04]  /*bd70*/  LDL.LU R18, [R1+0x4d0] ;  /* 0x0004d00001127983 */ /* 0x0023680000300800 */
[----:B------:R1:W5:Y:S01]  /*bd80*/  LDL.LU R17, [R1+0x4cc] ;  /* 0x0004cc0001117983 */ /* 0x0003620000300800 */
[----:B------:R-:W-:-:S03]  /*bd90*/  FADD R7, R26, R7 ;  /* 0x000000071a077221 */ /* 0x000fc60000000000 */
[----:B------:R1:W-:Y:S01]  /*bda0*/  STL [R1+0x28c], R16 ;  /* 0x00028c1001007387 */ /* 0x0003e20000100800 */
[----:B------:R-:W-:-:S01]  /*bdb0*/  FADD R6, R27, R6 ;  /* 0x000000061b067221 */ /* 0x000fc20000000000 */
[----:B------:R-:W-:Y:S01]  /*bdc0*/  FADD R5, R28, R5 ;  /* 0x000000051c057221 */ /* 0x000fe20000000000 */
[----:B------:R-:W-:-:S01]  /*bdd0*/  FADD R4, R29, R4 ;  /* 0x000000041d047221 */ /* 0x000fc20000000000 */
[----:B-1----:R1:W5:Y:S04]  /*bde0*/  LDL.LU R16, [R1+0x4c8] ;  /* 0x0004c80001107983 */ /* 0x0023680000300800 */
[----:B------:R1:W-:Y:S04]  /*bdf0*/  STL [R1+0x290], R20 ;  /* 0x0002901401007387 */ /* 0x0003e80000100800 */
[----:B------:R1:W-:Y:S04]  /*be00*/  STL [R1+0x294], R14 ;  /* 0x0002940e01007387 */ /* 0x0003e80000100800 */
[----:B------:R1:W-:Y:S01]  /*be10*/  STL [R1+0x298], R12 ;  /* 0x0002980c01007387 */ /* 0x0003e20000100800 */
[----:B------:R-:W-:-:S03]  /*be20*/  FADD R3, R30, R3 ;  /* 0x000000031e037221 */ /* 0x000fc60000000000 */
[----:B------:R1:W-:Y:S04]  /*be30*/  STL [R1+0x29c], R10 ;  /* 0x00029c0a01007387 */ /* 0x0003e80000100800 */
[----:B------:R1:W-:Y:S01]  /*be40*/  STL [R1+0x2a0], R9 ;  /* 0x0002a00901007387 */ /* 0x0003e20000100800 */
[----:B------:R-:W-:-:S03]  /*be50*/  FADD R2, R31, R2 ;  /* 0x000000021f027221 */ /* 0x000fc60000000000 */
[----:B------:R1:W-:Y:S04]  /*be60*/  STL [R1+0x2a4], R8 ;  /* 0x0002a40801007387 */ /* 0x0003e80000100800 */
[----:B------:R1:W-:Y:S01]  /*be70*/  STL [R1+0x2a8], R7 ;  /* 0x0002a80701007387 */ /* 0x0003e20000100800 */
[----:B------:R-:W-:-:S03]  /*be80*/  FADD R0, R32, R0 ;  /* 0x0000000020007221 */ /* 0x000fc60000000000 */
[----:B------:R1:W-:Y:S04]  /*be90*/  STL [R1+0x2ac], R6 ;  /* 0x0002ac0601007387 */ /* 0x0003e80000100800 */
[----:B------:R1:W-:Y:S04]  /*bea0*/  STL [R1+0x2b0], R5 ;  /* 0x0002b00501007387 */ /* 0x0003e80000100800 */
[----:B------:R1:W-:Y:S04]  /*beb0*/  STL [R1+0x2b4], R4 ;  /* 0x0002b40401007387 */ /* 0x0003e80000100800 */
        /* <DEDUP_REMOVED lines=20> */
[----:B--2---:R-:W-:-:S01]  /*c000*/  FADD R21, R33, R21 ;  /* 0x0000001521157221 */ /* 0x004fc20000000000 */
[----:B---3--:R-:W-:-:S04]  /*c010*/  FADD R20, R34, R20 ;  /* 0x0000001422147221 */ /* 0x008fc80000000000 */
[----:B------:R1:W-:Y:S01]  /*c020*/  STL [R1+0x2c4], R21 ;  /* 0x0002c41501007387 */ /* 0x0003e20000100800 */
[----:B----4-:R-:W-:-:S03]  /*c030*/  FADD R15, R35, R15 ;  /* 0x0000000f230f7221 */ /* 0x010fc60000000000 */
[----:B------:R2:W-:Y:S01]  /*c040*/  STL [R1+0x2c8], R20 ;  /* 0x0002c81401007387 */ /* 0x0005e20000100800 */
[----:B------:R-:W-:-:S03]  /*c050*/  FADD R14, R36, R14 ;  /* 0x0000000e240e7221 */ /* 0x000fc60000000000 */
        /* <DEDUP_REMOVED lines=24> */
[----:B-1----:R-:W4:Y:S01]  /*c1e0*/  LDL.LU R21, [R1+0x308] ;  /* 0x0003080001157983 */ /* 0x002f220000300800 */
[----:B------:R-:W-:-:S03]  /*c1f0*/  FADD R0, R49, R0 ;  /* 0x0000000031007221 */ /* 0x000fc60000000000 */
[----:B------:R1:W-:Y:S04]  /*c200*/  STL [R1+0x2fc], R3 ;  /* 0x0002fc0301007387 */ /* 0x0003e80000100800 */
[----:B--2---:R-:W2:Y:S04]  /*c210*/  LDL.LU R20, [R1+0x30c] ;  /* 0x00030c0001147983 */ /* 0x004ea80000300800 */
[----:B------:R1:W-:Y:S04]  /*c220*/  STL [R1+0x300], R2 ;  /* 0x0003000201007387 */ /* 0x0003e80000100800 */
[----:B---3--:R-:W3:Y:S04]  /*c230*/  LDL.LU R15, [R1+0x310] ;  /* 0x00031000010f7983 */ /* 0x008ee80000300800 */
[----:B------:R1:W-:Y:S04]  /*c240*/  STL [R1+0x304], R0 ;  /* 0x0003040001007387 */ /* 0x0003e80000100800 */
[----:B----4-:R-:W4:Y:S04]  /*c250*/  LDL.LU R14, [R1+0x314] ;  /* 0x00031400010e7983 */ /* 0x010f280000300800 */
        /* <DEDUP_REMOVED lines=11> */
[----:B------:R-:W4:Y:S04]  /*c310*/  LDL.LU R2, [R1+0x344] ;  /* 0x0003440001027983 */ /* 0x000f280000300800 */
[----:B------:R-:W4:Y:S01]  /*c320*/  LDL.LU R0, [R1+0x348] ;  /* 0x0003480001007983 */ /* 0x000f220000300800 */
[----:B------:R-:W-:-:S01]  /*c330*/  FADD R21, R50, R21 ;  /* 0x0000001532157221 */ /* 0x000fc20000000000 */
[----:B--2---:R-:W-:-:S04]  /*c340*/  FADD R20, R51, R20 ;  /* 0x0000001433147221 */ /* 0x004fc80000000000 */
[----:B------:R1:W-:Y:S01]  /*c350*/  STL [R1+0x308], R21 ;  /* 0x0003081501007387 */ /* 0x0003e20000100800 */
[----:B---3--:R-:W-:-:S03]  /*c360*/  FADD R15, R52, R15 ;  /* 0x0000000f340f7221 */ /* 0x008fc60000000000 */
        /* <DEDUP_REMOVED lines=202> */
[----:B------:R-:W-:Y:S01]  /*d010*/  STL [R1+0x418], R21 ;  /* 0x0004181501007387 */ /* 0x000fe20000100800 */
[----:B---3--:R-:W-:-:S03]  /*d020*/  FADD R15, R120, R15 ;  /* 0x0000000f780f7221 */ /* 0x008fc60000000000 */
[----:B------:R-:W-:Y:S01]  /*d030*/  STL [R1+0x41c], R20 ;  /* 0x00041c1401007387 */ /* 0x000fe20000100800 */
[----:B----4-:R-:W-:-:S03]  /*d040*/  FADD R14, R121, R14 ;  /* 0x0000000e790e7221 */ /* 0x010fc60000000000 */
[----:B------:R-:W-:Y:S01]  /*d050*/  STL [R1+0x420], R15 ;  /* 0x0004200f01007387 */ /* 0x000fe20000100800 */
[----:B------:R-:W-:-:S03]  /*d060*/  FADD R13, R122, R13 ;  /* 0x0000000d7a0d7221 */ /* 0x000fc60000000000 */
        /* <DEDUP_REMOVED lines=19> */
[----:B------:R-:W-:-:S01]  /*d1a0*/  FADD R3, R132, R3 ;  /* 0x0000000384037221 */ /* 0x000fc20000000000 */
[----:B------:R-:W-:Y:S02]  /*d1b0*/  FADD R2, R133, R2 ;  /* 0x0000000285027221 */ /* 0x000fe40000000000 */
[----:B------:R-:W-:Y:S01]  /*d1c0*/  STL [R1+0x44c], R4 ;  /* 0x00044c0401007387 */ /* 0x000fe20000100800 */
[----:B------:R-:W-:-:S03]  /*d1d0*/  FADD R0, R134, R0 ;  /* 0x0000000086007221 */ /* 0x000fc60000000000 */
[----:B------:R1:W-:Y:S04]  /*d1e0*/  STL [R1+0x454], R2 ;  /* 0x0004540201007387 */ /* 0x0003e80000100800 */
[----:B------:R2:W-:Y:S04]  /*d1f0*/  STL [R1+0x450], R3 ;  /* 0x0004500301007387 */ /* 0x0005e80000100800 */
[----:B-1----:R-:W3:Y:S04]  /*d200*/  LDL.LU R2, [R1+0x45c] ;  /* 0x00045c0001027983 */ /* 0x002ee80000300800 */
        /* <DEDUP_REMOVED lines=15> */
[----:B--2---:R-:W2:Y:S04]  /*d300*/  LDL.LU R3, [R1+0x498] ;  /* 0x0004980001037983 */ /* 0x004ea80000300800 */
[----:B-1----:R-:W2:Y:S01]  /*d310*/  LDL.LU R0, [R1+0x49c] ;  /* 0x00049c0001007983 */ /* 0x002ea20000300800 */
[----:B------:R-:W-:Y:S01]  /*d320*/  UMOV UR8, URZ ;  /* 0x0000003f00087c82 */ /* 0x000fe20008000000 */
[----:B---3--:R-:W-:Y:S01]  /*d330*/  FADD R2, R135, R2 ;  /* 0x0000000287027221 */ /* 0x008fe20000000000 */
[----:B----4-:R-:W-:-:S04]  /*d340*/  FADD R21, R136, R21 ;  /* 0x0000001588157221 */ /* 0x010fc80000000000 */
[----:B------:R1:W-:Y:S01]  /*d350*/  STL [R1+0x45c], R2 ;  /* 0x00045c0201007387 */ /* 0x0003e20000100800 */
[----:B------:R-:W-:-:S03]  /*d360*/  FADD R20, R137, R20 ;  /* 0x0000001489147221 */ /* 0x000fc60000000000 */
[----:B-1----:R1:W5:Y:S01]  /*d370*/  LDL.LU R2, [R1+0x4c4] ;  /* 0x0004c40001027983 */ /* 0x0023620000300800 */
[----:B------:R-:W-:-:S01]  /*d380*/  FADD R15, R138, R15 ;  /* 0x0000000f8a0f7221 */ /* 0x000fc20000000000 */
[----:B------:R-:W-:Y:S02]  /*d390*/  FADD R14, R139, R14 ;  /* 0x0000000e8b0e7221 */ /* 0x000fe40000000000 */
        /* <DEDUP_REMOVED lines=21> */
[----:B--2---:R-:W-:-:S03]  /*d4f0*/  FADD R3, R150, R3 ;  /* 0x0000000396037221 */ /* 0x004fc60000000000 */
[----:B------:R1:W-:Y:S01]  /*d500*/  STL [R1+0x48c], R6 ;  /* 0x00048c0601007387 */ /* 0x0003e20000100800 */
[----:B------:R-:W-:-:S03]  /*d510*/  FADD R0, R0, R151 ;  /* 0x0000009700007221 */ /* 0x000fc60000000000 */
[----:B------:R1:W-:Y:S04]  /*d520*/  STL [R1+0x490], R5 ;  /* 0x0004900501007387 */ /* 0x0003e80000100800 */
[----:B------:R1:W-:Y:S04]  /*d530*/  STL [R1+0x494], R4 ;  /* 0x0004940401007387 */ /* 0x0003e80000100800 */
[----:B------:R1:W-:Y:S04]  /*d540*/  STL [R1+0x49c], R0 ;  /* 0x00049c0001007387 */ /* 0x0003e80000100800 */
[----:B------:R1:W-:Y:S02]  /*d550*/  STL [R1+0x498], R3 ;  /* 0x0004980301007387 */ /* 0x0003e40000100800 */
.L_x_27:
[----:B------:R-:W-:Y:S05]  /*d560*/  @!P1 BRA `(.L_x_28) ;  /* 0x0000000000049947 */ /* 0x000fea0003800000 */
[----:B------:R-:W-:Y:S01]  /*d570*/  BPT.TRAP 0x1 ;  /* 0x000000040000795c */ /* 0x000fe20000300000 */
.L_x_28:
[----:B------:R-:W-:Y:S02]  /*d580*/  UISETP.GT.U32.AND UP0, UPT, UR45, 0x1, UPT ;  /* 0x000000012d00788c */ /* 0x000fe4000bf04070 */
[----:B------:R-:W-:-:S04]  /*d590*/  ULEA UR5, UR13, UR48, 0x3 ;  /* 0x000000300d057291 */ /* 0x000fc8000f8e183f */
[----:B------:R-:W-:Y:S01]  /*d5a0*/  UIADD3 UR5, UR5, 0x30, URZ ;  /* 0x0000003005057890 */ /* 0x000fe2000fffe03f */
[----:B------:R-:W-:-:S03]  /*d5b0*/  PLOP3.LUT P0, PT, PT, PT, UP0, 0x80, 0x0 ;  /* 0x000000000000781c */ /* 0x000fc60003f0f008 */
[----:B------:R-:W-:-:S09]  /*d5c0*/  UPRMT UR5, URZ, 0x654, UR5 ;  /* 0x000006543f057896 */ /* 0x000fd20008000005 */
[----:B------:R-:W-:Y:S01]  /*d5d0*/  SYNCS.ARRIVE.TRANS64.RED.A1T0 RZ, [UR5], RZ ;  /* 0x000000ffffff79a7 */ /* 0x000fe20008100405 */
[----:B------:R-:W-:Y:S05]  /*d5e0*/  @P0 BRA `(.L_x_29) ;  /* 0x0000000000040947 */ /* 0x000fea0003800000 */
[----:B------:R-:W-:Y:S01]  /*d5f0*/  BPT.TRAP 0x1 ;  /* 0x000000040000795c */ /* 0x000fe20000300000 */
.L_x_29:
[----:B------:R-:W-:Y:S02]  /*d600*/  UISETP.GT.AND UP2, UPT, UR12, 0x1, UPT ;  /* 0x000000010c00788c */ /* 0x000fe4000bf44270 */
[----:B------:R-:W-:Y:S02]  /*d610*/  UIADD3 UR10, UR10, 0x1, URZ ;  /* 0x000000010a0a7890 */ /* 0x000fe4000fffe03f */
[----:B------:R-:W-:Y:S02]  /*d620*/  UIADD3 UR13, UR13, 0x1, URZ ;  /* 0x000000010d0d7890 */ /* 0x000fe4000fffe03f */
[----:B------:R-:W-:Y:S01]  /*d630*/  PLOP3.LUT P0, PT, PT, PT, UP2, 0x80, 0x0 ;  /* 0x000000000000781c */ /* 0x000fe20003f0f028 */
[----:B------:R-:W-:Y:S02]  /*d640*/  UISETP.NE.AND UP0, UPT, UR10, 0x6, UPT ;  /* 0x000000060a00788c */ /* 0x000fe4000bf05270 */
[----:B------:R-:W-:Y:S02]  /*d650*/  UIADD3 UR6, UR12, -0x1, URZ ;  /* 0xffffffff0c067890 */ /* 0x000fe4000fffe03f */
[----:B------:R-:W-:-:S02]  /*d660*/  USEL UR5, URZ, 0x1, UP0 ;  /* 0x000000013f057887 */ /* 0x000fc40008000000 */
[----:B------:R-:W-:Y:S02]  /*d670*/  UISETP.NE.AND UP1, UPT, UR13, 0x6, UPT ;  /* 0x000000060d00788c */ /* 0x000fe4000bf25270 */
[----:B------:R-:W-:Y:S02]  /*d680*/  ULOP3.LUT UR11, UR11, UR5, URZ, 0x3c, !UPT ;  /* 0x000000050b0b7292 */ /* 0x000fe4000f8e3c3f */
[----:B------:R-:W-:Y:S02]  /*d690*/  USEL UR10, UR10, URZ, UP0 ;  /* 0x0000003f0a0a7287 */ /* 0x000fe40008000000 */
[----:B------:R-:W-:Y:S01]  /*d6a0*/  USEL UR13, UR13, URZ, UP1 ;  /* 0x0000003f0d0d7287 */ /* 0x000fe20008800000 */
[----:B------:R-:W-:Y:S01]  /*d6b0*/  UMOV UR5, 0x1 ;  /* 0x0000000100057882 */ /* 0x000fe20000000000 */
[----:B------:R-:W-:Y:S01]  /*d6c0*/  UMOV UR12, UR6 ;  /* 0x00000006000c7c82 */ /* 0x000fe20008000000 */
[----:B------:R-:W-:Y:S09]  /*d6d0*/  @P0 BRA `(.L_x_30) ;  /* 0xffffffa000380947 */ /* 0x000ff2000383ffff */
.L_x_22:
[----:B------:R-:W-:-:S04]  /*d6e0*/  UISETP.NE.AND UP0, UPT, UR8, URZ, UPT ;  /* 0x0000003f0800728c */ /* 0x000fc8000bf05270 */
[----:B------:R-:W-:-:S06]  /*d6f0*/  USEL UR4, URZ, 0x1, !UP0 ;  /* 0x000000013f047887 */ /* 0x000fcc000c000000 */
[----:B------:R-:W-:-:S13]  /*d700*/  ISETP.NE.AND P0, PT, RZ, UR4, PT ;  /* 0x00000004ff007c0c */ /* 0x000fda000bf05270 */
[----:B------:R-:W-:Y:S05]  /*d710*/  @!P0 BRA `(.L_x_31) ;  /* 0x0000003800608947 */ /* 0x000fea0003800000 */
[----:B------:R3:W-:Y:S04]  /*d720*/  STL [R1+0x650], R57 ;  /* 0x0006503901007387 */ /* 0x0007e80000100800 */
[----:B---3--:R-:W3:Y:S04]  /*d730*/  LDL.LU R57, [R1] ;  /* 0x0000000001397983 */ /* 0x008ee80000300800 */
[----:B------:R4:W-:Y:S04]  /*d740*/  STL [R1+0x64c], R58 ;  /* 0x00064c3a01007387 */ /* 0x0009e80000100800 */
[----:B----4-:R-:W4:Y:S04]  /*d750*/  LDL.LU R58, [R1+0x4] ;  /* 0x00000400013a7983 */ /* 0x010f280000300800 */
[----:B------:R1:W-:Y:S04]  /*d760*/  STL [R1+0x648], R59 ;  /* 0x0006483b01007387 */ /* 0x0003e80000100800 */
[----:B-1----:R-:W2:Y:S04]  /*d770*/  LDL.LU R59, [R1+0x8] ;  /* 0x00000800013b7983 */ /* 0x002ea80000300800 */
        /* <DEDUP_REMOVED lines=122> */
[----:B------:R-:W2:Y:S04]  /*df20*/  LDL.LU R21, [R1+0x178] ;  /* 0x0001780001157983 */ /* 0x000ea80000300800 */
        /* <DEDUP_REMOVED lines=77> */
[----:B-----5:R1:W-:Y:S01]  /*e400*/  STL [R1+0x4d4], R19 ;  /* 0x0004d41301007387 */ /* 0x0203e20000100800 */
[----:B---3--:R-:W-:-:S03]  /*e410*/  FADD R22, R57, R22 ;  /* 0x0000001639167221 */ /* 0x008fc60000000000 */
[----:B-1----:R-:W3:Y:S04]  /*e420*/  LDL.LU R19, [R1+0x110] ;  /* 0x0001100001137983 */ /* 0x002ee80000300800 */
[----:B------:R1:W-:Y:S01]  /*e430*/  STL [R1+0x4d0], R18 ;  /* 0x0004d01201007387 */ /* 0x0003e20000100800 */
[----:B----4-:R-:W-:Y:S01]  /*e440*/  FADD R23, R58, R23 ;  /* 0x000000173a177221 */ /* 0x010fe20000000000 */
[----:B--2---:R-:W-:Y:S02]  /*e450*/  FADD R152, R59, R152 ;  /* 0x000000983b987221 */ /* 0x004fe40000000000 */
[----:B-1----:R-:W2:Y:S04]  /*e460*/  LDL.LU R18, [R1+0x10c] ;  /* 0x00010c0001127983 */ /* 0x002ea80000300800 */
[----:B------:R1:W-:Y:S01]  /*e470*/  STL [R1+0x4cc], R17 ;  /* 0x0004cc1101007387 */ /* 0x0003e20000100800 */
[----:B------:R-:W-:Y:S01]  /*e480*/  FADD R153, R60, R153 ;  /* 0x000000993c997221 */ /* 0x000fe20000000000 */
[----:B------:R-:W-:-:S02]  /*e490*/  FADD R154, R61, R154 ;  /* 0x0000009a3d9a7221 */ /* 0x000fc40000000000 */
[----:B-1----:R-:W4:Y:S04]  /*e4a0*/  LDL.LU R17, [R1+0x108] ;  /* 0x0001080001117983 */ /* 0x002f280000300800 */
[----:B------:R1:W-:Y:S01]  /*e4b0*/  STL [R1+0x4c8], R16 ;  /* 0x0004c81001007387 */ /* 0x0003e20000100800 */
[----:B------:R-:W-:Y:S01]  /*e4c0*/  FADD R155, R62, R155 ;  /* 0x0000009b3e9b7221 */ /* 0x000fe20000000000 */
[----:B------:R-:W-:Y:S02]  /*e4d0*/  FADD R156, R63, R156 ;  /* 0x0000009c3f9c7221 */ /* 0x000fe40000000000 */
[----:B-1----:R-:W3:Y:S04]  /*e4e0*/  LDL.LU R16, [R1+0x104] ;  /* 0x0001040001107983 */ /* 0x002ee80000300800 */
[----:B------:R1:W-:Y:S01]  /*e4f0*/  STL [R1+0x4c4], R2 ;  /* 0x0004c40201007387 */ /* 0x0003e20000100800 */
[----:B------:R-:W-:Y:S01]  /*e500*/  FADD R157, R64, R157 ;  /* 0x0000009d409d7221 */ /* 0x000fe20000000000 */
[----:B------:R-:W-:-:S02]  /*e510*/  FADD R158, R65, R158 ;  /* 0x0000009e419e7221 */ /* 0x000fc40000000000 */
[----:B-1----:R-:W2:Y:S04]  /*e520*/  LDL.LU R2, [R1+0x100] ;  /* 0x0001000001027983 */ /* 0x002ea80000300800 */
[----:B------:R-:W2:Y:S04]  /*e530*/  LDL.LU R57, [R1+0x650] ;  /* 0x0006500001397983 */ /* 0x000ea80000300800 */
[----:B------:R-:W2:Y:S04]  /*e540*/  LDL.LU R58, [R1+0x64c] ;  /* 0x00064c00013a7983 */ /* 0x000ea80000300800 */
[----:B------:R-:W2:Y:S04]  /*e550*/  LDL.LU R59, [R1+0x648] ;  /* 0x00064800013b7983 */ /* 0x000ea80000300800 */
[----:B------:R-:W2:Y:S04]  /*e560*/  LDL.LU R60, [R1+0x644] ;  /* 0x00064400013c7983 */ /* 0x000ea80000300800 */
[----:B------:R-:W2:Y:S01]  /*e570*/  LDL.LU R61, [R1+0x640] ;  /* 0x00064000013d7983 */ /* 0x000ea20000300800 */
[----:B------:R-:W-:-:S03]  /*e580*/  FADD R159, R66, R159 ;  /* 0x0000009f429f7221 */ /* 0x000fc60000000000 */
        /* <DEDUP_REMOVED lines=105> */
[----:B------:R-:W-:Y:S01]  /*ec20*/  FADD R211, R118, R211 ;  /* 0x000000d376d37221 */ /* 0x000fe20000000000 */
[----:B------:R-:W-:Y:S02]  /*ec30*/  FADD R129, R130, R129 ;  /* 0x0000008182817221 */ /* 0x000fe40000000000 */
[----:B------:R-:W2:Y:S01]  /*ec40*/  LDL.LU R115, [R1+0x568] ;  /* 0x0005680001737983 */ /* 0x000ea20000300800 */
[----:B------:R-:W-:Y:S01]  /*ec50*/  FADD R212, R119, R212 ;  /* 0x000000d477d47221 */ /* 0x000fe20000000000 */
[----:B------:R-:W-:Y:S02]  /*ec60*/  FADD R127, R128, R127 ;  /* 0x0000007f807f7221 */ /* 0x000fe40000000000 */
[----:B------:R-:W2:Y:S01]  /*ec70*/  LDL.LU R116, [R1+0x564] ;  /* 0x0005640001747983 */ /* 0x000ea20000300800 */
[----:B------:R-:W-:Y:S01]  /*ec80*/  FADD R213, R120, R213 ;  /* 0x000000d578d57221 */ /* 0x000fe20000000000 */
[----:B------:R-:W-:-:S02]  /*ec90*/  FADD R125, R126, R125 ;  /* 0x0000007d7e7d7221 */ /* 0x000fc40000000000 */
        /* <DEDUP_REMOVED lines=8> */
[----:B------:R-:W-:Y:S01]  /*ed20*/  FADD R12, R13, R12 ;  /* 0x0000000c0d0c7221 */ /* 0x000fe20000000000 */
[----:B------:R-:W-:Y:S01]  /*ed30*/  FADD R10, R11, R10 ;  /* 0x0000000a0b0a7221 */ /* 0x000fe20000000000 */
[----:B------:R-:W-:Y:S01]  /*ed40*/  STL [R1+0x200], R131 ;  /* 0x0002008301007387 */ /* 0x000fe20000100800 */
        /* <DEDUP_REMOVED lines=19> */
[----:B------:R1:W-:Y:S01]  /*ee80*/  STL [R1+0x214], R121 ;  /* 0x0002147901007387 */ /* 0x0003e20000100800 */
        /* <DEDUP_REMOVED lines=9> */
[----:B---3--:R-:W-:Y:S01]  /*ef20*/  FADD R215, R16, R215 ;  /* 0x000000d710d77221 */ /* 0x008fe20000000000 */
[----:B----4-:R-:W-:Y:S01]  /*ef30*/  FADD R216, R17, R216 ;  /* 0x000000d811d87221 */ /* 0x010fe20000000000 */
[----:B------:R-:W-:Y:S01]  /*ef40*/  STL [R1+0x220], R12 ;  /* 0x0002200c01007387 */ /* 0x000fe20000100800 */
[----:B--2---:R-:W-:Y:S01]  /*ef50*/  FADD R217, R18, R217 ;  /* 0x000000d912d97221 */ /* 0x004fe20000000000 */
[----:B------:R-:W-:Y:S01]  /*ef60*/  FADD R218, R19, R218 ;  /* 0x000000da13da7221 */ /* 0x000fe20000000000 */
[----:B------:R-:W-:Y:S01]  /*ef70*/  FADD R219, R151, R219 ;  /* 0x000000db97db7221 */ /* 0x000fe20000000000 */
[----:B------:R-:W-:Y:S04]  /*ef80*/  STL [R1+0x224], R10 ;  /* 0x0002240a01007387 */ /* 0x000fe80000100800 */
[----:B------:R-:W-:Y:S01]  /*ef90*/  STL [R1+0x228], R8 ;  /* 0x0002280801007387 */ /* 0x000fe20000100800 */
[----:B------:R-:W-:-:S03]  /*efa0*/  FADD R214, R2, R214 ;  /* 0x000000d602d67221 */ /* 0x000fc60000000000 */
[----:B-1----:R-:W2:Y:S04]  /*efb0*/  LDL.LU R121, [R1+0x198] ;  /* 0x0001980001797983 */ /* 0x002ea80000300800 */
[----:B------:R-:W-:Y:S04]  /*efc0*/  STL [R1+0x22c], R6 ;  /* 0x00022c0601007387 */ /* 0x000fe80000100800 */
[----:B------:R-:W2:Y:S04]  /*efd0*/  LDL.LU R5, [R1+0x238] ;  /* 0x0002380001057983 */ /* 0x000ea80000300800 */
[----:B------:R1:W-:Y:S04]  /*efe0*/  STL [R1+0x230], R4 ;  /* 0x0002300401007387 */ /* 0x0003e80000100800 */
[----:B------:R-:W3:Y:S04]  /*eff0*/  LDL.LU R122, [R1+0x19c] ;  /* 0x00019c00017a7983 */ /* 0x000ee80000300800 */
[----:B------:R4:W-:Y:S04]  /*f000*/  STL [R1+0x234], R0 ;  /* 0x0002340001007387 */ /* 0x0009e80000100800 */
[----:B-1----:R-:W3:Y:S04]  /*f010*/  LDL.LU R4, [R1+0x23c] ;  /* 0x00023c0001047983 */ /* 0x002ee80000300800 */
[----:B------:R-:W3:Y:S04]  /*f020*/  LDL.LU R123, [R1+0x1a0] ;  /* 0x0001a000017b7983 */ /* 0x000ee80000300800 */
[----:B------:R-:W3:Y:S04]  /*f030*/  LDL.LU R3, [R1+0x240] ;  /* 0x0002400001037983 */ /* 0x000ee80000300800 */
[----:B------:R-:W3:Y:S04]  /*f040*/  LDL.LU R124, [R1+0x1a4] ;  /* 0x0001a400017c7983 */ /* 0x000ee80000300800 */
        /* <DEDUP_REMOVED lines=44> */
[----:B------:R-:W4:Y:S01]  /*f310*/  LDL.LU R6, [R1+0x29c] ;  /* 0x00029c0001067983 */ /* 0x000f220000300800 */
[----:B--2---:R-:W-:-:S03]  /*f320*/  FADD R5, R121, R5 ;  /* 0x0000000579057221 */ /* 0x004fc60000000000 */
[----:B------:R-:W2:Y:S04]  /*f330*/  LDL.LU R121, [R1+0x550] ;  /* 0x0005500001797983 */ /* 0x000ea80000300800 */
[----:B------:R1:W-:Y:S04]  /*f340*/  STL [R1+0x238], R5 ;  /* 0x0002380501007387 */ /* 0x0003e80000100800 */
[----:B-1----:R-:W2:Y:S01]  /*f350*/  LDL.LU R5, [R1+0x2a0] ;  /* 0x0002a00001057983 */ /* 0x002ea20000300800 */
[----:B---3--:R-:W-:-:S03]  /*f360*/  FADD R4, R122, R4 ;  /* 0x000000047a047221 */ /* 0x008fc60000000000 */
[----:B------:R-:W3:Y:S01]  /*f370*/  LDL.LU R122, [R1+0x54c] ;  /* 0x00054c00017a7983 */ /* 0x000ee20000300800 */
[----:B------:R-:W-:-:S03]  /*f380*/  FADD R3, R123, R3 ;  /* 0x000000037b037221 */ /* 0x000fc60000000000 */
[----:B------:R1:W-:Y:S01]  /*f390*/  STL [R1+0x23c], R4 ;  /* 0x00023c0401007387 */ /* 0x0003e20000100800 */
[----:B----4-:R-:W-:-:S03]  /*f3a0*/  FADD R0, R124, R0 ;  /* 0x000000007c007221 */ /* 0x010fc60000000000 */
[----:B-1----:R-:W4:Y:S04]  /*f3b0*/  LDL.LU R4, [R1+0x2a4] ;  /* 0x0002a40001047983 */ /* 0x002f280000300800 */
[----:B------:R-:W3:Y:S01]  /*f3c0*/  LDL.LU R123, [R1+0x548] ;  /* 0x00054800017b7983 */ /* 0x000ee20000300800 */
[----:B------:R-:W-:-:S03]  /*f3d0*/  FADD R126, R125, R126 ;  /* 0x0000007e7d7e7221 */ /* 0x000fc60000000000 */
[----:B------:R1:W-:Y:S01]  /*f3e0*/  STL [R1+0x240], R3 ;  /* 0x0002400301007387 */ /* 0x0003e20000100800 */
[----:B------:R-:W-:-:S03]  /*f3f0*/  FADD R128, R127, R128 ;  /* 0x000000807f807221 */ /* 0x000fc60000000000 */
[----:B-1----:R-:W3:Y:S04]  /*f400*/  LDL.LU R3, [R1+0x2a8] ;  /* 0x0002a80001037983 */ /* 0x002ee80000300800 */
[----:B------:R-:W3:Y:S04]  /*f410*/  LDL.LU R124, [R1+0x544] ;  /* 0x00054400017c7983 */ /* 0x000ee80000300800 */
[----:B------:R1:W-:Y:S01]  /*f420*/  STL [R1+0x244], R0 ;  /* 0x0002440001007387 */ /* 0x0003e20000100800 */
[----:B------:R-:W-:Y:S01]  /*f430*/  FADD R130, R129, R130 ;  /* 0x0000008281827221 */ /* 0x000fe20000000000 */
[----:B------:R-:W-:-:S02]  /*f440*/  FADD R132, R131, R132 ;  /* 0x0000008483847221 */ /* 0x000fc40000000000 */
[----:B-1----:R-:W3:Y:S04]  /*f450*/  LDL.LU R0, [R1+0x2ac] ;  /* 0x0002ac0001007983 */ /* 0x002ee80000300800 */
[----:B------:R-:W3:Y:S04]  /*f460*/  LDL.LU R125, [R1+0x540] ;  /* 0x00054000017d7983 */ /* 0x000ee80000300800 */
[----:B------:R1:W-:Y:S01]  /*f470*/  STL [R1+0x248], R126 ;  /* 0x0002487e01007387 */ /* 0x0003e20000100800 */
[----:B------:R-:W-:-:S03]  /*f480*/  FADD R134, R133, R134 ;  /* 0x0000008685867221 */ /* 0x000fc60000000000 */
        /* <DEDUP_REMOVED lines=53> */
[----:B------:R-:W-:Y:S04]  /*f7e0*/  STL [R1+0x27c], R16 ;  /* 0x00027c1001007387 */ /* 0x000fe80000100800 */
[----:B------:R-:W-:Y:S04]  /*f7f0*/  STL [R1+0x280], R18 ;  /* 0x0002801201007387 */ /* 0x000fe80000100800 */
[----:B------:R1:W-:Y:S04]  /*f800*/  STL [R1+0x284], R151 ;  /* 0x0002849701007387 */ /* 0x0003e80000100800 */
[----:B------:R3:W-:Y:S04]  /*f810*/  STL [R1+0x288], R20 ;  /* 0x0002881401007387 */ /* 0x0007e80000100800 */
[----:B------:R3:W-:Y:S01]  /*f820*/  STL [R1+0x28c], R14 ;  /* 0x00028c0e01007387 */ /* 0x0007e20000100800 */
[----:B------:R-:W-:-:S03]  /*f830*/  FADD R6, R7, R6 ;  /* 0x0000000607067221 */ /* 0x000fc60000000000 */
[----:B-1----:R-:W3:Y:S04]  /*f840*/  LDL.LU R151, [R1+0x2b0] ;  /* 0x0002b00001977983 */ /* 0x002ee80000300800 */
[----:B------:R1:W-:Y:S04]  /*f850*/  STL [R1+0x290], R12 ;  /* 0x0002900c01007387 */ /* 0x0003e80000100800 */
[----:B------:R1:W-:Y:S01]  /*f860*/  STL [R1+0x294], R10 ;  /* 0x0002940a01007387 */ /* 0x0003e20000100800 */
[----:B--2---:R-:W-:-:S03]  /*f870*/  FADD R5, R24, R5 ;  /* 0x0000000518057221 */ /* 0x004fc60000000000 */
[----:B------:R-:W2:Y:S04]  /*f880*/  LDL.LU R19, [R1+0x2b4] ;  /* 0x0002b40001137983 */ /* 0x000ea80000300800 */
[----:B------:R1:W-:Y:S04]  /*f890*/  STL [R1+0x298], R8 ;  /* 0x0002980801007387 */ /* 0x0003e80000100800 */
[----:B------:R-:W2:Y:S01]  /*f8a0*/  LDL.LU R18, [R1+0x2b8] ;  /* 0x0002b80001127983 */ /* 0x000ea20000300800 */
[----:B----4-:R-:W-:-:S03]  /*f8b0*/  FADD R4, R25, R4 ;  /* 0x0000000419047221 */ /* 0x010fc60000000000 */
[----:B------:R4:W-:Y:S04]  /*f8c0*/  STL [R1+0x29c], R6 ;  /* 0x00029c0601007387 */ /* 0x0009e80000100800 */
[----:B------:R-:W2:Y:S01]  /*f8d0*/  LDL.LU R17, [R1+0x2bc] ;  /* 0x0002bc0001117983 */ /* 0x000ea20000300800 */
[----:B---3--:R-:W-:-:S03]  /*f8e0*/  FADD R3, R26, R3 ;  /* 0x000000031a037221 */ /* 0x008fc60000000000 */
[----:B------:R3:W-:Y:S04]  /*f8f0*/  STL [R1+0x2a0], R5 ;  /* 0x0002a00501007387 */ /* 0x0007e80000100800 */
[----:B------:R-:W2:Y:S04]  /*f900*/  LDL.LU R16, [R1+0x2c0] ;  /* 0x0002c00001107983 */ /* 0x000ea80000300800 */
[----:B------:R3:W-:Y:S01]  /*f910*/  STL [R1+0x2a4], R4 ;  /* 0x0002a40401007387 */ /* 0x0007e20000100800 */
[----:B------:R-:W-:-:S03]  /*f920*/  FADD R0, R27, R0 ;  /* 0x000000001b007221 */ /* 0x000fc60000000000 */
[----:B------:R-:W2:Y:S04]  /*f930*/  LDL.LU R2, [R1+0x2c4] ;  /* 0x0002c40001027983 */ /* 0x000ea80000300800 */
[----:B------:R3:W-:Y:S04]  /*f940*/  STL [R1+0x2a8], R3 ;  /* 0x0002a80301007387 */ /* 0x0007e80000100800 */
[----:B------:R-:W2:Y:S04]  /*f950*/  LDL.LU R27, [R1+0x2dc] ;  /* 0x0002dc00011b7983 */ /* 0x000ea80000300800 */
[----:B------:R-:W2:Y:S04]  /*f960*/  LDL.LU R26, [R1+0x2e0] ;  /* 0x0002e000011a7983 */ /* 0x000ea80000300800 */
[----:B------:R3:W-:Y:S04]  /*f970*/  STL [R1+0x2ac], R0 ;  /* 0x0002ac0001007387 */ /* 0x0007e80000100800 */
[----:B------:R-:W2:Y:S04]  /*f980*/  LDL.LU R25, [R1+0x2e4] ;  /* 0x0002e40001197983 */ /* 0x000ea80000300800 */
[----:B------:R-:W2:Y:S04]  /*f990*/  LDL.LU R24, [R1+0x2e8] ;  /* 0x0002e80001187983 */ /* 0x000ea80000300800 */
[----:B------:R-:W2:Y:S04]  /*f9a0*/  LDL.LU R21, [R1+0x2ec] ;  /* 0x0002ec0001157983 */ /* 0x000ea80000300800 */
[----:B------:R-:W2:Y:S04]  /*f9b0*/  LDL.LU R20, [R1+0x2f0] ;  /* 0x0002f00001147983 */ /* 0x000ea80000300800 */
[----:B------:R-:W2:Y:S04]  /*f9c0*/  LDL.LU R15, [R1+0x2f4] ;  /* 0x0002f400010f7983 */ /* 0x000ea80000300800 */
[----:B------:R-:W2:Y:S04]  /*f9d0*/  LDL.LU R14, [R1+0x2f8] ;  /* 0x0002f800010e7983 */ /* 0x000ea80000300800 */
[----:B------:R-:W2:Y:S04]  /*f9e0*/  LDL.LU R13, [R1+0x2fc] ;  /* 0x0002fc00010d7983 */ /* 0x000ea80000300800 */
[----:B-1----:R-:W2:Y:S04]  /*f9f0*/  LDL.LU R12, [R1+0x300] ;  /* 0x00030000010c7983 */ /* 0x002ea80000300800 */
[----:B------:R-:W2:Y:S04]  /*fa00*/  LDL.LU R11, [R1+0x304] ;  /* 0x00030400010b7983 */ /* 0x000ea80000300800 */
[----:B------:R-:W2:Y:S04]  /*fa10*/  LDL.LU R10, [R1+0x308] ;  /* 0x00030800010a7983 */ /* 0x000ea80000300800 */
[----:B------:R-:W2:Y:S04]  /*fa20*/  LDL.LU R9, [R1+0x30c] ;  /* 0x00030c0001097983 */ /* 0x000ea80000300800 */
[----:B------:R-:W2:Y:S04]  /*fa30*/  LDL.LU R8, [R1+0x310] ;  /* 0x0003100001087983 */ /* 0x000ea80000300800 */
[----:B------:R-:W2:Y:S04]  /*fa40*/  LDL.LU R7, [R1+0x314] ;  /* 0x0003140001077983 */ /* 0x000ea80000300800 */
[----:B----4-:R-:W4:Y:S04]  /*fa50*/  LDL.LU R6, [R1+0x318] ;  /* 0x0003180001067983 */ /* 0x010f280000300800 */
[----:B---3--:R-:W3:Y:S04]  /*fa60*/  LDL.LU R5, [R1+0x31c] ;  /* 0x00031c0001057983 */ /* 0x008ee80000300800 */
[----:B------:R-:W3:Y:S04]  /*fa70*/  LDL.LU R4, [R1+0x320] ;  /* 0x0003200001047983 */ /* 0x000ee80000300800 */
[----:B------:R-:W3:Y:S04]  /*fa80*/  LDL.LU R3, [R1+0x324] ;  /* 0x0003240001037983 */ /* 0x000ee80000300800 */
[----:B------:R-:W3:Y:S01]  /*fa90*/  LDL.LU R0, [R1+0x328] ;  /* 0x0003280001007983 */ /* 0x000ee20000300800 */
[----:B------:R-:W-:-:S05]  /*faa0*/  FADD R151, R28, R151 ;  /* 0x000000971c977221 */ /* 0x000fca0000000000 */
[----:B------:R1:W-:Y:S01]  /*fab0*/  STL [R1+0x2b0], R151 ;  /* 0x0002b09701007387 */ /* 0x0003e20000100800 */
[----:B--2---:R-:W-:-:S03]  /*fac0*/  FADD R19, R29, R19 ;  /* 0x000000131d137221 */ /* 0x004fc60000000000 */
[----:B-1----:R-:W2:Y:S04]  /*fad0*/  LDL.LU R151, [R1+0x4d8] ;  /* 0x0004d80001977983 */ /* 0x002ea80000300800 */
[----:B------:R-:W2:Y:S01]  /*fae0*/  LDL.LU R28, [R1+0x2d8] ;  /* 0x0002d800011c7983 */ /* 0x000ea20000300800 */
[----:B------:R-:W-:-:S03]  /*faf0*/  FADD R18, R30, R18 ;  /* 0x000000121e127221 */ /* 0x000fc60000000000 */
[----:B------:R1:W-:Y:S01]  /*fb00*/  STL [R1+0x2b4], R19 ;  /* 0x0002b41301007387 */ /* 0x0003e20000100800 */
[----:B------:R-:W-:-:S03]  /*fb10*/  FADD R17, R31, R17 ;  /* 0x000000111f117221 */ /* 0x000fc60000000000 */
[----:B-1----:R1:W5:Y:S04]  /*fb20*/  LDL.LU R19, [R1+0x4d4] ;  /* 0x0004d40001137983 */ /* 0x0023680000300800 */
[----:B------:R-:W2:Y:S01]  /*fb30*/  LDL.LU R29, [R1+0x2d4] ;  /* 0x0002d400011d7983 */ /* 0x000ea20000300800 */
[----:B------:R-:W-:-:S03]  /*fb40*/  FADD R16, R32, R16 ;  /* 0x0000001020107221 */ /* 0x000fc60000000000 */
[----:B------:R1:W-:Y:S04]  /*fb50*/  STL [R1+0x2b8], R18 ;  /* 0x0002b81201007387 */ /* 0x0003e80000100800 */
[----:B-1----:R1:W5:Y:S04]  /*fb60*/  LDL.LU R18, [R1+0x4d0] ;  /* 0x0004d00001127983 */ /* 0x0023680000300800 */
[----:B------:R-:W2:Y:S04]  /*fb70*/  LDL.LU R30, [R1+0x2d0] ;  /* 0x0002d000011e7983 */ /* 0x000ea80000300800 */
[----:B------:R1:W-:Y:S04]  /*fb80*/  STL [R1+0x2bc], R17 ;  /* 0x0002bc1101007387 */ /* 0x0003e80000100800 */
[----:B-1----:R1:W5:Y:S04]  /*fb90*/  LDL.LU R17, [R1+0x4cc] ;  /* 0x0004cc0001117983 */ /* 0x0023680000300800 */
[----:B------:R-:W2:Y:S04]  /*fba0*/  LDL.LU R31, [R1+0x2cc] ;  /* 0x0002cc00011f7983 */ /* 0x000ea80000300800 */
[----:B------:R1:W-:Y:S04]  /*fbb0*/  STL [R1+0x2c0], R16 ;  /* 0x0002c01001007387 */ /* 0x0003e80000100800 */
[----:B-1----:R1:W5:Y:S04]  /*fbc0*/  LDL.LU R16, [R1+0x4c8] ;  /* 0x0004c80001107983 */ /* 0x0023680000300800 */
[----:B------:R-:W2:Y:S01]  /*fbd0*/  LDL.LU R32, [R1+0x2c8] ;  /* 0x0002c80001207983 */ /* 0x000ea20000300800 */
[----:B------:R-:W-:Y:S01]  /*fbe0*/  FADD R2, R33, R2 ;  /* 0x0000000221027221 */ /* 0x000fe20000000000 */
[----:B------:R-:W-:Y:S01]  /*fbf0*/  FADD R27, R39, R27 ;  /* 0x0000001b271b7221 */ /* 0x000fe20000000000 */
[----:B------:R-:W-:-:S03]  /*fc00*/  FADD R26, R40, R26 ;  /* 0x0000001a281a7221 */ /* 0x000fc60000000000 */
[----:B------:R1:W-:Y:S01]  /*fc10*/  STL [R1+0x2c4], R2 ;  /* 0x0002c40201007387 */ /* 0x0003e20000100800 */
[----:B------:R-:W-:Y:S01]  /*fc20*/  FADD R25, R41, R25 ;  /* 0x0000001929197221 */ /* 0x000fe20000000000 */
[----:B------:R-:W-:Y:S01]  /*fc30*/  FADD R24, R42, R24 ;  /* 0x000000182a187221 */ /* 0x000fe20000000000 */
[----:B------:R-:W-:Y:S01]  /*fc40*/  FADD R21, R43, R21 ;  /* 0x000000152b157221 */ /* 0x000fe20000000000 */
[----:B------:R-:W-:Y:S01]  /*fc50*/  FADD R20, R44, R20 ;  /* 0x000000142c147221 */ /* 0x000fe20000000000 */
[----:B-1----:R1:W5:Y:S01]  /*fc60*/  LDL.LU R2, [R1+0x4c4] ;  /* 0x0004c40001027983 */ /* 0x0023620000300800 */
[----:B------:R-:W-:Y:S01]  /*fc70*/  FADD R15, R45, R15 ;  /* 0x0000000f2d0f7221 */ /* 0x000fe20000000000 */
        /* <DEDUP_REMOVED lines=8> */
[----:B----4-:R-:W-:Y:S01]  /*fd00*/  FADD R6, R54, R6 ;  /* 0x0000000636067221 */ /* 0x010fe20000000000 */
[----:B---3--:R-:W-:Y:S01]  /*fd10*/  FADD R5, R55, R5 ;  /* 0x0000000537057221 */ /* 0x008fe20000000000 */
[----:B------:R-:W-:Y:S01]  /*fd20*/  FADD R4, R56, R4 ;  /* 0x0000000438047221 */ /* 0x000fe20000000000 */
[----:B------:R-:W-:Y:S01]  /*fd30*/  FADD R3, R57, R3 ;  /* 0x0000000339037221 */ /* 0x000fe20000000000 */
[----:B------:R-:W-:Y:S01]  /*fd40*/  FADD R0, R58, R0 ;  /* 0x000000003a007221 */ /* 0x000fe20000000000 */
[----:B--2---:R-:W-:Y:S01]  /*fd50*/  FADD R28, R38, R28 ;  /* 0x0000001c261c7221 */ /* 0x004fe20000000000 */
[----:B------:R-:W-:Y:S01]  /*fd60*/  FADD R29, R37, R29 ;  /* 0x0000001d251d7221 */ /* 0x000fe20000000000 */
[----:B------:R-:W-:Y:S01]  /*fd70*/  FADD R30, R36, R30 ;  /* 0x0000001e241e7221 */ /* 0x000fe20000000000 */
[----:B------:R-:W-:Y:S01]  /*fd80*/  FADD R31, R35, R31 ;  /* 0x0000001f231f7221 */ /* 0x000fe20000000000 */
[----:B------:R-:W-:-:S05]  /*fd90*/  FADD R32, R34, R32 ;  /* 0x0000002022207221 */ /* 0x000fca0000000000 */
[----:B------:R2:W-:Y:S04]  /*fda0*/  STL [R1+0x2c8], R32 ;  /* 0x0002c82001007387 */ /* 0x0005e80000100800 */
        /* <DEDUP_REMOVED lines=21> */
[----:B------:R-:W4:Y:S04]  /*ff00*/  LDL.LU R38, [R1+0x32c] ;  /* 0x00032c0001267983 */ /* 0x000f280000300800 */
[----:B------:R1:W-:Y:S04]  /*ff10*/  STL [R1+0x320], R4 ;  /* 0x0003200401007387 */ /* 0x0003e80000100800 */
[----:B------:R-:W4:Y:S04]  /*ff20*/  LDL.LU R37, [R1+0x330] ;  /* 0x0003300001257983 */ /* 0x000f280000300800 */
[----:B------:R1:W-:Y:S04]  /*ff30*/  STL [R1+0x324], R3 ;  /* 0x0003240301007387 */ /* 0x0003e80000100800 */
[----:B------:R-:W4:Y:S04]  /*ff40*/  LDL.LU R36, [R1+0x334] ;  /* 0x0003340001247983 */ /* 0x000f280000300800 */
[----:B------:R1:W-:Y:S04]  /*ff50*/  STL [R1+0x328], R0 ;  /* 0x0003280001007387 */ /* 0x0003e80000100800 */
[----:B------:R-:W4:Y:S04]  /*ff60*/  LDL.LU R35, [R1+0x338] ;  /* 0x0003380001237983 */ /* 0x000f280000300800 */
[----:B------:R-:W4:Y:S04]  /*ff70*/  LDL.LU R34, [R1+0x33c] ;  /* 0x00033c0001227983 */ /* 0x000f280000300800 */
[----:B------:R-:W4:Y:S04]  /*ff80*/  LDL.LU R33, [R1+0x340] ;  /* 0x0003400001217983 */ /* 0x000f280000300800 */
[----:B--2---:R-:W2:Y:S04]  /*ff90*/  LDL.LU R32, [R1+0x344] ;  /* 0x0003440001207983 */ /* 0x004ea80000300800 */
[----:B---3--:R-:W3:Y:S04]  /*ffa0*/  LDL.LU R31, [R1+0x348] ;  /* 0x00034800011f7983 */ /* 0x008ee80000300800 */
[----:B----4-:R-:W4:Y:S04]  /*ffb0*/  LDL.LU R30, [R1+0x34c] ;  /* 0x00034c00011e7983 */ /* 0x010f280000300800 */
[----:B-1----:R-:W4:Y:S04]  /*ffc0*/  LDL.LU R29, [R1+0x350] ;  /* 0x00035000011d7983 */ /* 0x002f280000300800 */
        /* <DEDUP_REMOVED lines=21> */
[----:B------:R-:W-:-:S05]  /*10120*/  FADD R38, R59, R38 ;  /* 0x000000263b267221 */ /* 0x000fca0000000000 */
[----:B------:R1:W-:Y:S01]  /*10130*/  STL [R1+0x32c], R38 ;  /* 0x00032c2601007387 */ /* 0x0003e20000100800 */
[----:B------:R-:W-:-:S05]  /*10140*/  FADD R37, R60, R37 ;  /* 0x000000253c257221 */ /* 0x000fca0000000000 */
[----:B------:R1:W-:Y:S01]  /*10150*/  STL [R1+0x330], R37 ;  /* 0x0003302501007387 */ /* 0x0003e20000100800 */
[----:B------:R-:W-:-:S05]  /*10160*/  FADD R36, R61, R36 ;  /* 0x000000243d247221 */ /* 0x000fca0000000000 */
[----:B------:R1:W-:Y:S01]  /*10170*/  STL [R1+0x334], R36 ;  /* 0x0003342401007387 */ /* 0x0003e20000100800 */
[----:B------:R-:W-:Y:S01]  /*10180*/  FADD R35, R62, R35 ;  /* 0x000000233e237221 */ /* 0x000fe20000000000 */
[----:B------:R-:W-:-:S04]  /*10190*/  FADD R34, R63, R34 ;  /* 0x000000223f227221 */ /* 0x000fc80000000000 */
[----:B------:R1:W-:Y:S01]  /*101a0*/  STL [R1+0x338], R35 ;  /* 0x0003382301007387 */ /* 0x0003e20000100800 */
[----:B------:R-:W-:-:S03]  /*101b0*/  FADD R33, R64, R33 ;  /* 0x0000002140217221 */ /* 0x000fc60000000000 */
[----:B------:R1:W-:Y:S01]  /*101c0*/  STL [R1+0x33c], R34 ;  /* 0x00033c2201007387 */ /* 0x0003e20000100800 */
[----:B--2---:R-:W-:-:S03]  /*101d0*/  FADD R32, R65, R32 ;  /* 0x0000002041207221 */ /* 0x004fc60000000000 */
        /* <DEDUP_REMOVED lines=49> */
[----:B------:R-:W4:Y:S04]  /*104f0*/  LDL.LU R37, [R1+0x3ac] ;  /* 0x0003ac0001257983 */ /* 0x000f280000300800 */
[----:B------:R1:W-:Y:S04]  /*10500*/  STL [R1+0x3a0], R3 ;  /* 0x0003a00301007387 */ /* 0x0003e80000100800 */
[----:B------:R-:W4:Y:S04]  /*10510*/  LDL.LU R36, [R1+0x3b0] ;  /* 0x0003b00001247983 */ /* 0x000f280000300800 */
[----:B------:R1:W-:Y:S04]  /*10520*/  STL [R1+0x3a4], R0 ;  /* 0x0003a40001007387 */ /* 0x0003e80000100800 */
[----:B------:R-:W4:Y:S04]  /*10530*/  LDL.LU R35, [R1+0x3b4] ;  /* 0x0003b40001237983 */ /* 0x000f280000300800 */
[----:B------:R-:W4:Y:S04]  /*10540*/  LDL.LU R34, [R1+0x3b8] ;  /* 0x0003b80001227983 */ /* 0x000f280000300800 */
[----:B--2---:R-:W2:Y:S04]  /*10550*/  LDL.LU R33, [R1+0x3bc] ;  /* 0x0003bc0001217983 */ /* 0x004ea80000300800 */
[----:B---3--:R-:W3:Y:S04]  /*10560*/  LDL.LU R32, [R1+0x3c0] ;  /* 0x0003c00001207983 */ /* 0x008ee80000300800 */
        /* <DEDUP_REMOVED lines=24> */
[----:B------:R-:W-:Y:S01]  /*106f0*/  FADD R38, R90, R38 ;  /* 0x000000265a267221 */ /* 0x000fe20000000000 */
[----:B------:R-:W-:-:S04]  /*10700*/  FADD R37, R91, R37 ;  /* 0x000000255b257221 */ /* 0x000fc80000000000 */
        /* <DEDUP_REMOVED lines=148> */
[----:B------:R-:W-:Y:S01]  /*11050*/  FADD R3, R150, R3 ;  /* 0x0000000396037221 */ /* 0x000fe20000000000 */
[----:B------:R-:W-:-:S05]  /*11060*/  FADD R0, R0, R151 ;  /* 0x0000009700007221 */ /* 0x000fca0000000000 */
[----:B------:R1:W-:Y:S04]  /*11070*/  STL [R1+0x49c], R0 ;  /* 0x00049c0001007387 */ /* 0x0003e80000100800 */
[----:B------:R1:W-:Y:S04]  /*11080*/  STL [R1+0x494], R4 ;  /* 0x0004940401007387 */ /* 0x0003e80000100800 */
[----:B------:R1:W-:Y:S02]  /*11090*/  STL [R1+0x498], R3 ;  /* 0x0004980301007387 */ /* 0x0003e40000100800 */
.L_x_31:
[----:B-1----:R-:W1:Y:S02]  /*110a0*/  LDC R0, c[0x0][0x28c] ;  /* 0x0000a300ff007b82 */ /* 0x002e640000000800 */
[----:B-1----:R-:W-:-:S13]  /*110b0*/  ISETP.GE.AND P0, PT, R0, 0x1, PT ;  /* 0x000000010000780c */ /* 0x002fda0003f06270 */
[----:B------:R-:W-:Y:S05]  /*110c0*/  @!P0 BRA `(.L_x_32) ;  /* 0x0000000000488947 */ /* 0x000fea0003800000 */
[----:B------:R-:W-:-:S06]  /*110d0*/  UISETP.NE.AND UP0, UPT, UR49, 0x3, UPT ;  /* 0x000000033100788c */ /* 0x000fcc000bf05270 */
[----:B------:R-:W-:-:S13]  /*110e0*/  PLOP3.LUT P0, PT, PT, PT, UP0, 0x80, 0x0 ;  /* 0x000000000000781c */ /* 0x000fda0003f0f008 */
[----:B------:R-:W-:Y:S05]  /*110f0*/  @!P0 BRA `(.L_x_33) ;  /* 0x0000000000048947 */ /* 0x000fea0003800000 */
[----:B------:R-:W-:Y:S01]  /*11100*/  BPT.TRAP 0x1 ;  /* 0x000000040000795c */ /* 0x000fe20000300000 */
.L_x_33:
[----:B------:R-:W-:-:S04]  /*11110*/  UISETP.LT.AND UP0, UPT, UR50, 0x1, UPT ;  /* 0x000000013200788c */ /* 0x000fc8000bf01270 */
[----:B------:R-:W-:Y:S02]  /*11120*/  USEL UR6, UR50, 0x1, UP0 ;  /* 0x0000000132067887 */ /* 0x000fe40008000000 */
[----:B------:R-:W-:Y:S02]  /*11130*/  UISETP.GT.U32.AND UP0, UPT, UR45, 0x1, UPT ;  /* 0x000000012d00788c */ /* 0x000fe4000bf04070 */
[----:B------:R-:W-:-:S04]  /*11140*/  UIADD3 UR6, UR51, UR50, -UR6 ;  /* 0x0000003233067290 */ /* 0x000fc8000fffe806 */
[----:B------:R-:W-:Y:S01]  /*11150*/  UIMAD.WIDE.U32 UR4, UR6, -0x55555555, URZ ;  /* 0xaaaaaaab060478a5 */ /* 0x000fe2000f8e003f */
[----:B------:R-:W-:-:S03]  /*11160*/  PLOP3.LUT P0, PT, PT, PT, UP0, 0x80, 0x0 ;  /* 0x000000000000781c */ /* 0x000fc60003f0f008 */
[----:B------:R-:W-:-:S04]  /*11170*/  USHF.R.U32.HI UR4, URZ, 0x2, UR5 ;  /* 0x000000023f047899 */ /* 0x000fc80008011605 */
[----:B------:R-:W-:-:S04]  /*11180*/  UIMAD UR6, UR4, -0x6, UR6 ;  /* 0xfffffffa040678a4 */ /* 0x000fc8000f8e0206 */
[----:B------:R-:W-:-:S04]  /*11190*/  ULEA UR6, UR6, UR48, 0x3 ;  /* 0x0000003006067291 */ /* 0x000fc8000f8e183f */
[----:B------:R-:W-:-:S04]  /*111a0*/  UIADD3 UR6, UR6, 0x30, URZ ;  /* 0x0000003006067890 */ /* 0x000fc8000fffe03f */
[----:B------:R-:W-:-:S09]  /*111b0*/  UPRMT UR6, URZ, 0x654, UR6 ;  /* 0x000006543f067896 */ /* 0x000fd20008000006 */
[----:B------:R-:W-:Y:S01]  /*111c0*/  SYNCS.ARRIVE.TRANS64.RED.A1T0 RZ, [UR6], RZ ;  /* 0x000000ffffff79a7 */ /* 0x000fe20008100406 */
[----:B------:R-:W-:Y:S05]  /*111d0*/  @P0 BRA `(.L_x_32) ;  /* 0x0000000000040947 */ /* 0x000fea0003800000 */
[----:B------:R-:W-:Y:S01]  /*111e0*/  BPT.TRAP 0x1 ;  /* 0x000000040000795c */ /* 0x000fe20000300000 */
.L_x_32:
[----:B------:R-:W3:Y:S01]  /*111f0*/  LDL R24, [R1+0x4bc] ;  /* 0x0004bc0001187983 */ /* 0x000ee20000100800 */
[----:B------:R-:W-:Y:S02]  /*11200*/  UIADD3 UR51, UR50, UR51, URZ ;  /* 0x0000003332337290 */ /* 0x000fe4000fffe03f */
[----:B------:R-:W-:Y:S02]  /*11210*/  UIADD3 UR7, UR48, 0x100, URZ ;  /* 0x0000010030077890 */ /* 0x000fe4000fffe03f */
[----:B------:R-:W-:Y:S02]  /*11220*/  UISETP.GT.U32.AND UP0, UPT, UR51, 0x5, UPT ;  /* 0x000000053300788c */ /* 0x000fe4000bf04070 */
[----:B------:R-:W-:Y:S02]  /*11230*/  UISETP.GE.U32.AND UP1, UPT, UR50, 0x6, UPT ;  /* 0x000000063200788c */ /* 0x000fe4000bf26070 */
[----:B------:R-:W-:Y:S02]  /*11240*/  UISETP.LT.U32.AND UP0, UPT, UR50, 0x6, UP0 ;  /* 0x000000063200788c */ /* 0x000fe40008701070 */
[----:B------:R-:W-:-:S02]  /*11250*/  USHF.L.U32 UR41, UR52, 0x8, URZ ;  /* 0x0000000834297899 */ /* 0x000fc4000800063f */
[----:B------:R-:W-:Y:S02]  /*11260*/  USEL UR6, URZ, 0x1, !UP0 ;  /* 0x000000013f067887 */ /* 0x000fe4000c000000 */
[----:B------:R-:W-:Y:S02]  /*11270*/  ULOP3.LUT UP0, URZ, UR7, 0x9f, URZ, 0xc0, !UPT ;  /* 0x0000009f073f7892 */ /* 0x000fe4000f80c03f */
[----:B------:R-:W-:Y:S02]  /*11280*/  ULOP3.LUT UR36, UR36, UR6, URZ, 0x3c, !UPT ;  /* 0x0000000624247292 */ /* 0x000fe4000f8e3c3f */
[----:B------:R-:W-:Y:S02]  /*11290*/  @UP1 UIMAD.WIDE.U32 UR4, UR51, -0x55555555, URZ ;  /* 0xaaaaaaab330418a5 */ /* 0x000fe4000f8e003f */
[----:B------:R-:W-:Y:S02]  /*112a0*/  PLOP3.LUT P0, PT, PT, PT, UP0, 0x80, 0x0 ;  /* 0x000000000000781c */ /* 0x000fe40003f0f008 */
[----:B------:R-:W-:-:S04]  /*112b0*/  @UP1 USHF.R.U32.HI UR4, URZ, 0x2, UR5 ;  /* 0x000000023f041899 */ /* 0x000fc80008011605 */
[----:B------:R-:W-:Y:S01]  /*112c0*/  @UP1 ULOP3.LUT UR36, UR36, 0x1, UR4, 0x78, !UPT ;  /* 0x0000000124241892 */ /* 0x000fe2000f8e7804 */
[----:B---3--:R-:W-:-:S13]  /*112d0*/  R2UR UR42, R24 ;  /* 0x00000000182a72ca */ /* 0x008fda00000e0000 */
[----:B------:R-:W-:Y:S01]  /*112e0*/  USHF.L.U32 UR42, UR42, 0x8, URZ ;  /* 0x000000082a2a7899 */ /* 0x000fe2000800063f */
[----:B------:R-:W-:Y:S11]  /*112f0*/  @!P0 BRA `(.L_x_34) ;  /* 0x0000000000408947 */ /* 0x000ff60003800000 */
[----:B------:R-:W-:Y:S01]  /*11300*/  MOV R14, 0x0 ;  /* 0x00000000000e7802 */ /* 0x000fe20000000f00 */
[----:B------:R-:W-:Y:S01]  /*11310*/  ULDC.64 UR4, c[0x4][0x70] ;  /* 0x01001c0000047ab9 */ /* 0x000fe20000000a00 */
[----:B------:R-:W-:Y:S01]  /*11320*/  ULDC.64 UR6, c[0x4][0x78] ;  /* 0x01001e0000067ab9 */ /* 0x000fe20000000a00 */
[----:B------:R-:W-:Y:S01]  /*11330*/  ULDC.64 UR8, c[0x4][0x8] ;  /* 0x0100020000087ab9 */ /* 0x000fe20000000a00 */
[----:B------:R-:W-:Y:S02]  /*11340*/  MOV R4, UR4 ;  /* 0x0000000400047c02 */ /* 0x000fe40008000f00 */
[----:B------:R-:W1:Y:S01]  /*11350*/  LDC.64 R14, c[0x4][R14] ;  /* 0x010000000e0e7b82 */ /* 0x000e620000000a00 */
[----:B------:R-:W-:Y:S02]  /*11360*/  MOV R5, UR5 ;  /* 0x0000000500057c02 */ /* 0x000fe40008000f00 */
[----:B------:R-:W-:Y:S02]  /*11370*/  MOV R6, UR6 ;  /* 0x0000000600067c02 */ /* 0x000fe40008000f00 */
[----:B------:R-:W-:-:S02]  /*11380*/  MOV R7, UR7 ;  /* 0x0000000700077c02 */ /* 0x000fc40008000f00 */
[----:B------:R-:W-:Y:S02]  /*11390*/  MOV R10, UR8 ;  /* 0x00000008000a7c02 */ /* 0x000fe40008000f00 */
[----:B------:R-:W-:Y:S02]  /*113a0*/  MOV R11, UR9 ;  /* 0x00000009000b7c02 */ /* 0x000fe40008000f00 */
[----:B------:R-:W-:Y:S02]  /*113b0*/  MOV R8, 0x70 ;  /* 0x0000007000087802 */ /* 0x000fe40000000f00 */
[----:B------:R-:W-:Y:S02]  /*113c0*/  MOV R12, 0x1 ;  /* 0x00000001000c7802 */ /* 0x000fe40000000f00 */
[----:B------:R-:W-:-:S07]  /*113d0*/  MOV R13, RZ ;  /* 0x000000ff000d7202 */ /* 0x000fce0000000f00 */
[----:B------:R-:W-:-:S07]  /*113e0*/  LEPC R20, `(.L_x_34) ;  /* 0x000000001014794e */ /* 0x000fce0000000000 */
[----:B-12--5:R-:W-:Y:S05]  /*113f0*/  CALL.ABS.NOINC R14 ;  /* 0x000000000e007343 */ /* 0x026fea0003c00000 */
.L_x_34:
[----:B------:R-:W-:-:S04]  /*11400*/  UIADD3 UR4, UR48, 0x4100, URZ ;  /* 0x0000410030047890 */ /* 0x000fc8000fffe03f */
[----:B------:R-:W-:-:S06]  /*11410*/  ULOP3.LUT UP0, URZ, UR4, 0x9f, URZ, 0xc0, !UPT ;  /* 0x0000009f043f7892 */ /* 0x000fcc000f80c03f */
[----:B------:R-:W-:-:S13]  /*11420*/  PLOP3.LUT P0, PT, PT, PT, UP0, 0x80, 0x0 ;  /* 0x000000000000781c */ /* 0x000fda0003f0f008 */
[----:B------:R-:W-:Y:S05]  /*11430*/  @!P0 BRA `(.L_x_35) ;  /* 0x0000000000408947 */ /* 0x000fea0003800000 */
        /* <DEDUP_REMOVED lines=16> */
.L_x_35:
[----:B------:R-:W1:Y:S01]  /*11540*/  S2R R20, SR_TID.X ;  /* 0x0000000000147919 */ /* 0x000e620000002100 */
[----:B------:R-:W3:Y:S01]  /*11550*/  LDC.64 R4, c[0x0][0x590] ;  /* 0x00016400ff047b82 */ /* 0x000ee20000000a00 */
[----:B------:R-:W-:-:S07]  /*11560*/  ULDC UR4, c[0x0][0x284] ;  /* 0x0000a10000047ab9 */ /* 0x000fce0000000800 */
[----:B------:R-:W4:Y:S01]  /*11570*/  LDC R0, c[0x0][0x288] ;  /* 0x0000a200ff007b82 */ /* 0x000f220000000800 */
[----:B---3--:R-:W-:-:S04]  /*11580*/  ISETP.NE.U32.AND P2, PT, R4, RZ, PT ;  /* 0x000000ff0400720c */ /* 0x008fc80003f45070 */
[----:B------:R-:W-:Y:S02]  /*11590*/  ISETP.NE.AND.EX P2, PT, R5, RZ, PT, P2 ;  /* 0x000000ff0500720c */ /* 0x000fe40003f45320 */
[----:B-1----:R-:W-:Y:S02]  /*115a0*/  SHF.R.U32.HI R14, RZ, 0x2, R20 ;  /* 0x00000002ff0e7819 */ /* 0x002fe40000011614 */
[C---:B------:R-:W-:Y:S02]  /*115b0*/  LOP3.LUT R15, R20.reuse, 0xe0, RZ, 0xc0, !PT ;  /* 0x000000e0140f7812 */ /* 0x040fe400078ec0ff */
[----:B------:R-:W-:Y:S02]  /*115c0*/  LOP3.LUT R3, R20, 0x3, RZ, 0xc0, !PT ;  /* 0x0000000314037812 */ /* 0x000fe400078ec0ff */
[----:B------:R-:W-:Y:S02]  /*115d0*/  LOP3.LUT R14, R14, 0x7, RZ, 0xc0, !PT ;  /* 0x000000070e0e7812 */ /* 0x000fe400078ec0ff */
[----:B------:R-:W-:Y:S01]  /*115e0*/  SHF.R.U32.HI R6, RZ, 0x1, R15 ;  /* 0x00000001ff067819 */ /* 0x000fe2000001160f */
[----:B----4-:R-:W-:Y:S01]  /*115f0*/  IMAD R3, R3, -0x2, R0 ;  /* 0xfffffffe03037824 */ /* 0x010fe200078e0200 */
[----:B------:R-:W-:-:S02]  /*11600*/  MOV R0, UR52 ;  /* 0x0000003400007c02 */ /* 0x000fc40008000f00 */
[----:B------:R-:W-:-:S03]  /*11610*/  IADD3 R6, -R6, UR4, -R14 ;  /* 0x0000000406067c10 */ /* 0x000fc6000fffe90e */
[----:B------:R-:W-:Y:S02]  /*11620*/  IMAD R12, R0, -0x100, R3 ;  /* 0xffffff00000c7824 */ /* 0x000fe400078e0203 */
[----:B------:R-:W-:Y:S01]  /*11630*/  IMAD R6, R24, -0x100, R6 ;  /* 0xffffff0018067824 */ /* 0x000fe200078e0206 */
[----:B------:R-:W-:Y:S06]  /*11640*/  @!P2 BRA `(.L_x_36) ;  /* 0x00000000008ca947 */ /* 0x000fec0003800000 */
[----:B------:R-:W-:Y:S02]  /*11650*/  ULDC.64 UR4, c[0x0][0x588] ;  /* 0x0001620000047ab9 */ /* 0x000fe40000000a00 */
[----:B------:R-:W-:-:S04]  /*11660*/  ISETP.NE.U32.AND P0, PT, RZ, UR4, PT ;  /* 0x00000004ff007c0c */ /* 0x000fc8000bf05070 */
[----:B------:R-:W-:-:S13]  /*11670*/  ISETP.NE.AND.EX P0, PT, RZ, UR5, PT, P0 ;  /* 0x00000005ff007c0c */ /* 0x000fda000bf05300 */
[----:B------:R-:W-:Y:S05]  /*11680*/  @!P0 BRA `(.L_x_37) ;  /* 0x0000000000408947 */ /* 0x000fea0003800000 */
[----:B------:R-:W1:Y:S01]  /*11690*/  LDC.64 R8, c[0x0][0x588] ;  /* 0x00016200ff087b82 */ /* 0x000e620000000a00 */
[----:B-----5:R-:W-:-:S04]  /*116a0*/  IMAD R2, R4, UR43, RZ ;  /* 0x0000002b04027c24 */ /* 0x020fc8000f8e02ff */
[----:B-1----:R-:W-:-:S05]  /*116b0*/  IMAD.WIDE R2, R2, 0x4, R8 ;  /* 0x0000000402027825 */ /* 0x002fca00078e0208 */
[----:B------:R1:W3:Y:S01]  /*116c0*/  LDG.E R7, desc[UR56][R2.64] ;  /* 0x0000003802077981 */ /* 0x0002e2000c1e1900 */
[----:B------:R-:W-:-:S04]  /*116d0*/  MOV R0, 0x1 ;  /* 0x0000000100007802 */ /* 0x000fc80000000f00 */
[----:B------:R-:W-:Y:S02]  /*116e0*/  PRMT R8, R0, 0x7610, R8 ;  /* 0x0000761000087816 */ /* 0x000fe40000000008 */
[----:B-1----:R-:W-:-:S03]  /*116f0*/  MOV R3, 0x1 ;  /* 0x0000000100037802 */ /* 0x002fc60000000f00 */
[----:B------:R-:W-:Y:S01]  /*11700*/  STL.S16 [R1+0x4c0], R8 ;  /* 0x0004c00801007387 */ /* 0x000fe20000100600 */
[----:B------:R-:W-:Y:S02]  /*11710*/  MOV R2, 0x1 ;  /* 0x0000000100027802 */ /* 0x000fe40000000f00 */
[----:B------:R-:W-:Y:S01]  /*11720*/  PRMT R0, R3, 0x7610, R0 ;  /* 0x0000761003007816 */ /* 0x000fe20000000000 */
[----:B---3--:R-:W-:Y:S04]  /*11730*/  STL [R1+0x4a0], R7 ;  /* 0x0004a00701007387 */ /* 0x008fe80000100800 */
[----:B------:R1:W-:Y:S04]  /*11740*/  STL.S16 [R1+0x4b8], R2 ;  /* 0x0004b80201007387 */ /* 0x0003e80000100600 */
[----:B------:R3:W-:Y:S04]  /*11750*/  STL.S16 [R1+0x4b4], R0 ;  /* 0x0004b40001007387 */ /* 0x0007e80000100600 */
[----:B------:R3:W-:Y:S01]  /*11760*/  STL [R1+0x4b0], R7 ;  /* 0x0004b00701007387 */ /* 0x0007e20000100800 */
[----:B-1----:R-:W-:Y:S01]  /*11770*/  MOV R2, R7 ;  /* 0x0000000700027202 */ /* 0x002fe20000000f00 */
[----:B------:R-:W-:Y:S06]  /*11780*/  BRA `(.L_x_36) ;  /* 0x00000000003c7947 */ /* 0x000fec0003800000 */
.L_x_37:
[----:B------:R-:W-:Y:S01]  /*11790*/  MOV R0, 0x1 ;  /* 0x0000000100007802 */ /* 0x000fe20000000f00 */
[----:B------:R-:W-:Y:S01]  /*117a0*/  ULDC UR4, c[0x0][0x580] ;  /* 0x0001600000047ab9 */ /* 0x000fe20000000800 */
[----:B-----5:R-:W-:Y:S02]  /*117b0*/  MOV R2, 0x1 ;  /* 0x0000000100027802 */ /* 0x020fe40000000f00 */
[----:B------:R-:W-:Y:S02]  /*117c0*/  PRMT R7, R0, 0x7610, R7 ;  /* 0x0000761000077816 */ /* 0x000fe40000000007 */
[----:B------:R-:W-:Y:S02]  /*117d0*/  MOV R3, 0x1 ;  /* 0x0000000100037802 */ /* 0x000fe40000000f00 */
[----:B------:R-:W-:Y:S01]  /*117e0*/  PRMT R0, R2, 0x7610, R0 ;  /* 0x0000761002007816 */ /* 0x000fe20000000000 */
[----:B------:R-:W-:Y:S01]  /*117f0*/  STL.S16 [R1+0x4c0], R7 ;  /* 0x0004c00701007387 */ /* 0x000fe20000100600 */
[----:B------:R-:W-:-:S02]  /*11800*/  PRMT R2, R3, 0x7610, R2 ;  /* 0x0000761003027816 */ /* 0x000fc40000000002 */
[----:B------:R-:W-:Y:S01]  /*11810*/  MOV R3, UR4 ;  /* 0x0000000400037c02 */ /* 0x000fe20008000f00 */
[----:B------:R1:W-:Y:S04]  /*11820*/  STL.S16 [R1+0x4b8], R0 ;  /* 0x0004b80001007387 */ /* 0x0003e80000100600 */
[----:B------:R3:W-:Y:S04]  /*11830*/  STL.S16 [R1+0x4b4], R2 ;  /* 0x0004b40201007387 */ /* 0x0007e80000100600 */
[----:B------:R4:W-:Y:S01]  /*11840*/  STL [R1+0x4a0], R3 ;  /* 0x0004a00301007387 */ /* 0x0009e20000100800 */
[----:B-1----:R-:W-:-:S02]  /*11850*/  MOV R0, UR4 ;  /* 0x0000000400007c02 */ /* 0x002fc40008000f00 */
[----:B---3--:R-:W-:-:S03]  /*11860*/  MOV R2, UR4 ;  /* 0x0000000400027c02 */ /* 0x008fc60008000f00 */
[----:B------:R4:W-:Y:S04]  /*11870*/  STL [R1+0x4b0], R0 ;  /* 0x0004b00001007387 */ /* 0x0009e80000100800 */
.L_x_36:
[----:B------:R-:W1:Y:S02]  /*11880*/  LDC.64 R8, c[0x0][0x5b0] ;  /* 0x00016c00ff087b82 */ /* 0x000e640000000a00 */
[----:B-1----:R-:W-:-:S04]  /*11890*/  ISETP.NE.U32.AND P0, PT, R8, RZ, PT ;  /* 0x000000ff0800720c */ /* 0x002fc80003f05070 */
[----:B------:R-:W-:-:S13]  /*118a0*/  ISETP.NE.AND.EX P0, PT, R9, RZ, PT, P0 ;  /* 0x000000ff0900720c */ /* 0x000fda0003f05300 */
[----:B------:R-:W-:Y:S05]  /*118b0*/  @!P0 BRA `(.L_x_38) ;  /* 0x00000000002c8947 */ /* 0x000fea0003800000 */
[----:B------:R-:W-:Y:S02]  /*118c0*/  ULDC.64 UR4, c[0x0][0x5a8] ;  /* 0x00016a0000047ab9 */ /* 0x000fe40000000a00 */
[----:B------:R-:W-:-:S04]  /*118d0*/  ISETP.NE.U32.AND P0, PT, RZ, UR4, PT ;  /* 0x00000004ff007c0c */ /* 0x000fc8000bf05070 */
[----:B------:R-:W-:-:S13]  /*118e0*/  ISETP.NE.AND.EX P0, PT, RZ, UR5, PT, P0 ;  /* 0x00000005ff007c0c */ /* 0x000fda000bf05300 */
[----:B------:R-:W-:Y:S05]  /*118f0*/  @!P0 BRA `(.L_x_39) ;  /* 0x0000000000148947 */ /* 0x000fea0003800000 */
[----:B------:R-:W1:Y:S01]  /*11900*/  LDC.64 R10, c[0x0][0x5a8] ;  /* 0x00016a00ff0a7b82 */ /* 0x000e620000000a00 */
[----:B------:R-:W-:-:S04]  /*11910*/  IMAD R8, R8, UR43, RZ ;  /* 0x0000002b08087c24 */ /* 0x000fc8000f8e02ff */
[----:B-1----:R-:W-:-:S05]  /*11920*/  IMAD.WIDE R8, R8, 0x4, R10 ;  /* 0x0000000408087825 */ /* 0x002fca00078e020a */
[----:B-----5:R1:W5:Y:S01]  /*11930*/  LDG.E R16, desc[UR56][R8.64] ;  /* 0x0000003808107981 */ /* 0x020362000c1e1900 */
[----:B------:R-:W-:Y:S05]  /*11940*/  BRA `(.L_x_38) ;  /* 0x0000000000087947 */ /* 0x000fea0003800000 */
.L_x_39:
[----:B------:R-:W-:Y:S02]  /*11950*/  ULDC UR4, c[0x0][0x5a0] ;  /* 0x0001680000047ab9 */ /* 0x000fe40000000800 */
[----:B-----5:R-:W-:-:S07]  /*11960*/  MOV R16, UR4 ;  /* 0x0000000400107c02 */ /* 0x020fce0008000f00 */
.L_x_38:
[----:B-1----:R-:W2:Y:S01]  /*11970*/  LDL R8, [R1+0x4b4] ;  /* 0x0004b40001087983 */ /* 0x002ea20000100800 */
[----:B------:R-:W1:Y:S01]  /*11980*/  LDC.64 R10, c[0x0][0x5c0] ;  /* 0x00017000ff0a7b82 */ /* 0x000e620000000a00 */
[----:B------:R-:W-:Y:S02]  /*11990*/  ULDC.64 UR4, c[0x0][0x588] ;  /* 0x0001620000047ab9 */ /* 0x000fe40000000a00 */
[----:B---3--:R-:W3:Y:S04]  /*119a0*/  LDL.LU R7, [R1+0x4b0] ;  /* 0x0004b00001077983 */ /* 0x008ee80000300800 */
[----:B----4-:R-:W4:Y:S01]  /*119b0*/  LDL R0, [R1+0x4a0] ;  /* 0x0004a00001007983 */ /* 0x010f220000100800 */
[----:B------:R-:W1:Y:S01]  /*119c0*/  LDC R3, c[0x0][0x5c8] ;  /* 0x00017200ff037b82 */ /* 0x000e620000000800 */
[----:B------:R-:W-:-:S02]  /*119d0*/  ISETP.NE.U32.AND P4, PT, RZ, UR4, PT ;  /* 0x00000004ff007c0c */ /* 0x000fc4000bf85070 */
[----:B------:R-:W-:Y:S02]  /*119e0*/  ISETP.EQ.U32.AND P3, PT, R4, RZ, PT ;  /* 0x000000ff0400720c */ /* 0x000fe40003f62070 */
[----:B------:R-:W-:Y:S02]  /*119f0*/  ISETP.NE.AND.EX P4, PT, RZ, UR5, PT, P4 ;  /* 0x00000005ff007c0c */ /* 0x000fe4000bf85340 */
[----:B------:R-:W-:Y:S02]  /*11a00*/  PLOP3.LUT P1, PT, PT, PT, PT, 0x8, 0x0 ;  /* 0x000000000000781c */ /* 0x000fe40003f2e170 */
[----:B------:R-:W-:Y:S02]  /*11a10*/  ISETP.EQ.OR.EX P3, PT, R5, RZ, !P4, P3 ;  /* 0x000000ff0500720c */ /* 0x000fe40006762730 */
[----:B------:R-:W-:Y:S02]  /*11a20*/  PLOP3.LUT P4, PT, P4, PT, PT, 0x8, 0x0 ;  /* 0x000000000000781c */ /* 0x000fe4000278e170 */
[----:B-1----:R-:W-:-:S04]  /*11a30*/  ISETP.NE.U32.AND P0, PT, R10, RZ, PT ;  /* 0x000000ff0a00720c */ /* 0x002fc80003f05070 */
[----:B------:R-:W-:-:S04]  /*11a40*/  ISETP.NE.AND.EX P0, PT, R11, RZ, PT, P0 ;  /* 0x000000ff0b00720c */ /* 0x000fc80003f05300 */
[----:B------:R-:W-:Y:S02]  /*11a50*/  FSEL R3, R3, RZ, !P0 ;  /* 0x000000ff03037208 */ /* 0x000fe40004000000 */
[----:B--2---:R-:W-:-:S04]  /*11a60*/  LOP3.LUT P5, RZ, R8, 0xff, RZ, 0xc0, !PT ;  /* 0x000000ff08ff7812 */ /* 0x004fc800078ac0ff */
[-C--:B---3-5:R-:W-:Y:S02]  /*11a70*/  FSEL R13, R2, R7.reuse, !P5 ;  /* 0x00000007020d7208 */ /* 0x0a8fe40006800000 */
[C---:B----4-:R-:W-:Y:S02]  /*11a80*/  FSEL R7, R0.reuse, R7, !P2 ;  /* 0x0000000700077208 */ /* 0x050fe40005000000 */
[----:B------:R-:W-:-:S03]  /*11a90*/  FSEL R13, R0, R13, !P2 ;  /* 0x0000000d000d7208 */ /* 0x000fc60005000000 */
[----:B------:R1:W-:Y:S01]  /*11aa0*/  STL [R1+0x4b0], R7 ;  /* 0x0004b00701007387 */ /* 0x0003e20000100800 */
[----:B------:R-:W-:Y:S05]  /*11ab0*/  @!P3 BRA `(.L_x_40) ;  /* 0x000000000048b947 */ /* 0x000fea0003800000 */
[----:B------:R-:W-:Y:S04]  /*11ac0*/  BSSY B0, `(.L_x_40) ;  /* 0x0000011000007945 */ /* 0x000fe80003800000 */
[----:B------:R-:W-:Y:S05]  /*11ad0*/  @!P2 BRA `(.L_x_41) ;  /* 0x000000000030a947 */ /* 0x000fea0003800000 */
[----:B-1----:R-:W2:Y:S01]  /*11ae0*/  LDL R7, [R1+0x4b8] ;  /* 0x0004b80001077983 */ /* 0x002ea20000100800 */
[----:B------:R-:W-:Y:S02]  /*11af0*/  PRMT R5, RZ, 0x7610, R5 ;  /* 0x00007610ff057816 */ /* 0x000fe40000000005 */
[----:B------:R-:W-:-:S03]  /*11b00*/  PLOP3.LUT P1, PT, P4, PT, PT, 0x80, 0x0 ;  /* 0x000000000000781c */ /* 0x000fc6000272f070 */
[----:B------:R3:W-:Y:S01]  /*11b10*/  STL.S16 [R1+0x4b4], R5 ;  /* 0x0004b40501007387 */ /* 0x0007e20000100600 */
[----:B--2---:R-:W-:-:S13]  /*11b20*/  LOP3.LUT P3, RZ, R7, 0xff, RZ, 0xc0, !PT ;  /* 0x000000ff07ff7812 */ /* 0x004fda000786c0ff */
[----:B---3--:R-:W-:Y:S05]  /*11b30*/  @!P3 BRA `(.L_x_42) ;  /* 0x000000000024b947 */ /* 0x008fea0003800000 */
[----:B------:R-:W-:Y:S01]  /*11b40*/  PRMT R4, R7, 0x7610, R4 ;  /* 0x0000761007047816 */ /* 0x000fe20000000004 */
[----:B------:R3:W-:Y:S01]  /*11b50*/  STL [R1+0x4b0], R0 ;  /* 0x0004b00001007387 */ /* 0x0007e20000100800 */
[----:B------:R-:W-:Y:S02]  /*11b60*/  FSETP.EQ.AND P1, PT, R0, RZ, PT ;  /* 0x000000ff0000720b */ /* 0x000fe40003f22000 */
[----:B------:R-:W-:Y:S01]  /*11b70*/  MOV R13, R0 ;  /* 0x00000000000d7202 */ /* 0x000fe20000000f00 */
[----:B------:R3:W-:Y:S01]  /*11b80*/  STL.S16 [R1+0x4b4], R4 ;  /* 0x0004b40401007387 */ /* 0x0007e20000100600 */
[----:B------:R-:W-:Y:S09]  /*11b90*/  BRA `(.L_x_42) ;  /* 0x00000000000c7947 */ /* 0x000ff20003800000 */
.L_x_41:
[----:B------:R2:W-:Y:S01]  /*11ba0*/  STL [R1+0x4b0], R0 ;  /* 0x0004b00001007387 */ /* 0x0005e20000100800 */
[----:B------:R-:W-:Y:S02]  /*11bb0*/  FSETP.EQ.AND P1, PT, R0, RZ, PT ;  /* 0x000000ff0000720b */ /* 0x000fe40003f22000 */
[----:B------:R-:W-:-:S11]  /*11bc0*/  MOV R13, R0 ;  /* 0x00000000000d7202 */ /* 0x000fd60000000f00 */
.L_x_42:
[----:B------:R-:W-:Y:S05]  /*11bd0*/  BSYNC B0 ;  /* 0x0000000000007941 */ /* 0x000fea0003800000 */
.L_x_40:
[----:B------:R-:W-:Y:S04]  /*11be0*/  BSSY B0, `(.L_x_43) ;  /* 0x0000014000007945 */ /* 0x000fe80003800000 */
[----:B------:R-:W-:Y:S05]  /*11bf0*/  @!P2 BRA `(.L_x_44) ;  /* 0x00000000003ca947 */ /* 0x000fea0003800000 */
[----:B------:R-:W4:Y:S01]  /*11c00*/  LDL R5, [R1+0x4c0] ;  /* 0x0004c00001057983 */ /* 0x000f220000100800 */
[----:B------:R-:W-:Y:S02]  /*11c10*/  PRMT R8, RZ, 0x7610, R8 ;  /* 0x00007610ff087816 */ /* 0x000fe40000000008 */
[----:B------:R-:W-:-:S03]  /*11c20*/  PRMT R9, RZ, 0x7610, R9 ;  /* 0x00007610ff097816 */ /* 0x000fc60000000009 */
[----:B------:R1:W-:Y:S04]  /*11c30*/  STL.S16 [R1+0x4b4], R8 ;  /* 0x0004b40801007387 */ /* 0x0003e80000100600 */
[----:B------:R1:W-:Y:S01]  /*11c40*/  STL.S16 [R1+0x4b8], R9 ;  /* 0x0004b80901007387 */ /* 0x0003e20000100600 */
[----:B----4-:R-:W-:-:S13]  /*11c50*/  LOP3.LUT P2, RZ, R5, 0xff, RZ, 0xc0, !PT ;  /* 0x000000ff05ff7812 */ /* 0x010fda000784c0ff */
[----:B-1----:R-:W-:Y:S05]  /*11c60*/  @!P2 BRA `(.L_x_45) ;  /* 0x00000000002ca947 */ /* 0x002fea0003800000 */
[C---:B------:R-:W-:Y:S01]  /*11c70*/  PRMT R7, R5.reuse, 0x7610, R7 ;  /* 0x0000761005077816 */ /* 0x040fe20000000007 */
[----:B------:R1:W-:Y:S01]  /*11c80*/  STL [R1+0x4b0], R0 ;  /* 0x0004b00001007387 */ /* 0x0003e20000100800 */
[----:B---3--:R-:W-:Y:S02]  /*11c90*/  PRMT R4, R5, 0x7610, R4 ;  /* 0x0000761005047816 */ /* 0x008fe40000000004 */
[----:B------:R-:W-:Y:S01]  /*11ca0*/  FSETP.EQ.AND P4, PT, R0, RZ, PT ;  /* 0x000000ff0000720b */ /* 0x000fe20003f82000 */
[----:B------:R1:W-:Y:S01]  /*11cb0*/  STL.S16 [R1+0x4b8], R7 ;  /* 0x0004b80701007387 */ /* 0x0003e20000100600 */
[----:B------:R-:W-:-:S03]  /*11cc0*/  MOV R13, R0 ;  /* 0x00000000000d7202 */ /* 0x000fc60000000f00 */
[----:B------:R1:W-:Y:S01]  /*11cd0*/  STL.S16 [R1+0x4b4], R4 ;  /* 0x0004b40401007387 */ /* 0x0003e20000100600 */
[----:B------:R-:W-:Y:S07]  /*11ce0*/  BRA `(.L_x_45) ;  /* 0x00000000000c7947 */ /* 0x000fee0003800000 */
.L_x_44:
[----:B------:R4:W-:Y:S01]  /*11cf0*/  STL [R1+0x4b0], R0 ;  /* 0x0004b00001007387 */ /* 0x0009e20000100800 */
[----:B------:R-:W-:Y:S02]  /*11d00*/  FSETP.EQ.AND P4, PT, R0, RZ, PT ;  /* 0x000000ff0000720b */ /* 0x000fe40003f82000 */
[----:B------:R-:W-:-:S11]  /*11d10*/  MOV R13, R0 ;  /* 0x00000000000d7202 */ /* 0x000fd60000000f00 */
.L_x_45:
[----:B------:R-:W-:Y:S05]  /*11d20*/  BSYNC B0 ;  /* 0x0000000000007941 */ /* 0x000fea0003800000 */
.L_x_43:
[-C--:B------:R-:W-:Y:S02]  /*11d30*/  MOV R5, R3.reuse ;  /* 0x0000000300057202 */ /* 0x080fe40000000f00 */
[-C--:B-1----:R-:W-:Y:S02]  /*11d40*/  MOV R7, R3.reuse ;  /* 0x0000000300077202 */ /* 0x082fe40000000f00 */
[----:B------:R-:W-:Y:S01]  /*11d50*/  MOV R9, R3 ;  /* 0x0000000300097202 */ /* 0x000fe20000000f00 */
[----:B------:R-:W-:Y:S06]  /*11d60*/  @!P0 BRA `(.L_x_46) ;  /* 0x0000000000888947 */ /* 0x000fec0003800000 */
[----:B------:R-:W1:Y:S01]  /*11d70*/  LDC.64 R8, c[0x0][0x5d0] ;  /* 0x00017400ff087b82 */ /* 0x000e620000000a00 */
[----:B--234-:R-:W-:Y:S01]  /*11d80*/  SHF.R.U32.HI R0, RZ, 0x5, R15 ;  /* 0x00000005ff007819 */ /* 0x01cfe2000001160f */
[----:B------:R-:W-:-:S03]  /*11d90*/  USHF.R.S32.HI UR4, URZ, 0x1f, UR43 ;  /* 0x0000001f3f047899 */ /* 0x000fc6000801142b */
[----:B------:R-:W-:-:S04]  /*11da0*/  SHF.L.U32 R0, R0, 0x4, RZ ;  /* 0x0000000400007819 */ /* 0x000fc800000006ff */
[----:B------:R-:W-:-:S04]  /*11db0*/  LOP3.LUT R0, R0, 0xfffffff0, R14, 0xe2, !PT ;  /* 0xfffffff000007812 */ /* 0x000fc800078ee20e */
[----:B------:R-:W-:Y:S02]  /*11dc0*/  IADD3 R4, R0, UR42, RZ ;  /* 0x0000002a00047c10 */ /* 0x000fe4000fffe0ff */
[----:B------:R-:W-:Y:S02]  /*11dd0*/  MOV R0, RZ ;  /* 0x000000ff00007202 */ /* 0x000fe40000000f00 */
[----:B------:R-:W-:-:S03]  /*11de0*/  SHF.R.S32.HI R5, RZ, 0x1f, R4 ;  /* 0x0000001fff057819 */ /* 0x000fc60000011404 */
[----:B-1----:R-:W-:-:S04]  /*11df0*/  IMAD.WIDE.U32 R4, R8, UR43, R4 ;  /* 0x0000002b08047c25 */ /* 0x002fc8000f8e0004 */
[----:B------:R-:W-:Y:S01]  /*11e00*/  IMAD R8, R8, UR4, RZ ;  /* 0x0000000408087c24 */ /* 0x000fe2000f8e02ff */
[----:B------:R-:W-:-:S03]  /*11e10*/  IADD3 R4, P0, R4, R10, RZ ;  /* 0x0000000a04047210 */ /* 0x000fc60007f1e0ff */
[----:B------:R-:W-:-:S05]  /*11e20*/  IMAD R8, R9, UR43, R8 ;  /* 0x0000002b09087c24 */ /* 0x000fca000f8e0208 */
[----:B------:R-:W-:Y:S02]  /*11e30*/  IADD3.X R5, R11, R5, R8, P0, !PT ;  /* 0x000000050b057210 */ /* 0x000fe400007fe408 */
[----:B------:R-:W-:-:S04]  /*11e40*/  ISETP.GE.AND P0, PT, R12, 0x1, PT ;  /* 0x000000010c00780c */ /* 0x000fc80003f06270 */
[C---:B------:R-:W-:Y:S02]  /*11e50*/  ISETP.LT.OR P2, PT, R6.reuse, 0x9, !P0 ;  /* 0x000000090600780c */ /* 0x040fe40004741670 */
[C---:B------:R-:W-:Y:S02]  /*11e60*/  ISETP.LT.OR P5, PT, R6.reuse, 0x1, !P0 ;  /* 0x000000010600780c */ /* 0x040fe400047a1670 */
[C---:B------:R-:W-:Y:S02]  /*11e70*/  ISETP.LT.OR P3, PT, R6.reuse, 0x81, !P0 ;  /* 0x000000810600780c */ /* 0x040fe40004761670 */
[----:B------:R-:W-:-:S07]  /*11e80*/  ISETP.LT.OR P0, PT, R6, 0x89, !P0 ;  /* 0x000000890600780c */ /* 0x000fce0004701670 */
[----:B------:R-:W2:Y:S04]  /*11e90*/  @!P2 LDG.E.U8 R3, desc[UR56][R4.64+0x8] ;  /* 0x000008380403a981 */ /* 0x000ea8000c1e1100 */
[----:B------:R-:W3:Y:S04]  /*11ea0*/  @!P5 LDG.E.U8 R0, desc[UR56][R4.64] ;  /* 0x000000380400d981 */ /* 0x000ee8000c1e1100 */
[----:B------:R-:W4:Y:S04]  /*11eb0*/  @!P3 LDG.E.U8 R6, desc[UR56][R4.64+0x80] ;  /* 0x000080380406b981 */ /* 0x000f28000c1e1100 */
[----:B------:R-:W5:Y:S01]  /*11ec0*/  @!P0 LDG.E.U8 R4, desc[UR56][R4.64+0x88] ;  /* 0x0000883804048981 */ /* 0x000f62000c1e1100 */
[----:B--2---:R-:W-:-:S04]  /*11ed0*/  @!P2 SHF.L.U32 R3, R3, 0x8, RZ ;  /* 0x000000080303a819 */ /* 0x004fc800000006ff */
[----:B---3--:R-:W-:-:S04]  /*11ee0*/  @!P2 LOP3.LUT R0, R0, R3, RZ, 0xfc, !PT ;  /* 0x000000030000a212 */ /* 0x008fc800078efcff */
[----:B------:R-:W-:-:S04]  /*11ef0*/  @!P3 LOP3.LUT R3, R0, 0xff00ffff, RZ, 0xc0, !PT ;  /* 0xff00ffff0003b812 */ /* 0x000fc800078ec0ff */
[----:B----4-:R-:W-:-:S04]  /*11f00*/  @!P3 LEA R0, R6, R3, 0x10 ;  /* 0x000000030600b211 */ /* 0x010fc800078e80ff */
[----:B------:R-:W-:-:S04]  /*11f10*/  @!P0 LOP3.LUT R3, R0, 0xffffff, RZ, 0xc0, !PT ;  /* 0x00ffffff00038812 */ /* 0x000fc800078ec0ff */
[----:B-----5:R-:W-:-:S04]  /*11f20*/  @!P0 PRMT R0, R4, 0x654, R3 ;  /* 0x0000065404008816 */ /* 0x020fc80000000003 */
[-C--:B------:R-:W-:Y:S02]  /*11f30*/  F2FP.F16.E4M3.UNPACK_B R4, R0.reuse ;  /* 0x00000000ff04723e */ /* 0x080fe400020006ff */
[----:B------:R-:W-:-:S03]  /*11f40*/  F2FP.F16.E4M3.UNPACK_B R0, R0.H1 ;  /* 0x00000000ff00723e */ /* 0x000fc600030006ff */
[--C-:B------:R-:W-:Y:S02]  /*11f50*/  HADD2.F32 R3, -RZ, R4.reuse.H0_H0 ;  /* 0x20000004ff037230 */ /* 0x100fe40000004100 */
[----:B------:R-:W-:Y:S02]  /*11f60*/  HADD2.F32 R5, -RZ, R4.H1_H1 ;  /* 0x30000004ff057230 */ /* 0x000fe40000004100 */
[--C-:B------:R-:W-:Y:S02]  /*11f70*/  HADD2.F32 R7, -RZ, R0.reuse.H0_H0 ;  /* 0x20000000ff077230 */ /* 0x100fe40000004100 */
[----:B------:R-:W-:-:S07]  /*11f80*/  HADD2.F32 R9, -RZ, R0.H1_H1 ;  /* 0x30000000ff097230 */ /* 0x000fce0000004100 */
.L_x_46:
[----:B------:R-:W-:Y:S01]  /*11f90*/  BSSY B0, `(.L_x_47) ;  /* 0x000003c000007945 */ /* 0x000fe20003800000 */
[----:B--234-:R-:W-:Y:S02]  /*11fa0*/  MOV R0, RZ ;  /* 0x000000ff00007202 */ /* 0x01cfe40000000f00 */
[----:B------:R-:W-:Y:S02]  /*11fb0*/  MOV R4, RZ ;  /* 0x000000ff00047202 */ /* 0x000fe40000000f00 */
[----:B------:R-:W-:Y:S02]  /*11fc0*/  MOV R6, RZ ;  /* 0x000000ff00067202 */ /* 0x000fe40000000f00 */
[----:B------:R-:W-:Y:S01]  /*11fd0*/  MOV R8, RZ ;  /* 0x000000ff00087202 */ /* 0x000fe20000000f00 */
[----:B------:R-:W-:Y:S06]  /*11fe0*/  @P1 BRA `(.L_x_48) ;  /* 0x0000000000d81947 */ /* 0x000fec0003800000 */
[----:B------:R-:W-:-:S04]  /*11ff0*/  MOV R0, UR44 ;  /* 0x0000002c00007c02 */ /* 0x000fc80008000f00 */
[----:B------:R-:W-:-:S13]  /*12000*/  ISETP.NE.AND P2, PT, R0, 0x3, PT ;  /* 0x000000030000780c */ /* 0x000fda0003f45270 */
[----:B------:R-:W-:Y:S05]  /*12010*/  @!P2 BRA `(.L_x_49) ;  /* 0x000000000004a947 */ /* 0x000fea0003800000 */
[----:B------:R-:W-:Y:S01]  /*12020*/  BPT.TRAP 0x1 ;  /* 0x000000040000795c */ /* 0x000fe20000300000 */
.L_x_49:
[----:B------:R-:W-:Y:S01]  /*12030*/  LEA R10, R18, UR48, 0x3 ;  /* 0x00000030120a7c11 */ /* 0x000fe2000f8e18ff */
[----:B------:R-:W-:Y:S01]  /*12040*/  BSSY B1, `(.L_x_50) ;  /* 0x0000004000017945 */ /* 0x000fe20003800000 */
[----:B------:R-:W-:-:S04]  /*12050*/  SHF.L.U32 R0, R19, 0x1f, RZ ;  /* 0x0000001f13007819 */ /* 0x000fc800000006ff */
[----:B------:R-:W1:Y:S02]  /*12060*/  SYNCS.PHASECHK.TRANS64.TRYWAIT P0, [R10+URZ+0x60], R0 ;  /* 0x000060000a0075a7 */ /* 0x000e64000800017f */
[----:B-1----:R-:W-:Y:S05]  /*12070*/  @!P0 BRA `(.L_x_51) ;  /* 0x000000e400d88947 */ /* 0x002fea0003800000 */
.L_x_373:
[----:B------:R-:W-:Y:S05]  /*12080*/  BSYNC B1 ;  /* 0x0000000000017941 */ /* 0x000fea0003800000 */
.L_x_50:
[----:B------:R-:W-:Y:S01]  /*12090*/  BSSY B1, `(.L_x_52) ;  /* 0x000001a000017945 */ /* 0x000fe20003800000 */
[----:B-1----:R-:W-:Y:S02]  /*120a0*/  MOV R0, RZ ;  /* 0x000000ff00007202 */ /* 0x002fe40000000f00 */
[----:B------:R-:W-:Y:S02]  /*120b0*/  MOV R4, RZ ;  /* 0x000000ff00047202 */ /* 0x000fe40000000f00 */
[----:B------:R-:W-:Y:S02]  /*120c0*/  MOV R6, RZ ;  /* 0x000000ff00067202 */ /* 0x000fe40000000f00 */
[----:B------:R-:W-:Y:S01]  /*120d0*/  MOV R8, RZ ;  /* 0x000000ff00087202 */ /* 0x000fe20000000f00 */
[----:B------:R-:W-:Y:S06]  /*120e0*/  @P4 BRA `(.L_x_53) ;  /* 0x0000000000504947 */ /* 0x000fec0003800000 */
[----:B------:R-:W-:Y:S01]  /*120f0*/  LEA R0, R18, R17, 0xc ;  /* 0x0000001112007211 */ /* 0x000fe200078e60ff */
[----:B------:R-:W1:Y:S04]  /*12100*/  S2R R11, SR_TID.X ;  /* 0x00000000000b7919 */ /* 0x000e680000002100 */
[----:B------:R-:W-:Y:S04]  /*12110*/  LDS.U16 R4, [R0+UR48+0x200] ;  /* 0x0002003000047984 */ /* 0x000fe80008000400 */
[----:B------:R-:W2:Y:S04]  /*12120*/  LDS.U16 R8, [R0+UR48+0x100] ;  /* 0x0001003000087984 */ /* 0x000ea80008000400 */
[----:B------:R-:W-:Y:S01]  /*12130*/  LDS.U16 R6, [R0+UR48+0x108] ;  /* 0x0001083000067984 */ /* 0x000fe20008000400 */
[----:B-1----:R-:W-:-:S04]  /*12140*/  SHF.R.U32.HI R11, RZ, 0x4, R11 ;  /* 0x00000004ff0b7819 */ /* 0x002fc8000001160b */
[----:B------:R-:W-:Y:S02]  /*12150*/  LOP3.LUT P0, RZ, R11, 0x1, RZ, 0xc0, !PT ;  /* 0x000000010bff7812 */ /* 0x000fe4000780c0ff */
[----:B------:R-:W-:-:S04]  /*12160*/  MOV R11, 0x8 ;  /* 0x00000008000b7802 */ /* 0x000fc80000000f00 */
[----:B------:R-:W-:Y:S02]  /*12170*/  SEL R11, R11, 0xfffffff8, !P0 ;  /* 0xfffffff80b0b7807 */ /* 0x000fe40004000000 */
[----:B--2---:R-:W-:Y:S02]  /*12180*/  PRMT R8, R8, 0x5410, R4 ;  /* 0x0000541008087816 */ /* 0x004fe40000000004 */
[----:B------:R1:W2:Y:S02]  /*12190*/  LDS.U16 R4, [R0+UR48+0x208] ;  /* 0x0002083000047984 */ /* 0x0002a40008000400 */
[----:B-1----:R-:W-:-:S04]  /*121a0*/  IADD3 R0, R0, UR48, RZ ;  /* 0x0000003000007c10 */ /* 0x002fc8000fffe0ff */
[----:B------:R-:W-:-:S05]  /*121b0*/  LEA R0, R11, R0, 0x1 ;  /* 0x000000000b007211 */ /* 0x000fca00078e08ff */
[----:B------:R-:W-:Y:S01]  /*121c0*/  LDS.U16 R11, [R0+0x200] ;  /* 0x00020000000b7984 */ /* 0x000fe20000000400 */
[----:B--2---:R-:W-:-:S03]  /*121d0*/  PRMT R6, R6, 0x5410, R4 ;  /* 0x0000541006067816 */ /* 0x004fc60000000004 */
[----:B------:R-:W1:Y:S02]  /*121e0*/  LDS.U16 R4, [R0+0x100] ;  /* 0x0001000000047984 */ /* 0x000e640000000400 */
[----:B-1----:R-:W-:Y:S02]  /*121f0*/  PRMT R4, R4, 0x5410, R11 ;  /* 0x0000541004047816 */ /* 0x002fe4000000000b */
[----:B------:R-:W-:Y:S04]  /*12200*/  LDS.U16 R11, [R0+0x208] ;  /* 0x00020800000b7984 */ /* 0x000fe80000000400 */
[----:B------:R-:W1:Y:S02]  /*12210*/  LDS.U16 R0, [R0+0x108] ;  /* 0x0001080000007984 */ /* 0x000e640000000400 */
[----:B-1----:R-:W-:-:S07]  /*12220*/  PRMT R0, R0, 0x5410, R11 ;  /* 0x0000541000007816 */ /* 0x002fce000000000b */
.L_x_53:
[----:B------:R-:W-:Y:S05]  /*12230*/  BSYNC B1 ;  /* 0x0000000000017941 */ /* 0x000fea0003800000 */
.L_x_52:
[----:B------:R-:W-:Y:S01]  /*12240*/  @!PT LDS RZ, [RZ] ;  /* 0x00000000fffff984 */ /* 0x000fe20000000800 */
[----:B------:R-:W-:Y:S01]  /*12250*/  @!PT LDS RZ, [RZ] ;  /* 0x00000000fffff984 */ /* 0x000fe20000000800 */
[----:B------:R-:W-:Y:S01]  /*12260*/  @!PT LDS RZ, [RZ] ;  /* 0x00000000fffff984 */ /* 0x000fe20000000800 */
[----:B------:R-:W-:Y:S01]  /*12270*/  @!PT LDS RZ, [RZ] ;  /* 0x00000000fffff984 */ /* 0x000fe20000000800 */
[----:B------:R1:W-:Y:S06]  /*12280*/  MEMBAR.ALL.CTA ;  /* 0x0000000000007992 */ /* 0x0003ec0000008000 */
[----:B-1----:R-:W1:Y:S01]  /*12290*/  FENCE.VIEW.ASYNC.S ;  /* 0x00000000000073c6 */ /* 0x002e620000000000 */
[----:B------:R-:W-:Y:S05]  /*122a0*/  @!P2 BRA `(.L_x_54) ;  /* 0x000000000004a947 */ /* 0x000fea0003800000 */
[----:B------:R-:W-:Y:S01]  /*122b0*/  BPT.TRAP 0x1 ;  /* 0x000000040000795c */ /* 0x000fe20000300000 */
.L_x_54:
[----:B------:R-:W2:Y:S01]  /*122c0*/  S2R R11, SR_CgaCtaId ;  /* 0x00000000000b7919 */ /* 0x000ea20000008800 */
[----:B------:R-:W-:Y:S02]  /*122d0*/  IADD3 R10, R10, 0x80, RZ ;  /* 0x000000800a0a7810 */ /* 0x000fe40007ffe0ff */
[----:B------:R-:W-:-:S04]  /*122e0*/  IADD3 R18, R18, 0x1, RZ ;  /* 0x0000000112127810 */ /* 0x000fc80007ffe0ff */
[----:B------:R-:W-:-:S04]  /*122f0*/  ISETP.NE.AND P0, PT, R18, 0x4, PT ;  /* 0x000000041200780c */ /* 0x000fc80003f05270 */
[----:B------:R-:W-:Y:S02]  /*12300*/  SEL R18, R18, RZ, P0 ;  /* 0x000000ff12127207 */ /* 0x000fe40000000000 */
[----:B--2---:R-:W-:-:S04]  /*12310*/  PRMT R10, R11, 0x654, R10 ;  /* 0x000006540b0a7816 */ /* 0x004fc8000000000a */
[----:B-1----:R1:W-:Y:S02]  /*12320*/  SYNCS.ARRIVE.TRANS64.RED.A1T0 RZ, [R10+URZ], RZ ;  /* 0x000000ff0aff79a7 */ /* 0x0023e4000810043f */
[----:B-1----:R-:W-:-:S04]  /*12330*/  SEL R10, RZ, 0x1, P0 ;  /* 0x00000001ff0a7807 */ /* 0x002fc80000000000 */
[----:B------:R-:W-:-:S07]  /*12340*/  LOP3.LUT R19, R19, R10, RZ, 0x3c, !PT ;  /* 0x0000000a13137212 */ /* 0x000fce00078e3cff */
.L_x_48:
[----:B------:R-:W-:Y:S05]  /*12350*/  BSYNC B0 ;  /* 0x0000000000007941 */ /* 0x000fea0003800000 */
.L_x_47:
[----:B------:R-:W-:Y:S01]  /*12360*/  F2FP.F16.E4M3.UNPACK_B R10, R8 ;  /* 0x00000008ff0a723e */ /* 0x000fe200020006ff */
[C---:B------:R-:W-:Y:S01]  /*12370*/  FFMA R22, R16.reuse, R22, R3 ;  /* 0x0000001610167223 */ /* 0x040fe20000000003 */
[C---:B------:R-:W-:Y:S01]  /*12380*/  FFMA R152, R16.reuse, R152, R5 ;  /* 0x0000009810987223 */ /* 0x040fe20000000005 */
[C---:B------:R-:W-:Y:S01]  /*12390*/  FFMA R154, R16.reuse, R154, R3 ;  /* 0x0000009a109a7223 */ /* 0x040fe20000000003 */
[C-C-:B------:R-:W-:Y:S01]  /*123a0*/  FFMA R157, R16.reuse, R157, R5.reuse ;  /* 0x0000009d109d7223 */ /* 0x140fe20000000005 */
[--C-:B------:R-:W-:Y:S01]  /*123b0*/  HADD2.F32 R11, -RZ, R10.reuse.H0_H0 ;  /* 0x2000000aff0b7230 */ /* 0x100fe20000004100 */
[----:B------:R-:W1:Y:S01]  /*123c0*/  S2R R24, SR_TID.X ;  /* 0x0000000000187919 */ /* 0x000e620000002100 */
[C---:B------:R-:W-:Y:S01]  /*123d0*/  FFMA R156, R16.reuse, R156, R5 ;  /* 0x0000009c109c7223 */ /* 0x040fe20000000005 */
[C-C-:B------:R-:W-:Y:S01]  /*123e0*/  FFMA R159, R16.reuse, R159, R3.reuse ;  /* 0x0000009f109f7223 */ /* 0x140fe20000000003 */
[----:B------:R-:W-:Y:S01]  /*123f0*/  FFMA R158, R16, R158, R3 ;  /* 0x0000009e109e7223 */ /* 0x000fe20000000003 */
[----:B------:R-:W-:Y:S01]  /*12400*/  FFMA R22, R11, R2, R22 ;  /* 0x000000020b167223 */ /* 0x000fe20000000016 */
[----:B------:R-:W-:-:S02]  /*12410*/  HADD2.F32 R11, -RZ, R10.H1_H1 ;  /* 0x3000000aff0b7230 */ /* 0x000fc40000004100 */
[C---:B------:R-:W-:Y:S01]  /*12420*/  FFMA R10, R16.reuse, R23, R3 ;  /* 0x00000017100a7223 */ /* 0x040fe20000000003 */
[C-C-:B------:R-:W-:Y:S01]  /*12430*/  FFMA R161, R16.reuse, R161, R5.reuse ;  /* 0x000000a110a17223 */ /* 0x140fe20000000005 */
[C---:B------:R-:W-:Y:S01]  /*12440*/  FFMA R160, R16.reuse, R160, R5 ;  /* 0x000000a010a07223 */ /* 0x040fe20000000005 */
[C-C-:B------:R-:W-:Y:S01]  /*12450*/  FFMA R163, R16.reuse, R163, R3.reuse ;  /* 0x000000a310a37223 */ /* 0x140fe20000000003 */
[----:B------:R-:W-:Y:S01]  /*12460*/  FFMA R10, R11, R2, R10 ;  /* 0x000000020b0a7223 */ /* 0x000fe2000000000a */
[----:B------:R-:W-:-:S04]  /*12470*/  FFMA R162, R16, R162, R3 ;  /* 0x000000a210a27223 */ /* 0x000fc80000000003 */
[----:B------:R-:W-:Y:S02]  /*12480*/  F2FP.SATFINITE.RELU.E4M3.F32.PACK_AB_MERGE_C R22, R10, R22, RZ ;  /* 0x000000160a16723e */ /* 0x000fe400048078ff */
[----:B------:R-:W-:-:S05]  /*12490*/  F2FP.F16.E4M3.UNPACK_B R10, R8.H1 ;  /* 0x00000008ff0a723e */ /* 0x000fca00030006ff */
[----:B------:R-:W-:-:S05]  /*124a0*/  HADD2.F32 R11, -RZ, R10.H0_H0 ;  /* 0x2000000aff0b7230 */ /* 0x000fca0000004100 */
[----:B------:R-:W-:Y:S01]  /*124b0*/  FFMA R152, R11, R2, R152 ;  /* 0x000000020b987223 */ /* 0x000fe20000000098 */
[----:B------:R-:W-:Y:S02]  /*124c0*/  HADD2.F32 R11, -RZ, R10.H1_H1 ;  /* 0x3000000aff0b7230 */ /* 0x000fe40000004100 */
[----:B------:R-:W-:Y:S01]  /*124d0*/  FFMA R10, R16, R153, R5 ;  /* 0x00000099100a7223 */ /* 0x000fe20000000005 */
[----:B-1----:R-:W-:-:S03]  /*124e0*/  LOP3.LUT R24, R24, 0xff, RZ, 0xc0, !PT ;  /* 0x000000ff18187812 */ /* 0x002fc600078ec0ff */
[----:B------:R-:W-:Y:S01]  /*124f0*/  FFMA R10, R11, R2, R10 ;  /* 0x000000020b0a7223 */ /* 0x000fe2000000000a */
[----:B------:R-:W-:-:S04]  /*12500*/  IADD3 R24, R24, 0x1f, RZ ;  /* 0x0000001f18187810 */ /* 0x000fc80007ffe0ff */
[----:B------:R-:W-:Y:S02]  /*12510*/  F2FP.SATFINITE.RELU.E4M3.F32.PACK_AB_MERGE_C R152, R10, R152, RZ ;  /* 0x000000980a98723e */ /* 0x000fe400048078ff */
[----:B------:R-:W-:Y:S02]  /*12520*/  F2FP.F16.E4M3.UNPACK_B R10, R6 ;  /* 0x00000006ff0a723e */ /* 0x000fe400020006ff */
[----:B------:R-:W-:-:S03]  /*12530*/  ISETP.GT.U32.AND P0, PT, R24, 0x3e, PT ;  /* 0x0000003e1800780c */ /* 0x000fc60003f04070 */
[----:B------:R-:W-:-:S05]  /*12540*/  HADD2.F32 R11, -RZ, R10.H0_H0 ;  /* 0x2000000aff0b7230 */ /* 0x000fca0000004100 */
[----:B------:R-:W-:Y:S01]  /*12550*/  FFMA R154, R11, R2, R154 ;  /* 0x000000020b9a7223 */ /* 0x000fe2000000009a */
[----:B------:R-:W-:Y:S02]  /*12560*/  HADD2.F32 R11, -RZ, R10.H1_H1 ;  /* 0x3000000aff0b7230 */ /* 0x000fe40000004100 */
[----:B------:R-:W-:-:S04]  /*12570*/  FFMA R10, R16, R155, R3 ;  /* 0x0000009b100a7223 */ /* 0x000fc80000000003 */
[----:B------:R-:W-:-:S05]  /*12580*/  FFMA R10, R11, R2, R10 ;  /* 0x000000020b0a7223 */ /* 0x000fca000000000a */
[----:B------:R-:W-:Y:S02]  /*12590*/  F2FP.SATFINITE.RELU.E4M3.F32.PACK_AB_MERGE_C R154, R10, R154, RZ ;  /* 0x0000009a0a9a723e */ /* 0x000fe400048078ff */
[----:B------:R-:W-:-:S05]  /*125a0*/  F2FP.F16.E4M3.UNPACK_B R10, R6.H1 ;  /* 0x00000006ff0a723e */ /* 0x000fca00030006ff */
[--C-:B------:R-:W-:Y:S02]  /*125b0*/  HADD2.F32 R11, -RZ, R10.reuse.H0_H0 ;  /* 0x2000000aff0b7230 */ /* 0x100fe40000004100 */
[----:B------:R-:W-:-:S03]  /*125c0*/  HADD2.F32 R10, -RZ, R10.H1_H1 ;  /* 0x3000000aff0a7230 */ /* 0x000fc60000004100 */
[-C--:B------:R-:W-:Y:S02]  /*125d0*/  FFMA R156, R11, R2.reuse, R156 ;  /* 0x000000020b9c7223 */ /* 0x080fe4000000009c */
[----:B------:R-:W-:Y:S01]  /*125e0*/  FFMA R20, R10, R2, R157 ;  /* 0x000000020a147223 */ /* 0x000fe2000000009d */
[----:B------:R-:W-:-:S04]  /*125f0*/  F2FP.F16.E4M3.UNPACK_B R10, R4 ;  /* 0x00000004ff0a723e */ /* 0x000fc800020006ff */
[----:B------:R-:W-:Y:S01]  /*12600*/  F2FP.SATFINITE.RELU.E4M3.F32.PACK_AB_MERGE_C R20, R20, R156, RZ ;  /* 0x0000009c1414723e */ /* 0x000fe200048078ff */
[--C-:B------:R-:W-:Y:S02]  /*12610*/  HADD2.F32 R11, -RZ, R10.reuse.H0_H0 ;  /* 0x2000000aff0b7230 */ /* 0x100fe40000004100 */
[----:B------:R-:W-:-:S03]  /*12620*/  HADD2.F32 R10, -RZ, R10.H1_H1 ;  /* 0x3000000aff0a7230 */ /* 0x000fc60000004100 */
[-C--:B------:R-:W-:Y:S02]  /*12630*/  FFMA R158, R11, R2.reuse, R158 ;  /* 0x000000020b9e7223 */ /* 0x080fe4000000009e */
[----:B------:R-:W-:Y:S01]  /*12640*/  FFMA R15, R10, R2, R159 ;  /* 0x000000020a0f7223 */ /* 0x000fe2000000009f */
[----:B------:R-:W-:-:S04]  /*12650*/  F2FP.F16.E4M3.UNPACK_B R10, R4.H1 ;  /* 0x00000004ff0a723e */ /* 0x000fc800030006ff */
[----:B------:R-:W-:Y:S01]  /*12660*/  F2FP.SATFINITE.RELU.E4M3.F32.PACK_AB_MERGE_C R15, R15, R158, RZ ;  /* 0x0000009e0f0f723e */ /* 0x000fe200048078ff */
        /* <DEDUP_REMOVED lines=8> */
[----:B------:R-:W-:Y:S01]  /*126f0*/  FFMA R162, R11, R2, R162 ;  /* 0x000000020ba27223 */ /* 0x000fe200000000a2 */
[----:B------:R-:W-:Y:S01]  /*12700*/  FFMA R11, R16, R164, R5 ;  /* 0x000000a4100b7223 */ /* 0x000fe20000000005 */
[----:B------:R-:W-:Y:S01]  /*12710*/  FFMA R12, R10, R2, R163 ;  /* 0x000000020a0c7223 */ /* 0x000fe200000000a3 */
[----:B------:R-:W-:-:S04]  /*12720*/  F2FP.F16.E4M3.UNPACK_B R10, R0.H1 ;  /* 0x00000000ff0a723e */ /* 0x000fc800030006ff */
[----:B------:R-:W-:Y:S01]  /*12730*/  F2FP.SATFINITE.RELU.E4M3.F32.PACK_AB_MERGE_C R12, R12, R162, RZ ;  /* 0x000000a20c0c723e */ /* 0x000fe200048078ff */
[--C-:B------:R-:W-:Y:S02]  /*12740*/  HADD2.F32 R23, -RZ, R10.reuse.H0_H0 ;  /* 0x2000000aff177230 */ /* 0x100fe40000004100 */
[----:B------:R-:W-:Y:S02]  /*12750*/  HADD2.F32 R21, -RZ, R10.H1_H1 ;  /* 0x3000000aff157230 */ /* 0x000fe40000004100 */
[----:B------:R-:W-:Y:S01]  /*12760*/  FFMA R10, R16, R165, R5 ;  /* 0x000000a5100a7223 */ /* 0x000fe20000000005 */
[----:B------:R-:W-:-:S03]  /*12770*/  FFMA R11, R23, R2, R11 ;  /* 0x00000002170b7223 */ /* 0x000fc6000000000b */
[----:B------:R-:W-:-:S05]  /*12780*/  FFMA R10, R21, R2, R10 ;  /* 0x00000002150a7223 */ /* 0x000fca000000000a */
[----:B------:R-:W-:Y:S01]  /*12790*/  F2FP.SATFINITE.RELU.E4M3.F32.PACK_AB_MERGE_C R11, R10, R11, RZ ;  /* 0x0000000b0a0b723e */ /* 0x000fe200048078ff */
[----:B------:R-:W-:Y:S06]  /*127a0*/  @P0 BRA `(.L_x_55) ;  /* 0x0000000000040947 */ /* 0x000fec0003800000 */
[----:B------:R-:W-:-:S04]  /*127b0*/  DEPBAR.LE SB0, 0x1 ;  /* 0x000080400000791a */ /* 0x000fc80000000000 */
.L_x_55:
[----:B------:R-:W1:Y:S01]  /*127c0*/  S2R R10, SR_TID.X ;  /* 0x00000000000a7919 */ /* 0x000e620000002100 */
[----:B------:R-:W-:Y:S05]  /*127d0*/  WARPSYNC.ALL ;  /* 0x0000000000007948 */ /* 0x000fea0003800000 */
[----:B------:R-:W-:Y:S06]  /*127e0*/  BAR.SYNC.DEFER_BLOCKING 0x1, 0x100 ;  /* 0x0044000000007b1d */ /* 0x000fec0000010000 */
[----:B------:R-:W-:Y:S01]  /*127f0*/  BSSY B0, `(.L_x_56) ;  /* 0x000001c000007945 */ /* 0x000fe20003800000 */
[----:B------:R2:W-:Y:S01]  /*12800*/  STS.U16 [R17+UR48+0x4100], R22 ;  /* 0x0041001611007988 */ /* 0x0005e20008000430 */
[----:B-1----:R-:W-:-:S02]  /*12810*/  SHF.R.U32.HI R21, RZ, 0x4, R10 ;  /* 0x00000004ff157819 */ /* 0x002fc4000001160a */
[----:B------:R-:W-:Y:S01]  /*12820*/  IADD3 R10, R17, UR48, RZ ;  /* 0x00000030110a7c10 */ /* 0x000fe2000fffe0ff */
[----:B------:R2:W-:Y:S01]  /*12830*/  STS.U16 [R17+UR48+0x4200], R152 ;  /* 0x0042009811007988 */ /* 0x0005e20008000430 */
[----:B------:R-:W-:Y:S02]  /*12840*/  LOP3.LUT P2, RZ, R21, 0x1, RZ, 0xc0, !PT ;  /* 0x0000000115ff7812 */ /* 0x000fe4000784c0ff */
[----:B------:R-:W-:Y:S01]  /*12850*/  MOV R21, 0x8 ;  /* 0x0000000800157802 */ /* 0x000fe20000000f00 */
[----:B------:R2:W-:Y:S03]  /*12860*/  STS.U16 [R17+UR48+0x4108], R154 ;  /* 0x0041089a11007988 */ /* 0x0005e60008000430 */
[----:B------:R-:W-:Y:S01]  /*12870*/  SEL R21, R21, 0xfffffff8, !P2 ;  /* 0xfffffff815157807 */ /* 0x000fe20005000000 */
[----:B------:R2:W-:Y:S03]  /*12880*/  STS.U16 [R17+UR48+0x4208], R20 ;  /* 0x0042081411007988 */ /* 0x0005e60008000430 */
[----:B------:R-:W-:-:S05]  /*12890*/  LEA R10, R21, R10, 0x1 ;  /* 0x0000000a150a7211 */ /* 0x000fca00078e08ff */
[----:B------:R2:W-:Y:S04]  /*128a0*/  STS.U16 [R10+0x4100], R15 ;  /* 0x0041000f0a007388 */ /* 0x0005e80000000400 */
[----:B------:R2:W-:Y:S04]  /*128b0*/  STS.U16 [R10+0x4200], R14 ;  /* 0x0042000e0a007388 */ /* 0x0005e80000000400 */
[----:B------:R2:W-:Y:S04]  /*128c0*/  STS.U16 [R10+0x4108], R12 ;  /* 0x0041080c0a007388 */ /* 0x0005e80000000400 */
[----:B------:R2:W-:Y:S01]  /*128d0*/  STS.U16 [R10+0x4208], R11 ;  /* 0x0042080b0a007388 */ /* 0x0005e20000000400 */
[----:B------:R-:W-:Y:S01]  /*128e0*/  @!PT LDS RZ, [RZ] ;  /* 0x00000000fffff984 */ /* 0x000fe20000000800 */
[----:B------:R-:W-:Y:S01]  /*128f0*/  @!PT LDS RZ, [RZ] ;  /* 0x00000000fffff984 */ /* 0x000fe20000000800 */
[----:B------:R-:W-:Y:S01]  /*12900*/  @!PT LDS RZ, [RZ] ;  /* 0x00000000fffff984 */ /* 0x000fe20000000800 */
[----:B------:R-:W-:Y:S01]  /*12910*/  @!PT LDS RZ, [RZ] ;  /* 0x00000000fffff984 */ /* 0x000fe20000000800 */
[----:B------:R1:W-:Y:S06]  /*12920*/  MEMBAR.ALL.CTA ;  /* 0x0000000000007992 */ /* 0x0003ec0000008000 */
[----:B-1----:R-:W1:Y:S02]  /*12930*/  FENCE.VIEW.ASYNC.S ;  /* 0x00000000000073c6 */ /* 0x002e640000000000 */
[----:B-1----:R-:W-:Y:S06]  /*12940*/  BAR.SYNC.DEFER_BLOCKING 0x1, 0x100 ;  /* 0x0044000000007b1d */ /* 0x002fec0000010000 */
[----:B------:R-:W-:Y:S05]  /*12950*/  @P0 BRA `(.L_x_57) ;  /* 0x0000000000140947 */ /* 0x000fea0003800000 */
[----:B------:R-:W-:Y:S02]  /*12960*/  UIADD3 UR4, UP0, UR58, 0x4f0, URZ ;  /* 0x000004f03a047890 */ /* 0x000fe4000ff1e03f */
[----:B------:R-:W-:Y:S02]  /*12970*/  UIADD3 UR40, UR48, 0x4100, URZ ;  /* 0x0000410030287890 */ /* 0x000fe4000fffe03f */
[----:B------:R-:W-:-:S09]  /*12980*/  UIADD3.X UR5, URZ, UR59, URZ, UP0, !UPT ;  /* 0x0000003b3f057290 */ /* 0x000fd200087fe43f */
[----:B------:R1:W-:Y:S02]  /*12990*/  UTMASTG.3D [UR40], [UR4] ;  /* 0x00000028040073b5 */ /* 0x0003e40008010000 */
[----:B-1----:R0:W-:Y:S02]  /*129a0*/  UTMACMDFLUSH ;  /* 0x00000000000079b7 */ /* 0x0021e40000000000 */
.L_x_57:
[----:B------:R-:W-:Y:S05]  /*129b0*/  BSYNC B0 ;  /* 0x0000000000007941 */ /* 0x000fea0003800000 */
.L_x_56:
[----:B------:R-:W-:Y:S04]  /*129c0*/  BSSY B0, `(.L_x_58) ;  /* 0x0000034000007945 */ /* 0x000fe80003800000 */
[----:B------:R-:W-:Y:S05]  /*129d0*/  @P1 BRA `(.L_x_59) ;  /* 0x0000000000c81947 */ /* 0x000fea0003800000 */
[----:B--2---:R-:W-:-:S04]  /*129e0*/  MOV R11, UR44 ;  /* 0x0000002c000b7c02 */ /* 0x004fc80008000f00 */
[----:B------:R-:W-:-:S13]  /*129f0*/  ISETP.NE.AND P3, PT, R11, 0x3, PT ;  /* 0x000000030b00780c */ /* 0x000fda0003f65270 */
[----:B------:R-:W-:Y:S05]  /*12a00*/  @!P3 BRA `(.L_x_60) ;  /* 0x000000000004b947 */ /* 0x000fea0003800000 */
[----:B------:R-:W-:Y:S01]  /*12a10*/  BPT.TRAP 0x1 ;  /* 0x000000040000795c */ /* 0x000fe20000300000 */
.L_x_60:
[----:B------:R-:W-:Y:S01]  /*12a20*/  LEA R11, R18, UR48, 0x3 ;  /* 0x00000030120b7c11 */ /* 0x000fe2000f8e18ff */
[----:B------:R-:W-:Y:S01]  /*12a30*/  BSSY B1, `(.L_x_61) ;  /* 0x0000004000017945 */ /* 0x000fe20003800000 */
[----:B------:R-:W-:-:S04]  /*12a40*/  SHF.L.U32 R12, R19, 0x1f, RZ ;  /* 0x0000001f130c7819 */ /* 0x000fc800000006ff */
[----:B------:R-:W1:Y:S02]  /*12a50*/  SYNCS.PHASECHK.TRANS64.TRYWAIT P2, [R11+URZ+0x60], R12 ;  /* 0x0000600c0b0075a7 */ /* 0x000e64000804017f */
[----:B-1----:R-:W-:Y:S05]  /*12a60*/  @!P2 BRA `(.L_x_62) ;  /* 0x000000dc0070a947 */ /* 0x002fea0003800000 */
.L_x_374:
[----:B------:R-:W-:Y:S05]  /*12a70*/  BSYNC B1 ;  /* 0x0000000000017941 */ /* 0x000fea0003800000 */
.L_x_61:
[----:B------:R-:W-:Y:S04]  /*12a80*/  BSSY B1, `(.L_x_63) ;  /* 0x0000016000017945 */ /* 0x000fe80003800000 */
[----:B------:R-:W-:Y:S05]  /*12a90*/  @P4 BRA `(.L_x_64) ;  /* 0x0000000000504947 */ /* 0x000fea0003800000 */
[----:B------:R-:W-:Y:S01]  /*12aa0*/  LEA R0, R18, R17, 0xc ;  /* 0x0000001112007211 */ /* 0x000fe200078e60ff */
[----:B------:R-:W2:Y:S04]  /*12ab0*/  S2R R14, SR_TID.X ;  /* 0x00000000000e7919 */ /* 0x000ea80000002100 */
[----:B------:R-:W-:Y:S04]  /*12ac0*/  LDS.U16 R4, [R0+UR48+0x200] ;  /* 0x0002003000047984 */ /* 0x000fe80008000400 */
[----:B------:R-:W3:Y:S04]  /*12ad0*/  LDS.U16 R8, [R0+UR48+0x100] ;  /* 0x0001003000087984 */ /* 0x000ee80008000400 */
[----:B------:R-:W-:Y:S01]  /*12ae0*/  LDS.U16 R6, [R0+UR48+0x108] ;  /* 0x0001083000067984 */ /* 0x000fe20008000400 */
[----:B--2---:R-:W-:-:S04]  /*12af0*/  SHF.R.U32.HI R14, RZ, 0x4, R14 ;  /* 0x00000004ff0e7819 */ /* 0x004fc8000001160e */
[----:B------:R-:W-:Y:S02]  /*12b00*/  LOP3.LUT P2, RZ, R14, 0x1, RZ, 0xc0, !PT ;  /* 0x000000010eff7812 */ /* 0x000fe4000784c0ff */
[----:B------:R-:W-:-:S04]  /*12b10*/  MOV R14, 0x8 ;  /* 0x00000008000e7802 */ /* 0x000fc80000000f00 */
[----:B------:R-:W-:Y:S02]  /*12b20*/  SEL R14, R14, 0xfffffff8, !P2 ;  /* 0xfffffff80e0e7807 */ /* 0x000fe40005000000 */
[----:B---3--:R-:W-:Y:S02]  /*12b30*/  PRMT R8, R8, 0x5410, R4 ;  /* 0x0000541008087816 */ /* 0x008fe40000000004 */
[----:B------:R2:W3:Y:S02]  /*12b40*/  LDS.U16 R4, [R0+UR48+0x208] ;  /* 0x0002083000047984 */ /* 0x0004e40008000400 */
[----:B--2---:R-:W-:-:S04]  /*12b50*/  IADD3 R0, R0, UR48, RZ ;  /* 0x0000003000007c10 */ /* 0x004fc8000fffe0ff */
[----:B------:R-:W-:-:S05]  /*12b60*/  LEA R0, R14, R0, 0x1 ;  /* 0x000000000e007211 */ /* 0x000fca00078e08ff */
[----:B-1----:R-:W-:Y:S01]  /*12b70*/  LDS.U16 R12, [R0+0x200] ;  /* 0x00020000000c7984 */ /* 0x002fe20000000400 */
[----:B---3--:R-:W-:-:S03]  /*12b80*/  PRMT R6, R6, 0x5410, R4 ;  /* 0x0000541006067816 */ /* 0x008fc60000000004 */
[----:B------:R-:W1:Y:S02]  /*12b90*/  LDS.U16 R4, [R0+0x100] ;  /* 0x0001000000047984 */ /* 0x000e640000000400 */
[----:B-1----:R-:W-:Y:S02]  /*12ba0*/  PRMT R4, R4, 0x5410, R12 ;  /* 0x0000541004047816 */ /* 0x002fe4000000000c */
[----:B------:R-:W-:Y:S04]  /*12bb0*/  LDS.U16 R12, [R0+0x208] ;  /* 0x00020800000c7984 */ /* 0x000fe80000000400 */
[----:B------:R-:W1:Y:S02]  /*12bc0*/  LDS.U16 R0, [R0+0x108] ;  /* 0x0001080000007984 */ /* 0x000e640000000400 */
[----:B-1----:R-:W-:-:S07]  /*12bd0*/  PRMT R0, R0, 0x5410, R12 ;  /* 0x0000541000007816 */ /* 0x002fce000000000c */
.L_x_64:
[----:B------:R-:W-:Y:S05]  /*12be0*/  BSYNC B1 ;  /* 0x0000000000017941 */ /* 0x000fea0003800000 */
.L_x_63:
[----:B------:R-:W-:Y:S01]  /*12bf0*/  @!PT LDS RZ, [RZ] ;  /* 0x00000000fffff984 */ /* 0x000fe20000000800 */
[----:B------:R-:W-:Y:S01]  /*12c00*/  @!PT LDS RZ, [RZ] ;  /* 0x00000000fffff984 */ /* 0x000fe20000000800 */
[----:B------:R-:W-:Y:S01]  /*12c10*/  @!PT LDS RZ, [RZ] ;  /* 0x00000000fffff984 */ /* 0x000fe20000000800 */
[----:B------:R-:W-:Y:S01]  /*12c20*/  @!PT LDS RZ, [RZ] ;  /* 0x00000000fffff984 */ /* 0x000fe20000000800 */
[----:B------:R2:W-:Y:S06]  /*12c30*/  MEMBAR.ALL.CTA ;  /* 0x0000000000007992 */ /* 0x0005ec0000008000 */
[----:B--2---:R-:W2:Y:S01]  /*12c40*/  FENCE.VIEW.ASYNC.S ;  /* 0x00000000000073c6 */ /* 0x004ea20000000000 */
[----:B------:R-:W-:Y:S05]  /*12c50*/  @!P3 BRA `(.L_x_65) ;  /* 0x000000000004b947 */ /* 0x000fea0003800000 */
[----:B------:R-:W-:Y:S01]  /*12c60*/  BPT.TRAP 0x1 ;  /* 0x000000040000795c */ /* 0x000fe20000300000 */
.L_x_65:
[----:B-1----:R-:W1:Y:S01]  /*12c70*/  S2R R12, SR_CgaCtaId ;  /* 0x00000000000c7919 */ /* 0x002e620000008800 */
[----:B------:R-:W-:Y:S02]  /*12c80*/  IADD3 R11, R11, 0x80, RZ ;  /* 0x000000800b0b7810 */ /* 0x000fe40007ffe0ff */
[----:B------:R-:W-:-:S04]  /*12c90*/  IADD3 R18, R18, 0x1, RZ ;  /* 0x0000000112127810 */ /* 0x000fc80007ffe0ff */
[----:B------:R-:W-:-:S04]  /*12ca0*/  ISETP.NE.AND P2, PT, R18, 0x4, PT ;  /* 0x000000041200780c */ /* 0x000fc80003f45270 */
[----:B------:R-:W-:Y:S02]  /*12cb0*/  SEL R18, R18, RZ, P2 ;  /* 0x000000ff12127207 */ /* 0x000fe40001000000 */
[----:B-1----:R-:W-:-:S04]  /*12cc0*/  PRMT R11, R12, 0x654, R11 ;  /* 0x000006540c0b7816 */ /* 0x002fc8000000000b */
[----:B--2---:R1:W-:Y:S02]  /*12cd0*/  SYNCS.ARRIVE.TRANS64.RED.A1T0 RZ, [R11+URZ], RZ ;  /* 0x000000ff0bff79a7 */ /* 0x0043e4000810043f */
[----:B-1----:R-:W-:-:S04]  /*12ce0*/  SEL R11, RZ, 0x1, P2 ;  /* 0x00000001ff0b7807 */ /* 0x002fc80001000000 */
[----:B------:R-:W-:-:S07]  /*12cf0*/  LOP3.LUT R19, R19, R11, RZ, 0x3c, !PT ;  /* 0x0000000b13137212 */ /* 0x000fce00078e3cff */
.L_x_59:
[----:B------:R-:W-:Y:S05]  /*12d00*/  BSYNC B0 ;  /* 0x0000000000007941 */ /* 0x000fea0003800000 */
.L_x_58:
[----:B--2---:R-:W2:Y:S04]  /*12d10*/  LDL.LU R12, [R1+0x2a0] ;  /* 0x0002a000010c7983 */ /* 0x004ea80000300800 */
[----:B------:R-:W3:Y:S04]  /*12d20*/  LDL.LU R15, [R1+0x2a4] ;  /* 0x0002a400010f7983 */ /* 0x000ee80000300800 */
[----:B------:R-:W4:Y:S04]  /*12d30*/  LDL.LU R23, [R1+0x2a8] ;  /* 0x0002a80001177983 */ /* 0x000f280000300800 */
[----:B------:R-:W5:Y:S04]  /*12d40*/  LDL.LU R22, [R1+0x2ac] ;  /* 0x0002ac0001167983 */ /* 0x000f680000300800 */
[----:B------:R-:W5:Y:S01]  /*12d50*/  LDL.LU R21, [R1+0x2b0] ;  /* 0x0002b00001157983 */ /* 0x000f620000300800 */
[----:B------:R-:W-:-:S03]  /*12d60*/  F2FP.F16.E4M3.UNPACK_B R11, R8 ;  /* 0x00000008ff0b723e */ /* 0x000fc600020006ff */
[----:B------:R-:W5:Y:S02]  /*12d70*/  LDL.LU R20, [R1+0x2b4] ;  /* 0x0002b40001147983 */ /* 0x000f640000300800 */
[----:B------:R-:W-:Y:S02]  /*12d80*/  HADD2.F32 R14, -RZ, R11.H0_H0 ;  /* 0x2000000bff0e7230 */ /* 0x000fe40000004100 */
[----:B------:R-:W5:Y:S01]  /*12d90*/  LDL.LU R25, [R1+0x2b8] ;  /* 0x0002b80001197983 */ /* 0x000f620000300800 */
[----:B--2---:R-:W-:-:S04]  /*12da0*/  FFMA R12, R16, R12, R7 ;  /* 0x0000000c100c7223 */ /* 0x004fc80000000007 */
[-C--:B------:R-:W-:Y:S01]  /*12db0*/  FFMA R12, R14, R2.reuse, R12 ;  /* 0x000000020e0c7223 */ /* 0x080fe2000000000c */
[----:B------:R-:W-:Y:S02]  /*12dc0*/  HADD2.F32 R14, -RZ, R11.H1_H1 ;  /* 0x3000000bff0e7230 */ /* 0x000fe40000004100 */
[----:B---3--:R-:W-:Y:S02]  /*12dd0*/  FFMA R11, R16, R15, R7 ;  /* 0x0000000f100b7223 */ /* 0x008fe40000000007 */
[----:B------:R-:W2:Y:S02]  /*12de0*/  LDL.LU R15, [R1+0x2bc] ;  /* 0x0002bc00010f7983 */ /* 0x000ea40000300800 */
[----:B------:R-:W-:Y:S02]  /*12df0*/  FFMA R11, R14, R2, R11 ;  /* 0x000000020e0b7223 */ /* 0x000fe4000000000b */
[----:B------:R-:W3:Y:S03]  /*12e00*/  LDL.LU R33, [R1+0x2c0] ;  /* 0x0002c00001217983 */ /* 0x000ee60000300800 */
[----:B------:R-:W-:Y:S01]  /*12e10*/  F2FP.SATFINITE.RELU.E4M3.F32.PACK_AB_MERGE_C R29, R11, R12, RZ ;  /* 0x0000000c0b1d723e */ /* 0x000fe200048078ff */
[----:B------:R-:W3:Y:S01]  /*12e20*/  LDL.LU R24, [R1+0x2c4] ;  /* 0x0002c40001187983 */ /* 0x000ee20000300800 */
[----:B------:R-:W-:Y:S01]  /*12e30*/  F2FP.F16.E4M3.UNPACK_B R11, R8.H1 ;  /* 0x00000008ff0b723e */ /* 0x000fe200030006ff */
[----:B----4-:R-:W-:-:S02]  /*12e40*/  FFMA R12, R16, R23, R9 ;  /* 0x00000017100c7223 */ /* 0x010fc40000000009 */
[----:B------:R-:W4:Y:S02]  /*12e50*/  LDL.LU R23, [R1+0x2c8] ;  /* 0x0002c80001177983 */ /* 0x000f240000300800 */
[----:B------:R-:W-:-:S05]  /*12e60*/  HADD2.F32 R14, -RZ, R11.H0_H0 ;  /* 0x2000000bff0e7230 */ /* 0x000fca0000004100 */
[----:B------:R-:W-:Y:S01]  /*12e70*/  FFMA R12, R14, R2, R12 ;  /* 0x000000020e0c7223 */ /* 0x000fe2000000000c */
[----:B------:R-:W-:Y:S02]  /*12e80*/  HADD2.F32 R14, -RZ, R11.H1_H1 ;  /* 0x3000000bff0e7230 */ /* 0x000fe40000004100 */
[----:B-----5:R-:W-:Y:S02]  /*12e90*/  FFMA R11, R16, R22, R9 ;  /* 0x00000016100b7223 */ /* 0x020fe40000000009 */
[----:B------:R-:W5:Y:S02]  /*12ea0*/  LDL.LU R22, [R1+0x2cc] ;  /* 0x0002cc0001167983 */ /* 0x000f640000300800 */
[----:B------:R-:W-:Y:S02]  /*12eb0*/  FFMA R11, R14, R2, R11 ;  /* 0x000000020e0b7223 */ /* 0x000fe4000000000b */
[----:B------:R-:W4:Y:S03]  /*12ec0*/  LDL.LU R30, [R1+0x2d0] ;  /* 0x0002d000011e7983 */ /* 0x000f260000300800 */
[----:B------:R-:W-:Y:S01]  /*12ed0*/  F2FP.SATFINITE.RELU.E4M3.F32.PACK_AB_MERGE_C R28, R11, R12, RZ ;  /* 0x0000000c0b1c723e */ /* 0x000fe200048078ff */
[----:B------:R-:W-:-:S02]  /*12ee0*/  FFMA R12, R16, R21, R7 ;  /* 0x00000015100c7223 */ /* 0x000fc40000000007 */
[----:B------:R-:W4:Y:S04]  /*12ef0*/  LDL.LU R21, [R1+0x2d4] ;  /* 0x0002d40001157983 */ /* 0x000f280000300800 */
[----:B------:R-:W4:Y:S04]  /*12f00*/  LDL.LU R32, [R1+0x2d8] ;  /* 0x0002d80001207983 */ /* 0x000f280000300800 */
[----:B------:R-:W4:Y:S01]  /*12f10*/  LDL.LU R31, [R1+0x2dc] ;  /* 0x0002dc00011f7983 */ /* 0x000f220000300800 */
[----:B------:R-:W-:-:S05]  /*12f20*/  F2FP.F16.E4M3.UNPACK_B R11, R6 ;  /* 0x00000006ff0b723e */ /* 0x000fca00020006ff */
        /* <DEDUP_REMOVED lines=8> */
[----:B------:R-:W-:Y:S02]  /*12fb0*/  HADD2.F32 R20, -RZ, R11.H1_H1 ;  /* 0x3000000bff147230 */ /* 0x000fe40000004100 */
[----:B------:R-:W-:-:S04]  /*12fc0*/  FFMA R12, R16, R25, R9 ;  /* 0x00000019100c7223 */ /* 0x000fc80000000009 */
[----:B------:R-:W-:Y:S01]  /*12fd0*/  FFMA R26, R26, R2, R12 ;  /* 0x000000021a1a7223 */ /* 0x000fe2000000000c */
[----:B--2---:R-:W-:-:S04]  /*12fe0*/  FFMA R11, R16, R15, R9 ;  /* 0x0000000f100b7223 */ /* 0x004fc80000000009 */
[----:B------:R-:W-:Y:S01]  /*12ff0*/  FFMA R20, R20, R2, R11 ;  /* 0x0000000214147223 */ /* 0x000fe2000000000b */
[----:B------:R-:W-:-:S05]  /*13000*/  F2FP.F16.E4M3.UNPACK_B R11, R4 ;  /* 0x00000004ff0b723e */ /* 0x000fca00020006ff */
[--C-:B------:R-:W-:Y:S02]  /*13010*/  HADD2.F32 R25, -RZ, R11.reuse.H0_H0 ;  /* 0x2000000bff197230 */ /* 0x100fe40000004100 */
[----:B------:R-:W-:Y:S02]  /*13020*/  HADD2.F32 R15, -RZ, R11.H1_H1 ;  /* 0x3000000bff0f7230 */ /* 0x000fe40000004100 */
[----:B---3--:R-:W-:-:S04]  /*13030*/  FFMA R11, R16, R24, R7 ;  /* 0x00000018100b7223 */ /* 0x008fc80000000007 */
[----:B------:R-:W-:Y:S01]  /*13040*/  FFMA R15, R15, R2, R11 ;  /* 0x000000020f0f7223 */ /* 0x000fe2000000000b */
[----:B------:R-:W-:-:S05]  /*13050*/  F2FP.F16.E4M3.UNPACK_B R11, R4.H1 ;  /* 0x00000004ff0b723e */ /* 0x000fca00030006ff */
[--C-:B------:R-:W-:Y:S02]  /*13060*/  HADD2.F32 R24, -RZ, R11.reuse.H0_H0 ;  /* 0x2000000bff187230 */ /* 0x100fe40000004100 */
[----:B------:R-:W-:Y:S02]  /*13070*/  HADD2.F32 R14, -RZ, R11.H1_H1 ;  /* 0x3000000bff0e7230 */ /* 0x000fe40000004100 */
[C---:B-----5:R-:W-:Y:S01]  /*13080*/  FFMA R11, R16.reuse, R22, R9 ;  /* 0x00000016100b7223 */ /* 0x060fe20000000009 */
[----:B------:R-:W-:-:S03]  /*13090*/  FFMA R12, R16, R33, R7 ;  /* 0x00000021100c7223 */ /* 0x000fc60000000007 */
[----:B------:R-:W-:Y:S01]  /*130a0*/  FFMA R14, R14, R2, R11 ;  /* 0x000000020e0e7223 */ /* 0x000fe2000000000b */
[----:B------:R-:W-:Y:S01]  /*130b0*/  F2FP.F16.E4M3.UNPACK_B R11, R0 ;  /* 0x00000000ff0b723e */ /* 0x000fe200020006ff */
[----:B------:R-:W-:Y:S01]  /*130c0*/  FFMA R25, R25, R2, R12 ;  /* 0x0000000219197223 */ /* 0x000fe2000000000c */
[----:B----4-:R-:W-:-:S03]  /*130d0*/  FFMA R12, R16, R23, R9 ;  /* 0x00000017100c7223 */ /* 0x010fc60000000009 */
[--C-:B------:R-:W-:Y:S02]  /*130e0*/  HADD2.F32 R23, -RZ, R11.reuse.H0_H0 ;  /* 0x2000000bff177230 */ /* 0x100fe40000004100 */
[----:B------:R-:W-:Y:S02]  /*130f0*/  HADD2.F32 R22, -RZ, R11.H1_H1 ;  /* 0x3000000bff167230 */ /* 0x000fe40000004100 */
[--C-:B------:R-:W-:Y:S01]  /*13100*/  FFMA R11, R16, R21, R7.reuse ;  /* 0x00000015100b7223 */ /* 0x100fe20000000007 */
[----:B------:R-:W-:Y:S01]  /*13110*/  FFMA R24, R24, R2, R12 ;  /* 0x0000000218187223 */ /* 0x000fe2000000000c */
[----:B------:R-:W-:Y:S02]  /*13120*/  FFMA R12, R16, R30, R7 ;  /* 0x0000001e100c7223 */ /* 0x000fe40000000007 */
[----:B------:R-:W-:Y:S01]  /*13130*/  FFMA R22, R22, R2, R11 ;  /* 0x0000000216167223 */ /* 0x000fe2000000000b */
[----:B------:R-:W-:Y:S01]  /*13140*/  F2FP.F16.E4M3.UNPACK_B R11, R0.H1 ;  /* 0x00000000ff0b723e */ /* 0x000fe200030006ff */
[----:B------:R-:W-:Y:S01]  /*13150*/  FFMA R23, R23, R2, R12 ;  /* 0x0000000217177223 */ /* 0x000fe2000000000c */
[----:B------:R-:W-:-:S03]  /*13160*/  FFMA R12, R16, R32, R9 ;  /* 0x00000020100c7223 */ /* 0x000fc60000000009 */
[--C-:B------:R-:W-:Y:S02]  /*13170*/  HADD2.F32 R21, -RZ, R11.reuse.H0_H0 ;  /* 0x2000000bff157230 */ /* 0x100fe40000004100 */
[----:B------:R-:W-:Y:S02]  /*13180*/  HADD2.F32 R30, -RZ, R11.H1_H1 ;  /* 0x3000000bff1e7230 */ /* 0x000fe40000004100 */
[----:B------:R-:W-:Y:S01]  /*13190*/  FFMA R11, R16, R31, R9 ;  /* 0x0000001f100b7223 */ /* 0x000fe20000000009 */
[----:B------:R-:W-:-:S03]  /*131a0*/  FFMA R21, R21, R2, R12 ;  /* 0x0000000215157223 */ /* 0x000fc6000000000c */
[----:B------:R-:W-:Y:S01]  /*131b0*/  FFMA R11, R30, R2, R11 ;  /* 0x000000021e0b7223 */ /* 0x000fe2000000000b */
[----:B------:R-:W-:Y:S02]  /*131c0*/  F2FP.SATFINITE.RELU.E4M3.F32.PACK_AB_MERGE_C R20, R20, R26, RZ ;  /* 0x0000001a1414723e */ /* 0x000fe400048078ff */
[----:B------:R-:W-:Y:S02]  /*131d0*/  F2FP.SATFINITE.RELU.E4M3.F32.PACK_AB_MERGE_C R15, R15, R25, RZ ;  /* 0x000000190f0f723e */ /* 0x000fe400048078ff */
[----:B------:R-:W-:Y:S02]  /*131e0*/  F2FP.SATFINITE.RELU.E4M3.F32.PACK_AB_MERGE_C R14, R14, R24, RZ ;  /* 0x000000180e0e723e */ /* 0x000fe400048078ff */
[----:B------:R-:W-:Y:S02]  /*131f0*/  F2FP.SATFINITE.RELU.E4M3.F32.PACK_AB_MERGE_C R12, R22, R23, RZ ;  /* 0x00000017160c723e */ /* 0x000fe400048078ff */
[----:B------:R-:W-:Y:S01]  /*13200*/  F2FP.SATFINITE.RELU.E4M3.F32.PACK_AB_MERGE_C R11, R11, R21, RZ ;  /* 0x000000150b0b723e */ /* 0x000fe200048078ff */
[----:B------:R-:W-:Y:S06]  /*13210*/  @P0 BRA `(.L_x_66) ;  /* 0x0000000000040947 */ /* 0x000fec0003800000 */
[----:B------:R-:W-:-:S04]  /*13220*/  DEPBAR.LE SB0, 0x1 ;  /* 0x000080400000791a */ /* 0x000fc80000000000 */
.L_x_66:
[----:B------:R-:W-:Y:S05]  /*13230*/  WARPSYNC.ALL ;  /* 0x0000000000007948 */ /* 0x000fea0003800000 */
[----:B------:R-:W-:Y:S06]  /*13240*/  BAR.SYNC.DEFER_BLOCKING 0x1, 0x100 ;  /* 0x0044000000007b1d */ /* 0x000fec0000010000 */
[----:B------:R-:W-:Y:S01]  /*13250*/  BSSY B0, `(.L_x_67) ;  /* 0x0000019000007945 */ /* 0x000fe20003800000 */
[----:B------:R1:W-:Y:S04]  /*13260*/  STS.U16 [R17+UR48+0x5100], R29 ;  /* 0x0051001d11007988 */ /* 0x0003e80008000430 */
[----:B------:R1:W-:Y:S04]  /*13270*/  STS.U16 [R17+UR48+0x5200], R28 ;  /* 0x0052001c11007988 */ /* 0x0003e80008000430 */
[----:B------:R1:W-:Y:S04]  /*13280*/  STS.U16 [R17+UR48+0x5108], R27 ;  /* 0x0051081b11007988 */ /* 0x0003e80008000430 */
[----:B------:R1:W-:Y:S04]  /*13290*/  STS.U16 [R17+UR48+0x5208], R20 ;  /* 0x0052081411007988 */ /* 0x0003e80008000430 */
        /* <DEDUP_REMOVED lines=9> */
[----:B--2---:R-:W2:Y:S02]  /*13330*/  FENCE.VIEW.ASYNC.S ;  /* 0x00000000000073c6 */ /* 0x004ea40000000000 */
[----:B--2---:R-:W-:Y:S06]  /*13340*/  BAR.SYNC.DEFER_BLOCKING 0x1, 0x100 ;  /* 0x0044000000007b1d */ /* 0x004fec0000010000 */
[----:B-1----:R-:W-:Y:S05]  /*13350*/  @P0 BRA `(.L_x_68) ;  /* 0x0000000000200947 */ /* 0x002fea0003800000 */
[----:B------:R-:W-:Y:S02]  /*13360*/  UIADD3 UR8, UP0, UR58, 0x4f0, URZ ;  /* 0x000004f03a087890 */ /* 0x000fe4000ff1e03f */
[----:B------:R-:W-:Y:S02]  /*13370*/  UIADD3 UR6, UR42, 0x80, URZ ;  /* 0x000000802a067890 */ /* 0x000fe4000fffe03f */
[----:B------:R-:W-:Y:S02]  /*13380*/  UIADD3 UR4, UR48, 0x5100, URZ ;  /* 0x0000510030047890 */ /* 0x000fe4000fffe03f */
[----:B------:R-:W-:Y:S01]  /*13390*/  UIADD3.X UR9, URZ, UR59, URZ, UP0, !UPT ;  /* 0x0000003b3f097290 */ /* 0x000fe200087fe43f */
[----:B------:R-:W-:Y:S01]  /*133a0*/  UMOV UR5, UR41 ;  /* 0x0000002900057c82 */ /* 0x000fe20008000000 */
[----:B------:R-:W-:-:S07]  /*133b0*/  UMOV UR7, UR43 ;  /* 0x0000002b00077c82 */ /* 0x000fce0008000000 */
[----:B------:R1:W-:Y:S02]  /*133c0*/  UTMASTG.3D [UR4], [UR8] ;  /* 0x00000004080073b5 */ /* 0x0003e40008010000 */
[----:B-1----:R0:W-:Y:S02]  /*133d0*/  UTMACMDFLUSH ;  /* 0x00000000000079b7 */ /* 0x0021e40000000000 */
.L_x_68:
[----:B------:R-:W-:Y:S05]  /*133e0*/  BSYNC B0 ;  /* 0x0000000000007941 */ /* 0x000fea0003800000 */
.L_x_67:
[----:B------:R-:W-:Y:S01]  /*133f0*/  BSSY B0, `(.L_x_69) ;  /* 0x0000038000007945 */ /* 0x000fe20003800000 */
[----:B------:R-:W-:Y:S02]  /*13400*/  MOV R11, R18 ;  /* 0x00000012000b7202 */ /* 0x000fe40000000f00 */
[----:B------:R-:W-:Y:S01]  /*13410*/  MOV R12, R19 ;  /* 0x00000013000c7202 */ /* 0x000fe20000000f00 */
[----:B------:R-:W-:Y:S06]  /*13420*/  @P1 BRA `(.L_x_70) ;  /* 0x0000000000d01947 */ /* 0x000fec0003800000 */
[----:B------:R-:W-:-:S04]  /*13430*/  MOV R11, UR44 ;  /* 0x0000002c000b7c02 */ /* 0x000fc80008000f00 */
[----:B------:R-:W-:-:S13]  /*13440*/  ISETP.NE.AND P3, PT, R11, 0x3, PT ;  /* 0x000000030b00780c */ /* 0x000fda0003f65270 */
[----:B------:R-:W-:Y:S05]  /*13450*/  @!P3 BRA `(.L_x_71) ;  /* 0x000000000004b947 */ /* 0x000fea0003800000 */
[----:B------:R-:W-:Y:S01]  /*13460*/  BPT.TRAP 0x1 ;  /* 0x000000040000795c */ /* 0x000fe20000300000 */
.L_x_71:
[----:B------:R-:W-:Y:S01]  /*13470*/  LEA R11, R18, UR48, 0x3 ;  /* 0x00000030120b7c11 */ /* 0x000fe2000f8e18ff */
[----:B------:R-:W-:Y:S01]  /*13480*/  BSSY B1, `(.L_x_72) ;  /* 0x0000004000017945 */ /* 0x000fe20003800000 */
[----:B------:R-:W-:-:S04]  /*13490*/  SHF.L.U32 R12, R19, 0x1f, RZ ;  /* 0x0000001f130c7819 */ /* 0x000fc800000006ff */
[----:B------:R-:W1:Y:S02]  /*134a0*/  SYNCS.PHASECHK.TRANS64.TRYWAIT P2, [R11+URZ+0x60], R12 ;  /* 0x0000600c0b0075a7 */ /* 0x000e64000804017f */
[----:B-1----:R-:W-:Y:S05]  /*134b0*/  @!P2 BRA `(.L_x_73) ;  /* 0x000000d000f0a947 */ /* 0x002fea0003800000 */
.L_x_375:
[----:B------:R-:W-:Y:S05]  /*134c0*/  BSYNC B1 ;  /* 0x0000000000017941 */ /* 0x000fea0003800000 */
.L_x_72:
        /* <DEDUP_REMOVED lines=22> */
.L_x_75:
[----:B------:R-:W-:Y:S05]  /*13630*/  BSYNC B1 ;  /* 0x0000000000017941 */ /* 0x000fea0003800000 */
.L_x_74:
        /* <DEDUP_REMOVED lines=8> */
.L_x_76:
[----:B-1----:R-:W1:Y:S01]  /*136c0*/  S2R R12, SR_CgaCtaId ;  /* 0x00000000000c7919 */ /* 0x002e620000008800 */
[----:B------:R-:W-:-:S04]  /*136d0*/  IADD3 R11, R11, 0x80, RZ ;  /* 0x000000800b0b7810 */ /* 0x000fc80007ffe0ff */
[----:B-1----:R-:W-:-:S04]  /*136e0*/  PRMT R11, R12, 0x654, R11 ;  /* 0x000006540c0b7816 */ /* 0x002fc8000000000b */
[----:B--2---:R1:W-:Y:S02]  /*136f0*/  SYNCS.ARRIVE.TRANS64.RED.A1T0 RZ, [R11+URZ], RZ ;  /* 0x000000ff0bff79a7 */ /* 0x0043e4000810043f */
[----:B-1----:R-:W-:-:S04]  /*13700*/  IADD3 R11, R18, 0x1, RZ ;  /* 0x00000001120b7810 */ /* 0x002fc80007ffe0ff */
[----:B------:R-:W-:-:S04]  /*13710*/  ISETP.NE.AND P2, PT, R11, 0x4, PT ;  /* 0x000000040b00780c */ /* 0x000fc80003f45270 */
[----:B------:R-:W-:Y:S02]  /*13720*/  SEL R12, RZ, 0x1, P2 ;  /* 0x00000001ff0c7807 */ /* 0x000fe40001000000 */
[----:B------:R-:W-:Y:S02]  /*13730*/  SEL R11, R11, RZ, P2 ;  /* 0x000000ff0b0b7207 */ /* 0x000fe40001000000 */
[----:B------:R-:W-:Y:S02]  /*13740*/  LOP3.LUT R12, R19, R12, RZ, 0x3c, !PT ;  /* 0x0000000c130c7212 */ /* 0x000fe400078e3cff */
[----:B------:R-:W-:Y:S02]  /*13750*/  MOV R18, R11 ;  /* 0x0000000b00127202 */ /* 0x000fe40000000f00 */
[----:B------:R-:W-:-:S07]  /*13760*/  MOV R19, R12 ;  /* 0x0000000c00137202 */ /* 0x000fce0000000f00 */
.L_x_70:
[----:B------:R-:W-:Y:S05]  /*13770*/  BSYNC B0 ;  /* 0x0000000000007941 */ /* 0x000fea0003800000 */
.L_x_69:
[----:B------:R-:W-:Y:S01]  /*13780*/  F2FP.F16.E4M3.UNPACK_B R14, R8 ;  /* 0x00000008ff0e723e */ /* 0x000fe200020006ff */
[C---:B------:R-:W-:Y:S01]  /*13790*/  FFMA R166, R16.reuse, R166, R3 ;  /* 0x000000a610a67223 */ /* 0x040fe20000000003 */
[C---:B------:R-:W-:Y:S01]  /*137a0*/  FFMA R168, R16.reuse, R168, R5 ;  /* 0x000000a810a87223 */ /* 0x040fe20000000005 */
[C---:B------:R-:W-:Y:S01]  /*137b0*/  FFMA R170, R16.reuse, R170, R3 ;  /* 0x000000aa10aa7223 */ /* 0x040fe20000000003 */
[C-C-:B------:R-:W-:Y:S01]  /*137c0*/  FFMA R173, R16.reuse, R173, R5.reuse ;  /* 0x000000ad10ad7223 */ /* 0x140fe20000000005 */
[--C-:B------:R-:W-:Y:S02]  /*137d0*/  HADD2.F32 R15, -RZ, R14.reuse.H0_H0 ;  /* 0x2000000eff0f7230 */ /* 0x100fe40000004100 */
[C---:B------:R-:W-:Y:S01]  /*137e0*/  FFMA R172, R16.reuse, R172, R5 ;  /* 0x000000ac10ac7223 */ /* 0x040fe20000000005 */
[C-C-:B------:R-:W-:Y:S01]  /*137f0*/  FFMA R175, R16.reuse, R175, R3.reuse ;  /* 0x000000af10af7223 */ /* 0x140fe20000000003 */
[C---:B------:R-:W-:Y:S01]  /*13800*/  FFMA R174, R16.reuse, R174, R3 ;  /* 0x000000ae10ae7223 */ /* 0x040fe20000000003 */
[----:B------:R-:W-:Y:S01]  /*13810*/  FFMA R177, R16, R177, R5 ;  /* 0x000000b110b17223 */ /* 0x000fe20000000005 */
[----:B------:R-:W-:Y:S01]  /*13820*/  FFMA R166, R15, R2, R166 ;  /* 0x000000020fa67223 */ /* 0x000fe200000000a6 */
[----:B------:R-:W-:-:S02]  /*13830*/  HADD2.F32 R15, -RZ, R14.H1_H1 ;  /* 0x3000000eff0f7230 */ /* 0x000fc40000004100 */
[C---:B------:R-:W-:Y:S01]  /*13840*/  FFMA R14, R16.reuse, R167, R3 ;  /* 0x000000a7100e7223 */ /* 0x040fe20000000003 */
[C---:B------:R-:W-:Y:S01]  /*13850*/  FFMA R176, R16.reuse, R176, R5 ;  /* 0x000000b010b07223 */ /* 0x040fe20000000005 */
[C---:B------:R-:W-:Y:S01]  /*13860*/  FFMA R24, R16.reuse, R178, R3 ;  /* 0x000000b210187223 */ /* 0x040fe20000000003 */
[----:B------:R-:W-:Y:S01]  /*13870*/  FFMA R23, R16, R180, R5 ;  /* 0x000000b410177223 */ /* 0x000fe20000000005 */
[----:B------:R-:W-:-:S05]  /*13880*/  FFMA R14, R15, R2, R14 ;  /* 0x000000020f0e7223 */ /* 0x000fca000000000e */
[----:B------:R-:W-:Y:S02]  /*13890*/  F2FP.SATFINITE.RELU.E4M3.F32.PACK_AB_MERGE_C R166, R14, R166, RZ ;  /* 0x000000a60ea6723e */ /* 0x000fe400048078ff */
[----:B------:R-:W-:-:S05]  /*138a0*/  F2FP.F16.E4M3.UNPACK_B R14, R8.H1 ;  /* 0x00000008ff0e723e */ /* 0x000fca00030006ff */
[----:B------:R-:W-:-:S05]  /*138b0*/  HADD2.F32 R15, -RZ, R14.H0_H0 ;  /* 0x2000000eff0f7230 */ /* 0x000fca0000004100 */
[----:B------:R-:W-:Y:S01]  /*138c0*/  FFMA R168, R15, R2, R168 ;  /* 0x000000020fa87223 */ /* 0x000fe200000000a8 */
[----:B------:R-:W-:Y:S02]  /*138d0*/  HADD2.F32 R15, -RZ, R14.H1_H1 ;  /* 0x3000000eff0f7230 */ /* 0x000fe40000004100 */
[----:B------:R-:W-:-:S04]  /*138e0*/  FFMA R14, R16, R169, R5 ;  /* 0x000000a9100e7223 */ /* 0x000fc80000000005 */
[----:B------:R-:W-:-:S05]  /*138f0*/  FFMA R14, R15, R2, R14 ;  /* 0x000000020f0e7223 */ /* 0x000fca000000000e */
[----:B------:R-:W-:Y:S02]  /*13900*/  F2FP.SATFINITE.RELU.E4M3.F32.PACK_AB_MERGE_C R168, R14, R168, RZ ;  /* 0x000000a80ea8723e */ /* 0x000fe400048078ff */
        /* <DEDUP_REMOVED lines=24> */
[----:B------:R-:W-:-:S05]  /*13a90*/  F2FP.F16.E4M3.UNPACK_B R14, R0 ;  /* 0x00000000ff0e723e */ /* 0x000fca00020006ff */
[--C-:B------:R-:W-:Y:S02]  /*13aa0*/  HADD2.F32 R22, -RZ, R14.reuse.H0_H0 ;  /* 0x2000000eff167230 */ /* 0x100fe40000004100 */
[----:B------:R-:W-:Y:S02]  /*13ab0*/  HADD2.F32 R15, -RZ, R14.H1_H1 ;  /* 0x3000000eff0f7230 */ /* 0x000fe40000004100 */
[----:B------:R-:W-:Y:S01]  /*13ac0*/  FFMA R14, R16, R179, R3 ;  /* 0x000000b3100e7223 */ /* 0x000fe20000000003 */
[-C--:B------:R-:W-:Y:S01]  /*13ad0*/  FFMA R24, R22, R2.reuse, R24 ;  /* 0x0000000216187223 */ /* 0x080fe20000000018 */
[----:B------:R-:W-:Y:S02]  /*13ae0*/  FFMA R22, R16, R181, R5 ;  /* 0x000000b510167223 */ /* 0x000fe40000000005 */
[----:B------:R-:W-:Y:S01]  /*13af0*/  FFMA R14, R15, R2, R14 ;  /* 0x000000020f0e7223 */ /* 0x000fe2000000000e */
[----:B------:R-:W-:-:S04]  /*13b00*/  F2FP.F16.E4M3.UNPACK_B R15, R0.H1 ;  /* 0x00000000ff0f723e */ /* 0x000fc800030006ff */
[----:B------:R-:W-:Y:S01]  /*13b10*/  F2FP.SATFINITE.RELU.E4M3.F32.PACK_AB_MERGE_C R14, R14, R24, RZ ;  /* 0x000000180e0e723e */ /* 0x000fe200048078ff */
[--C-:B------:R-:W-:Y:S02]  /*13b20*/  HADD2.F32 R25, -RZ, R15.reuse.H0_H0 ;  /* 0x2000000fff197230 */ /* 0x100fe40000004100 */
[----:B------:R-:W-:-:S03]  /*13b30*/  HADD2.F32 R15, -RZ, R15.H1_H1 ;  /* 0x3000000fff0f7230 */ /* 0x000fc60000004100 */
[-C--:B------:R-:W-:Y:S02]  /*13b40*/  FFMA R23, R25, R2.reuse, R23 ;  /* 0x0000000219177223 */ /* 0x080fe40000000017 */
[----:B------:R-:W-:Y:S01]  /*13b50*/  FFMA R22, R15, R2, R22 ;  /* 0x000000020f167223 */ /* 0x000fe20000000016 */
[----:B------:R-:W-:-:S04]  /*13b60*/  F2FP.SATFINITE.RELU.E4M3.F32.PACK_AB_MERGE_C R15, R177, R176, RZ ;  /* 0x000000b0b10f723e */ /* 0x000fc800048078ff */
[----:B------:R-:W-:Y:S01]  /*13b70*/  F2FP.SATFINITE.RELU.E4M3.F32.PACK_AB_MERGE_C R22, R22, R23, RZ ;  /* 0x000000171616723e */ /* 0x000fe200048078ff */
[----:B------:R-:W-:Y:S06]  /*13b80*/  @P0 BRA `(.L_x_77) ;  /* 0x0000000000040947 */ /* 0x000fec0003800000 */
[----:B------:R-:W-:-:S04]  /*13b90*/  DEPBAR.LE SB0, 0x1 ;  /* 0x000080400000791a */ /* 0x000fc80000000000 */
.L_x_77:
        /* <DEDUP_REMOVED lines=27> */
.L_x_79:
[----:B------:R-:W-:Y:S05]  /*13d50*/  BSYNC B0 ;  /* 0x0000000000007941 */ /* 0x000fea0003800000 */
.L_x_78:
[----:B------:R-:W-:Y:S04]  /*13d60*/  BSSY B0, `(.L_x_80) ;  /* 0x000003a000007945 */ /* 0x000fe80003800000 */
[----:B------:R-:W-:Y:S05]  /*13d70*/  @P1 BRA `(.L_x_81) ;  /* 0x0000000000e01947 */ /* 0x000fea0003800000 */
[----:B------:R-:W-:-:S04]  /*13d80*/  MOV R14, UR44 ;  /* 0x0000002c000e7c02 */ /* 0x000fc80008000f00 */
[----:B------:R-:W-:-:S13]  /*13d90*/  ISETP.NE.AND P3, PT, R14, 0x3, PT ;  /* 0x000000030e00780c */ /* 0x000fda0003f65270 */
[----:B------:R-:W-:Y:S05]  /*13da0*/  @!P3 BRA `(.L_x_82) ;  /* 0x000000000004b947 */ /* 0x000fea0003800000 */
[----:B------:R-:W-:Y:S01]  /*13db0*/  BPT.TRAP 0x1 ;  /* 0x000000040000795c */ /* 0x000fe20000300000 */
.L_x_82:
[----:B------:R-:W-:Y:S01]  /*13dc0*/  LEA R14, R18, UR48, 0x3 ;  /* 0x00000030120e7c11 */ /* 0x000fe2000f8e18ff */
[----:B------:R-:W-:Y:S01]  /*13dd0*/  BSSY B1, `(.L_x_83) ;  /* 0x0000004000017945 */ /* 0x000fe20003800000 */
[----:B------:R-:W-:-:S04]  /*13de0*/  SHF.L.U32 R15, R19, 0x1f, RZ ;  /* 0x0000001f130f7819 */ /* 0x000fc800000006ff */
[----:B------:R-:W1:Y:S02]  /*13df0*/  SYNCS.PHASECHK.TRANS64.TRYWAIT P2, [R14+URZ+0x60], R15 ;  /* 0x0000600f0e0075a7 */ /* 0x000e64000804017f */
[----:B-1----:R-:W-:Y:S05]  /*13e00*/  @!P2 BRA `(.L_x_84) ;  /* 0x000000c800b0a947 */ /* 0x002fea0003800000 */
.L_x_376:
[----:B------:R-:W-:Y:S05]  /*13e10*/  BSYNC B1 ;  /* 0x0000000000017941 */ /* 0x000fea0003800000 */
.L_x_83:
[----:B------:R-:W-:Y:S04]  /*13e20*/  BSSY B1, `(.L_x_85) ;  /* 0x0000016000017945 */ /* 0x000fe80003800000 */
[----:B------:R-:W-:Y:S05]  /*13e30*/  @P4 BRA `(.L_x_86) ;  /* 0x0000000000504947 */ /* 0x000fea0003800000 */
[----:B------:R-:W-:Y:S01]  /*13e40*/  LEA R4, R18, R17, 0xc ;  /* 0x0000001112047211 */ /* 0x000fe200078e60ff */
[----:B------:R-:W2:Y:S03]  /*13e50*/  S2R R20, SR_TID.X ;  /* 0x0000000000147919 */ /* 0x000ea60000002100 */
[----:B------:R-:W-:Y:S01]  /*13e60*/  IADD3 R0, R4, UR48, RZ ;  /* 0x0000003004007c10 */ /* 0x000fe2000fffe0ff */
[----:B------:R-:W-:Y:S04]  /*13e70*/  LDS.U16 R8, [R4+UR48+0x200] ;  /* 0x0002003004087984 */ /* 0x000fe80008000400 */
[----:B-1----:R-:W1:Y:S04]  /*13e80*/  LDS.U16 R15, [R4+UR48+0x100] ;  /* 0x00010030040f7984 */ /* 0x002e680008000400 */
[----:B------:R-:W-:Y:S01]  /*13e90*/  LDS.U16 R6, [R4+UR48+0x208] ;  /* 0x0002083004067984 */ /* 0x000fe20008000400 */
[----:B--2---:R-:W-:-:S04]  /*13ea0*/  SHF.R.U32.HI R20, RZ, 0x4, R20 ;  /* 0x00000004ff147819 */ /* 0x004fc80000011614 */
[----:B------:R-:W-:Y:S02]  /*13eb0*/  LOP3.LUT P2, RZ, R20, 0x1, RZ, 0xc0, !PT ;  /* 0x0000000114ff7812 */ /* 0x000fe4000784c0ff */
[----:B------:R-:W-:-:S04]  /*13ec0*/  MOV R20, 0x8 ;  /* 0x0000000800147802 */ /* 0x000fc80000000f00 */
[----:B------:R-:W-:-:S04]  /*13ed0*/  SEL R20, R20, 0xfffffff8, !P2 ;  /* 0xfffffff814147807 */ /* 0x000fc80005000000 */
[----:B------:R-:W-:Y:S02]  /*13ee0*/  LEA R0, R20, R0, 0x1 ;  /* 0x0000000014007211 */ /* 0x000fe400078e08ff */
[----:B-1----:R-:W-:Y:S02]  /*13ef0*/  PRMT R8, R15, 0x5410, R8 ;  /* 0x000054100f087816 */ /* 0x002fe40000000008 */
[----:B------:R-:W1:Y:S04]  /*13f00*/  LDS.U16 R15, [R4+UR48+0x108] ;  /* 0x00010830040f7984 */ /* 0x000e680008000400 */
[----:B------:R-:W-:Y:S01]  /*13f10*/  LDS.U16 R14, [R0+0x200] ;  /* 0x00020000000e7984 */ /* 0x000fe20000000400 */
[----:B-1----:R-:W-:-:S03]  /*13f20*/  PRMT R6, R15, 0x5410, R6 ;  /* 0x000054100f067816 */ /* 0x002fc60000000006 */
[----:B------:R-:W1:Y:S02]  /*13f30*/  LDS.U16 R15, [R0+0x100] ;  /* 0x00010000000f7984 */ /* 0x000e640000000400 */
[----:B-1----:R-:W-:Y:S02]  /*13f40*/  PRMT R4, R15, 0x5410, R14 ;  /* 0x000054100f047816 */ /* 0x002fe4000000000e */
[----:B------:R-:W-:Y:S04]  /*13f50*/  LDS.U16 R14, [R0+0x208] ;  /* 0x00020800000e7984 */ /* 0x000fe80000000400 */
[----:B------:R-:W1:Y:S02]  /*13f60*/  LDS.U16 R15, [R0+0x108] ;  /* 0x00010800000f7984 */ /* 0x000e640000000400 */
[----:B-1----:R-:W-:-:S07]  /*13f70*/  PRMT R0, R15, 0x5410, R14 ;  /* 0x000054100f007816 */ /* 0x002fce000000000e */
.L_x_86:
[----:B------:R-:W-:Y:S05]  /*13f80*/  BSYNC B1 ;  /* 0x0000000000017941 */ /* 0x000fea0003800000 */
.L_x_85:
        /* <DEDUP_REMOVED lines=8> */
.L_x_87:
[----:B-1----:R-:W1:Y:S01]  /*14010*/  S2R R14, SR_CgaCtaId ;  /* 0x00000000000e7919 */ /* 0x002e620000008800 */
[C---:B------:R-:W-:Y:S02]  /*14020*/  LEA R15, R11.reuse, UR48, 0x3 ;  /* 0x000000300b0f7c11 */ /* 0x040fe4000f8e18ff */
[----:B------:R-:W-:Y:S02]  /*14030*/  IADD3 R11, R11, 0x1, RZ ;  /* 0x000000010b0b7810 */ /* 0x000fe40007ffe0ff */
[----:B------:R-:W-:Y:S02]  /*14040*/  IADD3 R15, R15, 0x80, RZ ;  /* 0x000000800f0f7810 */ /* 0x000fe40007ffe0ff */
[----:B------:R-:W-:Y:S02]  /*14050*/  IADD3 R18, R18, 0x1, RZ ;  /* 0x0000000112127810 */ /* 0x000fe40007ffe0ff */
[----:B------:R-:W-:Y:S02]  /*14060*/  ISETP.NE.AND P2, PT, R11, 0x4, PT ;  /* 0x000000040b00780c */ /* 0x000fe40003f45270 */
[----:B------:R-:W-:-:S02]  /*14070*/  ISETP.NE.AND P3, PT, R18, 0x4, PT ;  /* 0x000000041200780c */ /* 0x000fc40003f65270 */
[----:B------:R-:W-:Y:S02]  /*14080*/  SEL R11, R11, RZ, P2 ;  /* 0x000000ff0b0b7207 */ /* 0x000fe40001000000 */
[----:B------:R-:W-:Y:S02]  /*14090*/  SEL R18, R18, RZ, P3 ;  /* 0x000000ff12127207 */ /* 0x000fe40001800000 */
[----:B-1----:R-:W-:Y:S02]  /*140a0*/  PRMT R14, R14, 0x654, R15 ;  /* 0x000006540e0e7816 */ /* 0x002fe4000000000f */
[----:B------:R-:W-:Y:S02]  /*140b0*/  SEL R15, RZ, 0x1, P2 ;  /* 0x00000001ff0f7807 */ /* 0x000fe40001000000 */
[----:B--2---:R1:W-:Y:S02]  /*140c0*/  SYNCS.ARRIVE.TRANS64.RED.A1T0 RZ, [R14+URZ], RZ ;  /* 0x000000ff0eff79a7 */ /* 0x0043e4000810043f */
[----:B------:R-:W-:-:S02]  /*140d0*/  LOP3.LUT R12, R12, R15, RZ, 0x3c, !PT ;  /* 0x0000000f0c0c7212 */ /* 0x000fc400078e3cff */
[----:B-1----:R-:W-:-:S04]  /*140e0*/  SEL R14, RZ, 0x1, P3 ;  /* 0x00000001ff0e7807 */ /* 0x002fc80001800000 */
[----:B------:R-:W-:-:S07]  /*140f0*/  LOP3.LUT R19, R19, R14, RZ, 0x3c, !PT ;  /* 0x0000000e13137212 */ /* 0x000fce00078e3cff */
.L_x_81:
[----:B------:R-:W-:Y:S05]  /*14100*/  BSYNC B0 ;  /* 0x0000000000007941 */ /* 0x000fea0003800000 */
.L_x_80:
[----:B------:R-:W2:Y:S04]  /*14110*/  LDL.LU R15, [R1+0x2e0] ;  /* 0x0002e000010f7983 */ /* 0x000ea80000300800 */
[----:B------:R-:W3:Y:S04]  /*14120*/  LDL.LU R26, [R1+0x2e4] ;  /* 0x0002e400011a7983 */ /* 0x000ee80000300800 */
[----:B------:R-:W4:Y:S04]  /*14130*/  LDL.LU R22, [R1+0x2e8] ;  /* 0x0002e80001167983 */ /* 0x000f280000300800 */
[----:B------:R-:W5:Y:S04]  /*14140*/  LDL.LU R27, [R1+0x2ec] ;  /* 0x0002ec00011b7983 */ /* 0x000f680000300800 */
[----:B------:R-:W5:Y:S04]  /*14150*/  LDL.LU R24, [R1+0x2f0] ;  /* 0x0002f00001187983 */ /* 0x000f680000300800 */
[----:B------:R-:W5:Y:S01]  /*14160*/  LDL.LU R31, [R1+0x2f4] ;  /* 0x0002f400011f7983 */ /* 0x000f620000300800 */
[----:B------:R-:W-:-:S03]  /*14170*/  F2FP.F16.E4M3.UNPACK_B R14, R8 ;  /* 0x00000008ff0e723e */ /* 0x000fc600020006ff */
[----:B------:R-:W5:Y:S02]  /*14180*/  LDL.LU R35, [R1+0x2f8] ;  /* 0x0002f80001237983 */ /* 0x000f640000300800 */
[--C-:B------:R-:W-:Y:S02]  /*14190*/  HADD2.F32 R20, -RZ, R14.reuse.H0_H0 ;  /* 0x2000000eff147230 */ /* 0x100fe40000004100 */
[----:B------:R-:W-:Y:S02]  /*141a0*/  HADD2.F32 R21, -RZ, R14.H1_H1 ;  /* 0x3000000eff157230 */ /* 0x000fe40000004100 */
[C-C-:B--2---:R-:W-:Y:S01]  /*141b0*/  FFMA R15, R16.reuse, R15, R7.reuse ;  /* 0x0000000f100f7223 */ /* 0x144fe20000000007 */
[----:B---3--:R-:W-:-:S03]  /*141c0*/  FFMA R14, R16, R26, R7 ;  /* 0x0000001a100e7223 */ /* 0x008fc60000000007 */
[-C--:B------:R-:W-:Y:S01]  /*141d0*/  FFMA R15, R20, R2.reuse, R15 ;  /* 0x00000002140f7223 */ /* 0x080fe2000000000f */
[----:B------:R-:W2:Y:S01]  /*141e0*/  LDL.LU R26, [R1+0x2fc] ;  /* 0x0002fc00011a7983 */ /* 0x000ea20000300800 */
[----:B------:R-:W-:-:S03]  /*141f0*/  FFMA R14, R21, R2, R14 ;  /* 0x00000002150e7223 */ /* 0x000fc6000000000e */
[----:B------:R-:W3:Y:S02]  /*14200*/  LDL.LU R34, [R1+0x300] ;  /* 0x0003000001227983 */ /* 0x000ee40000300800 */
[----:B------:R-:W-:Y:S02]  /*14210*/  F2FP.SATFINITE.RELU.E4M3.F32.PACK_AB_MERGE_C R14, R14, R15, RZ ;  /* 0x0000000f0e0e723e */ /* 0x000fe400048078ff */
[----:B------:R-:W3:Y:S01]  /*14220*/  LDL.LU R28, [R1+0x304] ;  /* 0x00030400011c7983 */ /* 0x000ee20000300800 */
[----:B------:R-:W-:Y:S01]  /*14230*/  F2FP.F16.E4M3.UNPACK_B R15, R8.H1 ;  /* 0x00000008ff0f723e */ /* 0x000fe200030006ff */
[----:B----4-:R-:W-:Y:S02]  /*14240*/  FFMA R21, R16, R22, R9 ;  /* 0x0000001610157223 */ /* 0x010fe40000000009 */
[----:B------:R-:W4:Y:S02]  /*14250*/  LDL.LU R30, [R1+0x308] ;  /* 0x00030800011e7983 */ /* 0x000f240000300800 */
[----:B------:R-:W-:-:S02]  /*14260*/  HADD2.F32 R20, -RZ, R15.H0_H0 ;  /* 0x2000000fff147230 */ /* 0x000fc40000004100 */
[----:B------:R-:W-:Y:S02]  /*14270*/  HADD2.F32 R22, -RZ, R15.H1_H1 ;  /* 0x3000000fff167230 */ /* 0x000fe40000004100 */
[----:B-----5:R-:W-:Y:S02]  /*14280*/  FFMA R15, R16, R27, R9 ;  /* 0x0000001b100f7223 */ /* 0x020fe40000000009 */
[----:B------:R-:W5:Y:S01]  /*14290*/  LDL.LU R27, [R1+0x30c] ;  /* 0x00030c00011b7983 */ /* 0x000f620000300800 */
[-C--:B------:R-:W-:Y:S01]  /*142a0*/  FFMA R20, R20, R2.reuse, R21 ;  /* 0x0000000214147223 */ /* 0x080fe20000000015 */
[----:B------:R-:W-:Y:S02]  /*142b0*/  FFMA R15, R22, R2, R15 ;  /* 0x00000002160f7223 */ /* 0x000fe4000000000f */
[----:B------:R-:W5:Y:S04]  /*142c0*/  LDL.LU R32, [R1+0x310] ;  /* 0x0003100001207983 */ /* 0x000f680000300800 */
[----:B------:R-:W5:Y:S01]  /*142d0*/  LDL.LU R29, [R1+0x314] ;  /* 0x00031400011d7983 */ /* 0x000f620000300800 */
[----:B------:R-:W-:-:S02]  /*142e0*/  F2FP.SATFINITE.RELU.E4M3.F32.PACK_AB_MERGE_C R20, R15, R20, RZ ;  /* 0x000000140f14723e */ /* 0x000fc400048078ff */
[----:B------:R-:W-:Y:S01]  /*142f0*/  F2FP.F16.E4M3.UNPACK_B R15, R6 ;  /* 0x00000006ff0f723e */ /* 0x000fe200020006ff */
[C-C-:B------:R-:W-:Y:S01]  /*14300*/  FFMA R21, R16.reuse, R24, R7.reuse ;  /* 0x0000001810157223 */ /* 0x140fe20000000007 */
[----:B------:R-:W5:Y:S03]  /*14310*/  LDL.LU R33, [R1+0x318] ;  /* 0x0003180001217983 */ /* 0x000f660000300800 */
[--C-:B------:R-:W-:Y:S02]  /*14320*/  HADD2.F32 R22, -RZ, R15.reuse.H0_H0 ;  /* 0x2000000fff167230 */ /* 0x100fe40000004100 */
[----:B------:R-:W-:Y:S02]  /*14330*/  HADD2.F32 R24, -RZ, R15.H1_H1 ;  /* 0x3000000fff187230 */ /* 0x000fe40000004100 */
[----:B------:R-:W-:Y:S02]  /*14340*/  FFMA R15, R16, R31, R7 ;  /* 0x0000001f100f7223 */ /* 0x000fe40000000007 */
[----:B------:R-:W5:Y:S01]  /*14350*/  LDL.LU R31, [R1+0x31c] ;  /* 0x00031c00011f7983 */ /* 0x000f620000300800 */
[-C--:B------:R-:W-:Y:S01]  /*14360*/  FFMA R22, R22, R2.reuse, R21 ;  /* 0x0000000216167223 */ /* 0x080fe20000000015 */
[----:B------:R-:W-:Y:S01]  /*14370*/  FFMA R15, R24, R2, R15 ;  /* 0x00000002180f7223 */ /* 0x000fe2000000000f */
[----:B------:R-:W-:Y:S01]  /*14380*/  F2FP.F16.E4M3.UNPACK_B R21, R6.H1 ;  /* 0x00000006ff15723e */ /* 0x000fe200030006ff */
[----:B------:R-:W-:-:S03]  /*14390*/  FFMA R24, R16, R35, R9 ;  /* 0x0000002310187223 */ /* 0x000fc60000000009 */
[----:B------:R-:W-:Y:S01]  /*143a0*/  F2FP.SATFINITE.RELU.E4M3.F32.PACK_AB_MERGE_C R22, R15, R22, RZ ;  /* 0x000000160f16723e */ /* 0x000fe200048078ff */
[--C-:B------:R-:W-:Y:S01]  /*143b0*/  HADD2.F32 R15, -RZ, R21.reuse.H0_H0 ;  /* 0x20000015ff0f7230 */ /* 0x100fe20000004100 */
[----:B------:R-:W-:Y:S01]  /*143c0*/  F2FP.F16.E4M3.UNPACK_B R23, R4 ;  /* 0x00000004ff17723e */ /* 0x000fe200020006ff */
[----:B------:R-:W-:-:S03]  /*143d0*/  HADD2.F32 R21, -RZ, R21.H1_H1 ;  /* 0x30000015ff157230 */ /* 0x000fc60000004100 */
[----:B------:R-:W-:Y:S01]  /*143e0*/  FFMA R15, R15, R2, R24 ;  /* 0x000000020f0f7223 */ /* 0x000fe20000000018 */
[----:B------:R-:W-:Y:S01]  /*143f0*/  F2FP.F16.E4M3.UNPACK_B R25, R4.H1 ;  /* 0x00000004ff19723e */ /* 0x000fe200030006ff */
[----:B--2---:R-:W-:-:S04]  /*14400*/  FFMA R26, R16, R26, R9 ;  /* 0x0000001a101a7223 */ /* 0x004fc80000000009 */
[----:B------:R-:W-:Y:S01]  /*14410*/  FFMA R24, R21, R2, R26 ;  /* 0x0000000215187223 */ /* 0x000fe2000000001a */
[--C-:B------:R-:W-:Y:S02]  /*14420*/  HADD2.F32 R21, -RZ, R23.reuse.H0_H0 ;  /* 0x20000017ff157230 */ /* 0x100fe40000004100 */
[C-C-:B---3--:R-:W-:Y:S01]  /*14430*/  FFMA R26, R16.reuse, R34, R7.reuse ;  /* 0x00000022101a7223 */ /* 0x148fe20000000007 */
[----:B------:R-:W-:Y:S02]  /*14440*/  HADD2.F32 R23, -RZ, R23.H1_H1 ;  /* 0x30000017ff177230 */ /* 0x000fe40000004100 */
[----:B------:R-:W-:Y:S01]  /*14450*/  FFMA R28, R16, R28, R7 ;  /* 0x0000001c101c7223 */ /* 0x000fe20000000007 */
[----:B------:R-:W-:-:S03]  /*14460*/  FFMA R21, R21, R2, R26 ;  /* 0x0000000215157223 */ /* 0x000fc6000000001a */
[----:B------:R-:W-:Y:S01]  /*14470*/  FFMA R26, R23, R2, R28 ;  /* 0x00000002171a7223 */ /* 0x000fe2000000001c */
[--C-:B------:R-:W-:Y:S02]  /*14480*/  HADD2.F32 R23, -RZ, R25.reuse.H0_H0 ;  /* 0x20000019ff177230 */ /* 0x100fe40000004100 */
[C-C-:B----4-:R-:W-:Y:S01]  /*14490*/  FFMA R28, R16.reuse, R30, R9.reuse ;  /* 0x0000001e101c7223 */ /* 0x150fe20000000009 */
[----:B------:R-:W-:Y:S02]  /*144a0*/  HADD2.F32 R25, -RZ, R25.H1_H1 ;  /* 0x30000019ff197230 */ /* 0x000fe40000004100 */
[----:B-----5:R-:W-:Y:S01]  /*144b0*/  FFMA R30, R16, R27, R9 ;  /* 0x0000001b101e7223 */ /* 0x020fe20000000009 */
[----:B------:R-:W-:-:S03]  /*144c0*/  FFMA R23, R23, R2, R28 ;  /* 0x0000000217177223 */ /* 0x000fc6000000001c */
[----:B------:R-:W-:Y:S01]  /*144d0*/  FFMA R28, R25, R2, R30 ;  /* 0x00000002191c7223 */ /* 0x000fe2000000001e */
[----:B------:R-:W-:Y:S01]  /*144e0*/  F2FP.F16.E4M3.UNPACK_B R25, R0 ;  /* 0x00000000ff19723e */ /* 0x000fe200020006ff */
[C-C-:B------:R-:W-:Y:S01]  /*144f0*/  FFMA R30, R16.reuse, R32, R7.reuse ;  /* 0x00000020101e7223 */ /* 0x140fe20000000007 */
[----:B------:R-:W-:-:S03]  /*14500*/  FFMA R32, R16, R29, R7 ;  /* 0x0000001d10207223 */ /* 0x000fc60000000007 */
[--C-:B------:R-:W-:Y:S02]  /*14510*/  HADD2.F32 R27, -RZ, R25.reuse.H0_H0 ;  /* 0x20000019ff1b7230 */ /* 0x100fe40000004100 */
[----:B------:R-:W-:-:S03]  /*14520*/  HADD2.F32 R25, -RZ, R25.H1_H1 ;  /* 0x30000019ff197230 */ /* 0x000fc60000004100 */
[-C--:B------:R-:W-:Y:S02]  /*14530*/  FFMA R27, R27, R2.reuse, R30 ;  /* 0x000000021b1b7223 */ /* 0x080fe4000000001e */
[----:B------:R-:W-:Y:S01]  /*14540*/  FFMA R30, R25, R2, R32 ;  /* 0x00000002191e7223 */ /* 0x000fe20000000020 */
[----:B------:R-:W-:Y:S01]  /*14550*/  F2FP.F16.E4M3.UNPACK_B R25, R0.H1 ;  /* 0x00000000ff19723e */ /* 0x000fe200030006ff */
[C-C-:B------:R-:W-:Y:S01]  /*14560*/  FFMA R32, R16.reuse, R33, R9.reuse ;  /* 0x0000002110207223 */ /* 0x140fe20000000009 */
[----:B------:R-:W-:-:S03]  /*14570*/  FFMA R34, R16, R31, R9 ;  /* 0x0000001f10227223 */ /* 0x000fc60000000009 */
[--C-:B------:R-:W-:Y:S02]  /*14580*/  HADD2.F32 R29, -RZ, R25.reuse.H0_H0 ;  /* 0x20000019ff1d7230 */ /* 0x100fe40000004100 */
[----:B------:R-:W-:-:S03]  /*14590*/  HADD2.F32 R25, -RZ, R25.H1_H1 ;  /* 0x30000019ff197230 */ /* 0x000fc60000004100 */
[-C--:B------:R-:W-:Y:S02]  /*145a0*/  FFMA R29, R29, R2.reuse, R32 ;  /* 0x000000021d1d7223 */ /* 0x080fe40000000020 */
        /* <DEDUP_REMOVED lines=8> */
.L_x_88:
        /* <DEDUP_REMOVED lines=22> */
[----:B------:R-:W-:Y:S02]  /*14790*/  UIADD3 UR4, UR48, 0x5100, URZ ;  /* 0x0000510030047890 */ /* 0x000fe4000fffe03f */
[----:B------:R-:W-:Y:S01]  /*147a0*/  UIADD3.X UR9, URZ, UR59, URZ, UP0, !UPT ;  /* 0x0000003b3f097290 */ /* 0x000fe200087fe43f */
[----:B------:R-:W-:-:S08]  /*147b0*/  UMOV UR7, UR43 ;  /* 0x0000002b00077c82 */ /* 0x000fd00008000000 */
[----:B------:R1:W-:Y:S02]  /*147c0*/  UTMASTG.3D [UR4], [UR8] ;  /* 0x00000004080073b5 */ /* 0x0003e40008010000 */
[----:B-1----:R0:W-:Y:S02]  /*147d0*/  UTMACMDFLUSH ;  /* 0x00000000000079b7 */ /* 0x0021e40000000000 */
.L_x_90:
[----:B------:R-:W-:Y:S05]  /*147e0*/  BSYNC B0 ;  /* 0x0000000000007941 */ /* 0x000fea0003800000 */
.L_x_89:
[----:B------:R-:W-:Y:S04]  /*147f0*/  BSSY B0, `(.L_x_91) ;  /* 0x000003a000007945 */ /* 0x000fe80003800000 */
[----:B------:R-:W-:Y:S05]  /*14800*/  @P1 BRA `(.L_x_92) ;  /* 0x0000000000e01947 */ /* 0x000fea0003800000 */
[----:B------:R-:W-:-:S04]  /*14810*/  MOV R14, UR44 ;  /* 0x0000002c000e7c02 */ /* 0x000fc80008000f00 */
[----:B------:R-:W-:-:S13]  /*14820*/  ISETP.NE.AND P3, PT, R14, 0x3, PT ;  /* 0x000000030e00780c */ /* 0x000fda0003f65270 */
[----:B------:R-:W-:Y:S05]  /*14830*/  @!P3 BRA `(.L_x_93) ;  /* 0x000000000004b947 */ /* 0x000fea0003800000 */
[----:B------:R-:W-:Y:S01]  /*14840*/  BPT.TRAP 0x1 ;  /* 0x000000040000795c */ /* 0x000fe20000300000 */
.L_x_93:
[----:B------:R-:W-:Y:S01]  /*14850*/  LEA R14, R18, UR48, 0x3 ;  /* 0x00000030120e7c11 */ /* 0x000fe2000f8e18ff */
[----:B------:R-:W-:Y:S01]  /*14860*/  BSSY B1, `(.L_x_94) ;  /* 0x0000004000017945 */ /* 0x000fe20003800000 */
[----:B------:R-:W-:-:S04]  /*14870*/  SHF.L.U32 R15, R19, 0x1f, RZ ;  /* 0x0000001f130f7819 */ /* 0x000fc800000006ff */
[----:B------:R-:W1:Y:S02]  /*14880*/  SYNCS.PHASECHK.TRANS64.TRYWAIT P2, [R14+URZ+0x60], R15 ;  /* 0x0000600f0e0075a7 */ /* 0x000e64000804017f */
[----:B-1----:R-:W-:Y:S05]  /*14890*/  @!P2 BRA `(.L_x_95) ;  /* 0x000000c00020a947 */ /* 0x002fea0003800000 */
.L_x_377:
[----:B------:R-:W-:Y:S05]  /*148a0*/  BSYNC B1 ;  /* 0x0000000000017941 */ /* 0x000fea0003800000 */
.L_x_94:
[----:B------:R-:W-:Y:S04]  /*148b0*/  BSSY B1, `(.L_x_96) ;  /* 0x0000016000017945 */ /* 0x000fe80003800000 */
[----:B------:R-:W-:Y:S05]  /*148c0*/  @P4 BRA `(.L_x_97) ;  /* 0x0000000000504947 */ /* 0x000fea0003800000 */
[----:B------:R-:W2:Y:S01]  /*148d0*/  S2R R20, SR_TID.X ;  /* 0x0000000000147919 */ /* 0x000ea20000002100 */
[----:B-1----:R-:W-:-:S04]  /*148e0*/  LEA R14, R18, R17, 0xc ;  /* 0x00000011120e7211 */ /* 0x002fc800078e60ff */
[----:B------:R-:W-:Y:S01]  /*148f0*/  IADD3 R0, R14, UR48, RZ ;  /* 0x000000300e007c10 */ /* 0x000fe2000fffe0ff */
[----:B------:R-:W-:Y:S04]  /*14900*/  LDS.U16 R8, [R14+UR48+0x200] ;  /* 0x000200300e087984 */ /* 0x000fe80008000400 */
[----:B------:R-:W1:Y:S04]  /*14910*/  LDS.U16 R15, [R14+UR48+0x100] ;  /* 0x000100300e0f7984 */ /* 0x000e680008000400 */
[----:B------:R-:W-:Y:S04]  /*14920*/  LDS.U16 R6, [R14+UR48+0x208] ;  /* 0x000208300e067984 */ /* 0x000fe80008000400 */
[----:B------:R-:W3:Y:S01]  /*14930*/  LDS.U16 R21, [R14+UR48+0x108] ;  /* 0x000108300e157984 */ /* 0x000ee20008000400 */
[----:B--2---:R-:W-:-:S04]  /*14940*/  SHF.R.U32.HI R20, RZ, 0x4, R20 ;  /* 0x00000004ff147819 */ /* 0x004fc80000011614 */
[----:B------:R-:W-:Y:S02]  /*14950*/  LOP3.LUT P2, RZ, R20, 0x1, RZ, 0xc0, !PT ;  /* 0x0000000114ff7812 */ /* 0x000fe4000784c0ff */
[----:B------:R-:W-:-:S04]  /*14960*/  MOV R20, 0x8 ;  /* 0x0000000800147802 */ /* 0x000fc80000000f00 */
[----:B------:R-:W-:-:S04]  /*14970*/  SEL R20, R20, 0xfffffff8, !P2 ;  /* 0xfffffff814147807 */ /* 0x000fc80005000000 */
[----:B------:R-:W-:Y:S02]  /*14980*/  LEA R20, R20, R0, 0x1 ;  /* 0x0000000014147211 */ /* 0x000fe400078e08ff */
[----:B-1----:R-:W-:-:S03]  /*14990*/  PRMT R8, R15, 0x5410, R8 ;  /* 0x000054100f087816 */ /* 0x002fc60000000008 */
[----:B------:R-:W-:Y:S04]  /*149a0*/  LDS.U16 R4, [R20+0x200] ;  /* 0x0002000014047984 */ /* 0x000fe80000000400 */
[----:B------:R-:W1:Y:S01]  /*149b0*/  LDS.U16 R23, [R20+0x100] ;  /* 0x0001000014177984 */ /* 0x000e620000000400 */
[----:B---3--:R-:W-:-:S03]  /*149c0*/  PRMT R6, R21, 0x5410, R6 ;  /* 0x0000541015067816 */ /* 0x008fc60000000006 */
[----:B------:R-:W-:Y:S04]  /*149d0*/  LDS.U16 R0, [R20+0x208] ;  /* 0x0002080014007984 */ /* 0x000fe80000000400 */
[----:B------:R-:W2:Y:S01]  /*149e0*/  LDS.U16 R25, [R20+0x108] ;  /* 0x0001080014197984 */ /* 0x000ea20000000400 */
[----:B-1----:R-:W-:Y:S02]  /*149f0*/  PRMT R4, R23, 0x5410, R4 ;  /* 0x0000541017047816 */ /* 0x002fe40000000004 */
[----:B--2---:R-:W-:-:S07]  /*14a00*/  PRMT R0, R25, 0x5410, R0 ;  /* 0x0000541019007816 */ /* 0x004fce0000000000 */
.L_x_97:
[----:B------:R-:W-:Y:S05]  /*14a10*/  BSYNC B1 ;  /* 0x0000000000017941 */ /* 0x000fea0003800000 */
.L_x_96:
        /* <DEDUP_REMOVED lines=8> */
.L_x_98:
        /* <DEDUP_REMOVED lines=15> */
.L_x_92:
[----:B------:R-:W-:Y:S05]  /*14b90*/  BSYNC B0 ;  /* 0x0000000000007941 */ /* 0x000fea0003800000 */
.L_x_91:
[----:B------:R-:W-:Y:S01]  /*14ba0*/  F2FP.F16.E4M3.UNPACK_B R20, R8 ;  /* 0x00000008ff14723e */ /* 0x000fe200020006ff */
[C---:B------:R-:W-:Y:S01]  /*14bb0*/  FFMA R15, R16.reuse, R182, R3 ;  /* 0x000000b6100f7223 */ /* 0x040fe20000000003 */
[C-C-:B------:R-:W-:Y:S01]  /*14bc0*/  FFMA R21, R16.reuse, R184, R5.reuse ;  /* 0x000000b810157223 */ /* 0x140fe20000000005 */
[C---:B------:R-:W-:Y:S01]  /*14bd0*/  FFMA R185, R16.reuse, R185, R5 ;  /* 0x000000b910b97223 */ /* 0x040fe20000000005 */
[C---:B------:R-:W-:Y:S01]  /*14be0*/  FFMA R23, R16.reuse, R186, R3 ;  /* 0x000000ba10177223 */ /* 0x040fe20000000003 */
[--C-:B------:R-:W-:Y:S02]  /*14bf0*/  HADD2.F32 R14, -RZ, R20.reuse.H0_H0 ;  /* 0x20000014ff0e7230 */ /* 0x100fe40000004100 */
[C-C-:B------:R-:W-:Y:S01]  /*14c00*/  FFMA R25, R16.reuse, R188, R5.reuse ;  /* 0x000000bc10197223 */ /* 0x140fe20000000005 */
[----:B------:R-:W-:Y:S01]  /*14c10*/  HADD2.F32 R22, -RZ, R20.H1_H1 ;  /* 0x30000014ff167230 */ /* 0x000fe20000004100 */
[----:B------:R-:W-:Y:S01]  /*14c20*/  F2FP.F16.E4M3.UNPACK_B R20, R8.H1 ;  /* 0x00000008ff14723e */ /* 0x000fe200030006ff */
[----:B------:R-:W-:Y:S01]  /*14c30*/  FFMA R189, R16, R189, R5 ;  /* 0x000000bd10bd7223 */ /* 0x000fe20000000005 */
[----:B------:R-:W-:Y:S01]  /*14c40*/  FFMA R14, R14, R2, R15 ;  /* 0x000000020e0e7223 */ /* 0x000fe2000000000f */
[C-C-:B------:R-:W-:Y:S01]  /*14c50*/  FFMA R15, R16.reuse, R183, R3.reuse ;  /* 0x000000b7100f7223 */ /* 0x140fe20000000003 */
[----:B------:R-:W-:Y:S01]  /*14c60*/  FFMA R27, R16, R190, R3 ;  /* 0x000000be101b7223 */ /* 0x000fe20000000003 */
[----:B------:R-:W-:-:S02]  /*14c70*/  HADD2.F32 R24, -RZ, R20.H1_H1 ;  /* 0x30000014ff187230 */ /* 0x000fc40000004100 */
[----:B------:R-:W-:Y:S01]  /*14c80*/  FFMA R29, R16, R192, R5 ;  /* 0x000000c0101d7223 */ /* 0x000fe20000000005 */
[----:B------:R-:W-:Y:S01]  /*14c90*/  FFMA R15, R22, R2, R15 ;  /* 0x00000002160f7223 */ /* 0x000fe2000000000f */
[----:B------:R-:W-:Y:S02]  /*14ca0*/  HADD2.F32 R22, -RZ, R20.H0_H0 ;  /* 0x20000014ff167230 */ /* 0x000fe40000004100 */
[C---:B------:R-:W-:Y:S01]  /*14cb0*/  FFMA R193, R16.reuse, R193, R5 ;  /* 0x000000c110c17223 */ /* 0x040fe20000000005 */
[C-C-:B------:R-:W-:Y:S01]  /*14cc0*/  FFMA R31, R16.reuse, R194, R3.reuse ;  /* 0x000000c2101f7223 */ /* 0x140fe20000000003 */
[C---:B------:R-:W-:Y:S01]  /*14cd0*/  FFMA R195, R16.reuse, R195, R3 ;  /* 0x000000c310c37223 */ /* 0x040fe20000000003 */
[----:B------:R-:W-:Y:S01]  /*14ce0*/  FFMA R197, R16, R197, R5 ;  /* 0x000000c510c57223 */ /* 0x000fe20000000005 */
[-C--:B------:R-:W-:Y:S01]  /*14cf0*/  FFMA R20, R22, R2.reuse, R21 ;  /* 0x0000000216147223 */ /* 0x080fe20000000015 */
[----:B------:R-:W-:Y:S01]  /*14d00*/  FFMA R21, R24, R2, R185 ;  /* 0x0000000218157223 */ /* 0x000fe200000000b9 */
[----:B------:R-:W-:-:S02]  /*14d10*/  F2FP.F16.E4M3.UNPACK_B R24, R6 ;  /* 0x00000006ff18723e */ /* 0x000fc400020006ff */
[----:B------:R-:W-:Y:S02]  /*14d20*/  F2FP.SATFINITE.RELU.E4M3.F32.PACK_AB_MERGE_C R14, R15, R14, RZ ;  /* 0x0000000e0f0e723e */ /* 0x000fe400048078ff */
[----:B------:R-:W-:Y:S01]  /*14d30*/  F2FP.SATFINITE.RELU.E4M3.F32.PACK_AB_MERGE_C R20, R21, R20, RZ ;  /* 0x000000141514723e */ /* 0x000fe200048078ff */
[--C-:B------:R-:W-:Y:S02]  /*14d40*/  HADD2.F32 R22, -RZ, R24.reuse.H0_H0 ;  /* 0x20000018ff167230 */ /* 0x100fe40000004100 */
[----:B------:R-:W-:Y:S01]  /*14d50*/  HADD2.F32 R26, -RZ, R24.H1_H1 ;  /* 0x30000018ff1a7230 */ /* 0x000fe20000004100 */
[----:B------:R-:W-:Y:S02]  /*14d60*/  F2FP.F16.E4M3.UNPACK_B R24, R6.H1 ;  /* 0x00000006ff18723e */ /* 0x000fe400030006ff */
[----:B------:R-:W-:Y:S01]  /*14d70*/  FFMA R22, R22, R2, R23 ;  /* 0x0000000216167223 */ /* 0x000fe20000000017 */
[----:B------:R-:W-:Y:S02]  /*14d80*/  FFMA R23, R16, R187, R3 ;  /* 0x000000bb10177223 */ /* 0x000fe40000000003 */
[----:B------:R-:W-:-:S02]  /*14d90*/  HADD2.F32 R28, -RZ, R24.H1_H1 ;  /* 0x30000018ff1c7230 */ /* 0x000fc40000004100 */
[----:B------:R-:W-:Y:S01]  /*14da0*/  FFMA R23, R26, R2, R23 ;  /* 0x000000021a177223 */ /* 0x000fe20000000017 */
[----:B------:R-:W-:-:S04]  /*14db0*/  HADD2.F32 R26, -RZ, R24.H0_H0 ;  /* 0x20000018ff1a7230 */ /* 0x000fc80000004100 */
[----:B------:R-:W-:Y:S01]  /*14dc0*/  F2FP.SATFINITE.RELU.E4M3.F32.PACK_AB_MERGE_C R22, R23, R22, RZ ;  /* 0x000000161716723e */ /* 0x000fe200048078ff */
[-C--:B------:R-:W-:Y:S01]  /*14dd0*/  FFMA R24, R26, R2.reuse, R25 ;  /* 0x000000021a187223 */ /* 0x080fe20000000019 */
[----:B------:R-:W-:Y:S01]  /*14de0*/  FFMA R25, R28, R2, R189 ;  /* 0x000000021c197223 */ /* 0x000fe200000000bd */
[----:B------:R-:W-:-:S04]  /*14df0*/  F2FP.F16.E4M3.UNPACK_B R28, R4 ;  /* 0x00000004ff1c723e */ /* 0x000fc800020006ff */
[----:B------:R-:W-:Y:S01]  /*14e00*/  F2FP.SATFINITE.RELU.E4M3.F32.PACK_AB_MERGE_C R24, R25, R24, RZ ;  /* 0x000000181918723e */ /* 0x000fe200048078ff */
[--C-:B------:R-:W-:Y:S02]  /*14e10*/  HADD2.F32 R26, -RZ, R28.reuse.H0_H0 ;  /* 0x2000001cff1a7230 */ /* 0x100fe40000004100 */
[----:B------:R-:W-:Y:S01]  /*14e20*/  HADD2.F32 R30, -RZ, R28.H1_H1 ;  /* 0x3000001cff1e7230 */ /* 0x000fe20000004100 */
[----:B------:R-:W-:Y:S02]  /*14e30*/  F2FP.F16.E4M3.UNPACK_B R28, R4.H1 ;  /* 0x00000004ff1c723e */ /* 0x000fe400030006ff */
[-C--:B------:R-:W-:Y:S01]  /*14e40*/  FFMA R26, R26, R2.reuse, R27 ;  /* 0x000000021a1a7223 */ /* 0x080fe2000000001b */
[----:B------:R-:W-:Y:S02]  /*14e50*/  FFMA R27, R16, R191, R3 ;  /* 0x000000bf101b7223 */ /* 0x000fe40000000003 */
[--C-:B------:R-:W-:Y:S02]  /*14e60*/  HADD2.F32 R32, -RZ, R28.reuse.H1_H1 ;  /* 0x3000001cff207230 */ /* 0x100fe40000004100 */
        /* <DEDUP_REMOVED lines=8> */
[----:B------:R-:W-:-:S03]  /*14ef0*/  HADD2.F32 R32, -RZ, R32.H1_H1 ;  /* 0x30000020ff207230 */ /* 0x000fc60000004100 */
[----:B------:R-:W-:Y:S01]  /*14f00*/  FFMA R30, R30, R2, R31 ;  /* 0x000000021e1e7223 */ /* 0x000fe2000000001f */
[----:B------:R-:W-:Y:S01]  /*14f10*/  F2FP.F16.E4M3.UNPACK_B R31, R0.H1 ;  /* 0x00000000ff1f723e */ /* 0x000fe200030006ff */
[----:B------:R-:W-:-:S04]  /*14f20*/  FFMA R195, R32, R2, R195 ;  /* 0x0000000220c37223 */ /* 0x000fc800000000c3 */
[--C-:B------:R-:W-:Y:S01]  /*14f30*/  HADD2.F32 R32, -RZ, R31.reuse.H0_H0 ;  /* 0x2000001fff207230 */ /* 0x100fe20000004100 */
[----:B------:R-:W-:Y:S01]  /*14f40*/  F2FP.SATFINITE.RELU.E4M3.F32.PACK_AB_MERGE_C R195, R195, R30, RZ ;  /* 0x0000001ec3c3723e */ /* 0x000fe200048078ff */
[----:B------:R-:W-:Y:S02]  /*14f50*/  HADD2.F32 R34, -RZ, R31.H1_H1 ;  /* 0x3000001fff227230 */ /* 0x000fe40000004100 */
[----:B------:R-:W-:-:S04]  /*14f60*/  FFMA R31, R16, R196, R5 ;  /* 0x000000c4101f7223 */ /* 0x000fc80000000005 */
[-C--:B------:R-:W-:Y:S01]  /*14f70*/  FFMA R31, R32, R2.reuse, R31 ;  /* 0x00000002201f7223 */ /* 0x080fe2000000001f */
[----:B------:R-:W-:-:S05]  /*14f80*/  FFMA R32, R34, R2, R197 ;  /* 0x0000000222207223 */ /* 0x000fca00000000c5 */
[----:B------:R-:W-:Y:S01]  /*14f90*/  F2FP.SATFINITE.RELU.E4M3.F32.PACK_AB_MERGE_C R31, R32, R31, RZ ;  /* 0x0000001f201f723e */ /* 0x000fe200048078ff */
[----:B------:R-:W-:Y:S06]  /*14fa0*/  @P0 BRA `(.L_x_99) ;  /* 0x0000000000040947 */ /* 0x000fec0003800000 */
[----:B------:R-:W-:-:S04]  /*14fb0*/  DEPBAR.LE SB0, 0x1 ;  /* 0x000080400000791a */ /* 0x000fc80000000000 */
.L_x_99:
        /* <DEDUP_REMOVED lines=27> */
.L_x_101:
[----:B------:R-:W-:Y:S05]  /*15170*/  BSYNC B0 ;  /* 0x0000000000007941 */ /* 0x000fea0003800000 */
.L_x_100:
[----:B------:R-:W-:Y:S04]  /*15180*/  BSSY B0, `(.L_x_102) ;  /* 0x000003a000007945 */ /* 0x000fe80003800000 */
[----:B------:R-:W-:Y:S05]  /*15190*/  @P1 BRA `(.L_x_103) ;  /* 0x0000000000e01947 */ /* 0x000fea0003800000 */
[----:B------:R-:W-:-:S04]  /*151a0*/  MOV R14, UR44 ;  /* 0x0000002c000e7c02 */ /* 0x000fc80008000f00 */
[----:B------:R-:W-:-:S13]  /*151b0*/  ISETP.NE.AND P3, PT, R14, 0x3, PT ;  /* 0x000000030e00780c */ /* 0x000fda0003f65270 */
[----:B------:R-:W-:Y:S05]  /*151c0*/  @!P3 BRA `(.L_x_104) ;  /* 0x000000000004b947 */ /* 0x000fea0003800000 */
[----:B------:R-:W-:Y:S01]  /*151d0*/  BPT.TRAP 0x1 ;  /* 0x000000040000795c */ /* 0x000fe20000300000 */
.L_x_104:
[----:B------:R-:W-:Y:S01]  /*151e0*/  LEA R14, R18, UR48, 0x3 ;  /* 0x00000030120e7c11 */ /* 0x000fe2000f8e18ff */
[----:B------:R-:W-:Y:S01]  /*151f0*/  BSSY B1, `(.L_x_105) ;  /* 0x0000004000017945 */ /* 0x000fe20003800000 */
[----:B------:R-:W-:-:S04]  /*15200*/  SHF.L.U32 R15, R19, 0x1f, RZ ;  /* 0x0000001f130f7819 */ /* 0x000fc800000006ff */
[----:B------:R-:W1:Y:S02]  /*15210*/  SYNCS.PHASECHK.TRANS64.TRYWAIT P2, [R14+URZ+0x60], R15 ;  /* 0x0000600f0e0075a7 */ /* 0x000e64000804017f */
[----:B-1----:R-:W-:Y:S05]  /*15220*/  @!P2 BRA `(.L_x_106) ;  /* 0x000000b400d0a947 */ /* 0x002fea0003800000 */
.L_x_378:
[----:B------:R-:W-:Y:S05]  /*15230*/  BSYNC B1 ;  /* 0x0000000000017941 */ /* 0x000fea0003800000 */
.L_x_105:
        /* <DEDUP_REMOVED lines=22> */
.L_x_108:
[----:B------:R-:W-:Y:S05]  /*153a0*/  BSYNC B1 ;  /* 0x0000000000017941 */ /* 0x000fea0003800000 */
.L_x_107:
        /* <DEDUP_REMOVED lines=8> */
.L_x_109:
        /* <DEDUP_REMOVED lines=15> */
.L_x_103:
[----:B------:R-:W-:Y:S05]  /*15520*/  BSYNC B0 ;  /* 0x0000000000007941 */ /* 0x000fea0003800000 */
.L_x_102:
[----:B------:R-:W2:Y:S04]  /*15530*/  LDL.LU R15, [R1+0x320] ;  /* 0x00032000010f7983 */ /* 0x000ea80000300800 */
[----:B------:R-:W3:Y:S04]  /*15540*/  LDL.LU R21, [R1+0x324] ;  /* 0x0003240001157983 */ /* 0x000ee80000300800 */
[----:B------:R-:W4:Y:S04]  /*15550*/  LDL.LU R23, [R1+0x328] ;  /* 0x0003280001177983 */ /* 0x000f280000300800 */
[----:B------:R-:W5:Y:S04]  /*15560*/  LDL.LU R38, [R1+0x32c] ;  /* 0x00032c0001267983 */ /* 0x000f680000300800 */
[----:B------:R-:W4:Y:S04]  /*15570*/  LDL.LU R37, [R1+0x330] ;  /* 0x0003300001257983 */ /* 0x000f280000300800 */
[----:B------:R-:W4:Y:S04]  /*15580*/  LDL.LU R33, [R1+0x334] ;  /* 0x0003340001217983 */ /* 0x000f280000300800 */
[----:B------:R-:W4:Y:S01]  /*15590*/  LDL.LU R32, [R1+0x338] ;  /* 0x0003380001207983 */ /* 0x000f220000300800 */
[----:B------:R-:W-:-:S03]  /*155a0*/  F2FP.F16.E4M3.UNPACK_B R14, R8 ;  /* 0x00000008ff0e723e */ /* 0x000fc600020006ff */
[----:B------:R-:W4:Y:S01]  /*155b0*/  LDL.LU R27, [R1+0x33c] ;  /* 0x00033c00011b7983 */ /* 0x000f220000300800 */
[----:B------:R-:W-:Y:S01]  /*155c0*/  F2FP.F16.E4M3.UNPACK_B R22, R8.H1 ;  /* 0x00000008ff16723e */ /* 0x000fe200030006ff */
[--C-:B------:R-:W-:Y:S02]  /*155d0*/  HADD2.F32 R20, -RZ, R14.reuse.H0_H0 ;  /* 0x2000000eff147230 */ /* 0x100fe40000004100 */
[----:B------:R-:W4:Y:S01]  /*155e0*/  LDL.LU R29, [R1+0x340] ;  /* 0x00034000011d7983 */ /* 0x000f220000300800 */
[----:B------:R-:W-:-:S03]  /*155f0*/  HADD2.F32 R24, -RZ, R14.H1_H1 ;  /* 0x3000000eff187230 */ /* 0x000fc60000004100 */
[----:B------:R-:W4:Y:S04]  /*15600*/  LDL.LU R36, [R1+0x344] ;  /* 0x0003440001247983 */ /* 0x000f280000300800 */
[----:B------:R-:W4:Y:S04]  /*15610*/  LDL.LU R35, [R1+0x348] ;  /* 0x0003480001237983 */ /* 0x000f280000300800 */
[----:B------:R-:W4:Y:S04]  /*15620*/  LDL.LU R34, [R1+0x34c] ;  /* 0x00034c0001227983 */ /* 0x000f280000300800 */
[----:B------:R-:W4:Y:S04]  /*15630*/  LDL.LU R41, [R1+0x350] ;  /* 0x0003500001297983 */ /* 0x000f280000300800 */
[----:B------:R-:W4:Y:S04]  /*15640*/  LDL.LU R40, [R1+0x354] ;  /* 0x0003540001287983 */ /* 0x000f280000300800 */
[----:B------:R-:W4:Y:S01]  /*15650*/  LDL.LU R39, [R1+0x358] ;  /* 0x0003580001277983 */ /* 0x000f220000300800 */
[C-C-:B--2---:R-:W-:Y:S01]  /*15660*/  FFMA R15, R16.reuse, R15, R7.reuse ;  /* 0x0000000f100f7223 */ /* 0x144fe20000000007 */
[----:B---3--:R-:W-:-:S03]  /*15670*/  FFMA R21, R16, R21, R7 ;  /* 0x0000001510157223 */ /* 0x008fc60000000007 */
[-C--:B------:R-:W-:Y:S01]  /*15680*/  FFMA R14, R20, R2.reuse, R15 ;  /* 0x00000002140e7223 */ /* 0x080fe2000000000f */
[----:B------:R-:W-:Y:S01]  /*15690*/  FFMA R15, R24, R2, R21 ;  /* 0x00000002180f7223 */ /* 0x000fe20000000015 */
[C-C-:B-----5:R-:W-:Y:S02]  /*156a0*/  FFMA R21, R16.reuse, R38, R9.reuse ;  /* 0x0000002610157223 */ /* 0x160fe40000000009 */
[----:B------:R-:W2:Y:S01]  /*156b0*/  LDL.LU R38, [R1+0x35c] ;  /* 0x00035c0001267983 */ /* 0x000ea20000300800 */
[--C-:B------:R-:W-:Y:S02]  /*156c0*/  HADD2.F32 R26, -RZ, R22.reuse.H0_H0 ;  /* 0x20000016ff1a7230 */ /* 0x100fe40000004100 */
[----:B----4-:R-:W-:Y:S01]  /*156d0*/  FFMA R23, R16, R23, R9 ;  /* 0x0000001710177223 */ /* 0x010fe20000000009 */
[----:B------:R-:W-:Y:S01]  /*156e0*/  F2FP.F16.E4M3.UNPACK_B R25, R6 ;  /* 0x00000006ff19723e */ /* 0x000fe200020006ff */
[----:B------:R-:W-:Y:S02]  /*156f0*/  HADD2.F32 R22, -RZ, R22.H1_H1 ;  /* 0x30000016ff167230 */ /* 0x000fe40000004100 */
[----:B------:R-:W-:Y:S01]  /*15700*/  FFMA R20, R26, R2, R23 ;  /* 0x000000021a147223 */ /* 0x000fe20000000017 */
[----:B------:R-:W-:Y:S01]  /*15710*/  FFMA R23, R16, R37, R7 ;  /* 0x0000002510177223 */ /* 0x000fe20000000007 */
[--C-:B------:R-:W-:Y:S01]  /*15720*/  HADD2.F32 R26, -RZ, R25.reuse.H0_H0 ;  /* 0x20000019ff1a7230 */ /* 0x100fe20000004100 */
[----:B------:R-:W-:Y:S01]  /*15730*/  F2FP.F16.E4M3.UNPACK_B R24, R6.H1 ;  /* 0x00000006ff18723e */ /* 0x000fe200030006ff */
[----:B------:R-:W-:-:S02]  /*15740*/  HADD2.F32 R28, -RZ, R25.H1_H1 ;  /* 0x30000019ff1c7230 */ /* 0x000fc40000004100 */
[----:B------:R-:W-:Y:S01]  /*15750*/  FFMA R25, R16, R33, R7 ;  /* 0x0000002110197223 */ /* 0x000fe20000000007 */
[-C--:B------:R-:W-:Y:S01]  /*15760*/  FFMA R21, R22, R2.reuse, R21 ;  /* 0x0000000216157223 */ /* 0x080fe20000000015 */
[----:B------:R-:W-:Y:S01]  /*15770*/  FFMA R22, R26, R2, R23 ;  /* 0x000000021a167223 */ /* 0x000fe20000000017 */
[----:B------:R-:W-:Y:S01]  /*15780*/  F2FP.F16.E4M3.UNPACK_B R30, R4 ;  /* 0x00000004ff1e723e */ /* 0x000fe200020006ff */
[----:B------:R-:W-:Y:S01]  /*15790*/  FFMA R23, R28, R2, R25 ;  /* 0x000000021c177223 */ /* 0x000fe20000000019 */
[--C-:B------:R-:W-:Y:S02]  /*157a0*/  HADD2.F32 R26, -RZ, R24.reuse.H0_H0 ;  /* 0x20000018ff1a7230 */ /* 0x100fe40000004100 */
[C-C-:B------:R-:W-:Y:S01]  /*157b0*/  FFMA R25, R16.reuse, R32, R9.reuse ;  /* 0x0000002010197223 */ /* 0x140fe20000000009 */
[----:B------:R-:W-:Y:S02]  /*157c0*/  HADD2.F32 R28, -RZ, R24.H1_H1 ;  /* 0x30000018ff1c7230 */ /* 0x000fe40000004100 */
[----:B------:R-:W-:Y:S01]  /*157d0*/  FFMA R27, R16, R27, R9 ;  /* 0x0000001b101b7223 */ /* 0x000fe20000000009 */
[----:B------:R-:W-:-:S02]  /*157e0*/  HADD2.F32 R32, -RZ, R30.H0_H0 ;  /* 0x2000001eff207230 */ /* 0x000fc40000004100 */
[----:B------:R-:W-:Y:S01]  /*157f0*/  FFMA R29, R16, R29, R7 ;  /* 0x0000001d101d7223 */ /* 0x000fe20000000007 */
[----:B------:R-:W-:Y:S01]  /*15800*/  F2FP.F16.E4M3.UNPACK_B R31, R4.H1 ;  /* 0x00000004ff1f723e */ /* 0x000fe200030006ff */
[----:B------:R-:W-:Y:S01]  /*15810*/  FFMA R24, R26, R2, R25 ;  /* 0x000000021a187223 */ /* 0x000fe20000000019 */
[----:B------:R-:W-:Y:S02]  /*15820*/  HADD2.F32 R30, -RZ, R30.H1_H1 ;  /* 0x3000001eff1e7230 */ /* 0x000fe40000004100 */
[----:B------:R-:W-:Y:S01]  /*15830*/  FFMA R25, R16, R36, R7 ;  /* 0x0000002410197223 */ /* 0x000fe20000000007 */
[-C--:B------:R-:W-:Y:S01]  /*15840*/  FFMA R33, R28, R2.reuse, R27 ;  /* 0x000000021c217223 */ /* 0x080fe2000000001b */
[-C--:B------:R-:W-:Y:S01]  /*15850*/  FFMA R26, R32, R2.reuse, R29 ;  /* 0x00000002201a7223 */ /* 0x080fe2000000001d */
[----:B------:R-:W-:Y:S01]  /*15860*/  FFMA R27, R16, R35, R9 ;  /* 0x00000023101b7223 */ /* 0x000fe20000000009 */
[--C-:B------:R-:W-:Y:S02]  /*15870*/  HADD2.F32 R28, -RZ, R31.reuse.H0_H0 ;  /* 0x2000001fff1c7230 */ /* 0x100fe40000004100 */
[----:B------:R-:W-:Y:S01]  /*15880*/  FFMA R35, R30, R2, R25 ;  /* 0x000000021e237223 */ /* 0x000fe20000000019 */
[----:B------:R-:W-:Y:S01]  /*15890*/  HADD2.F32 R32, -RZ, R31.H1_H1 ;  /* 0x3000001fff207230 */ /* 0x000fe20000004100 */
[----:B------:R-:W-:Y:S01]  /*158a0*/  F2FP.F16.E4M3.UNPACK_B R31, R0 ;  /* 0x00000000ff1f723e */ /* 0x000fe200020006ff */
[----:B------:R-:W-:Y:S01]  /*158b0*/  FFMA R29, R16, R34, R9 ;  /* 0x00000022101d7223 */ /* 0x000fe20000000009 */
[----:B------:R-:W-:Y:S01]  /*158c0*/  F2FP.F16.E4M3.UNPACK_B R25, R0.H1 ;  /* 0x00000000ff19723e */ /* 0x000fe200030006ff */
[----:B------:R-:W-:-:S02]  /*158d0*/  FFMA R28, R28, R2, R27 ;  /* 0x000000021c1c7223 */ /* 0x000fc4000000001b */
[----:B------:R-:W-:Y:S01]  /*158e0*/  FFMA R37, R32, R2, R29 ;  /* 0x0000000220257223 */ /* 0x000fe2000000001d */
[----:B------:R-:W-:Y:S02]  /*158f0*/  HADD2.F32 R30, -RZ, R31.H0_H0 ;  /* 0x2000001fff1e7230 */ /* 0x000fe40000004100 */
[--C-:B------:R-:W-:Y:S02]  /*15900*/  HADD2.F32 R34, -RZ, R25.reuse.H0_H0 ;  /* 0x20000019ff227230 */ /* 0x100fe40000004100 */
[----:B------:R-:W-:Y:S02]  /*15910*/  HADD2.F32 R36, -RZ, R25.H1_H1 ;  /* 0x30000019ff247230 */ /* 0x000fe40000004100 */
[C-C-:B------:R-:W-:Y:S01]  /*15920*/  FFMA R25, R16.reuse, R41, R7.reuse ;  /* 0x0000002910197223 */ /* 0x140fe20000000007 */
[----:B------:R-:W-:Y:S02]  /*15930*/  HADD2.F32 R32, -RZ, R31.H1_H1 ;  /* 0x3000001fff207230 */ /* 0x000fe40000004100 */
[C---:B------:R-:W-:Y:S01]  /*15940*/  FFMA R27, R16.reuse, R40, R7 ;  /* 0x00000028101b7223 */ /* 0x040fe20000000007 */
[----:B------:R-:W-:Y:S01]  /*15950*/  FFMA R29, R16, R39, R9 ;  /* 0x00000027101d7223 */ /* 0x000fe20000000009 */
[----:B------:R-:W-:-:S02]  /*15960*/  FFMA R25, R30, R2, R25 ;  /* 0x000000021e197223 */ /* 0x000fc40000000019 */
[-C--:B------:R-:W-:Y:S01]  /*15970*/  FFMA R30, R32, R2.reuse, R27 ;  /* 0x00000002201e7223 */ /* 0x080fe2000000001b */
[----:B------:R-:W-:Y:S01]  /*15980*/  FFMA R29, R34, R2, R29 ;  /* 0x00000002221d7223 */ /* 0x000fe2000000001d */
[----:B------:R-:W-:Y:S02]  /*15990*/  F2FP.SATFINITE.RELU.E4M3.F32.PACK_AB_MERGE_C R14, R15, R14, RZ ;  /* 0x0000000e0f0e723e */ /* 0x000fe400048078ff */
[----:B------:R-:W-:Y:S02]  /*159a0*/  F2FP.SATFINITE.RELU.E4M3.F32.PACK_AB_MERGE_C R20, R21, R20, RZ ;  /* 0x000000141514723e */ /* 0x000fe400048078ff */
[----:B------:R-:W-:Y:S02]  /*159b0*/  F2FP.SATFINITE.RELU.E4M3.F32.PACK_AB_MERGE_C R22, R23, R22, RZ ;  /* 0x000000161716723e */ /* 0x000fe400048078ff */
[----:B------:R-:W-:Y:S02]  /*159c0*/  F2FP.SATFINITE.RELU.E4M3.F32.PACK_AB_MERGE_C R24, R33, R24, RZ ;  /* 0x000000182118723e */ /* 0x000fe400048078ff */
[----:B------:R-:W-:-:S02]  /*159d0*/  F2FP.SATFINITE.RELU.E4M3.F32.PACK_AB_MERGE_C R35, R35, R26, RZ ;  /* 0x0000001a2323723e */ /* 0x000fc400048078ff */
[----:B------:R-:W-:Y:S02]  /*159e0*/  F2FP.SATFINITE.RELU.E4M3.F32.PACK_AB_MERGE_C R37, R37, R28, RZ ;  /* 0x0000001c2525723e */ /* 0x000fe400048078ff */
[----:B------:R-:W-:Y:S01]  /*159f0*/  F2FP.SATFINITE.RELU.E4M3.F32.PACK_AB_MERGE_C R25, R30, R25, RZ ;  /* 0x000000191e19723e */ /* 0x000fe200048078ff */
[----:B--2---:R-:W-:-:S04]  /*15a00*/  FFMA R31, R16, R38, R9 ;  /* 0x00000026101f7223 */ /* 0x004fc80000000009 */
[----:B------:R-:W-:-:S05]  /*15a10*/  FFMA R32, R36, R2, R31 ;  /* 0x0000000224207223 */ /* 0x000fca000000001f */
[----:B------:R-:W-:Y:S01]  /*15a20*/  F2FP.SATFINITE.RELU.E4M3.F32.PACK_AB_MERGE_C R29, R32, R29, RZ ;  /* 0x0000001d201d723e */ /* 0x000fe200048078ff */
[----:B------:R-:W-:Y:S06]  /*15a30*/  @P0 BRA `(.L_x_110) ;  /* 0x0000000000040947 */ /* 0x000fec0003800000 */
[----:B------:R-:W-:-:S04]  /*15a40*/  DEPBAR.LE SB0, 0x1 ;  /* 0x000080400000791a */ /* 0x000fc80000000000 */
.L_x_110:
        /* <DEDUP_REMOVED lines=27> */
.L_x_112:
[----:B------:R-:W-:Y:S05]  /*15c00*/  BSYNC B0 ;  /* 0x0000000000007941 */ /* 0x000fea0003800000 */
.L_x_111:
[----:B------:R-:W-:Y:S04]  /*15c10*/  BSSY B0, `(.L_x_113) ;  /* 0x000003a000007945 */ /* 0x000fe80003800000 */
[----:B------:R-:W-:Y:S05]  /*15c20*/  @P1 BRA `(.L_x_114) ;  /* 0x0000000000e01947 */ /* 0x000fea0003800000 */
[----:B------:R-:W-:-:S04]  /*15c30*/  MOV R14, UR44 ;  /* 0x0000002c000e7c02 */ /* 0x000fc80008000f00 */
[----:B------:R-:W-:-:S13]  /*15c40*/  ISETP.NE.AND P3, PT, R14, 0x3, PT ;  /* 0x000000030e00780c */ /* 0x000fda0003f65270 */
[----:B------:R-:W-:Y:S05]  /*15c50*/  @!P3 BRA `(.L_x_115) ;  /* 0x000000000004b947 */ /* 0x000fea0003800000 */
[----:B------:R-:W-:Y:S01]  /*15c60*/  BPT.TRAP 0x1 ;  /* 0x000000040000795c */ /* 0x000fe20000300000 */
.L_x_115:
[----:B------:R-:W-:Y:S01]  /*15c70*/  LEA R14, R18, UR48, 0x3 ;  /* 0x00000030120e7c11 */ /* 0x000fe2000f8e18ff */
[----:B------:R-:W-:Y:S01]  /*15c80*/  BSSY B1, `(.L_x_116) ;  /* 0x0000004000017945 */ /* 0x000fe20003800000 */
[----:B------:R-:W-:-:S04]  /*15c90*/  SHF.L.U32 R15, R19, 0x1f, RZ ;  /* 0x0000001f130f7819 */ /* 0x000fc800000006ff */
[----:B------:R-:W1:Y:S02]  /*15ca0*/  SYNCS.PHASECHK.TRANS64.TRYWAIT P2, [R14+URZ+0x60], R15 ;  /* 0x0000600f0e0075a7 */ /* 0x000e64000804017f */
[----:B-1----:R-:W-:Y:S05]  /*15cb0*/  @!P2 BRA `(.L_x_117) ;  /* 0x000000ac0040a947 */ /* 0x002fea0003800000 */
.L_x_379:
[----:B------:R-:W-:Y:S05]  /*15cc0*/  BSYNC B1 ;  /* 0x0000000000017941 */ /* 0x000fea0003800000 */
.L_x_116:
        /* <DEDUP_REMOVED lines=22> */
.L_x_119:
[----:B------:R-:W-:Y:S05]  /*15e30*/  BSYNC B1 ;  /* 0x0000000000017941 */ /* 0x000fea0003800000 */
.L_x_118:
        /* <DEDUP_REMOVED lines=8> */
.L_x_120:
        /* <DEDUP_REMOVED lines=15> */
.L_x_114:
[----:B------:R-:W-:Y:S05]  /*15fb0*/  BSYNC B0 ;  /* 0x0000000000007941 */ /* 0x000fea0003800000 */
.L_x_113:
[----:B------:R-:W-:Y:S01]  /*15fc0*/  F2FP.F16.E4M3.UNPACK_B R14, R8 ;  /* 0x00000008ff0e723e */ /* 0x000fe200020006ff */
[C-C-:B------:R-:W-:Y:S01]  /*15fd0*/  FFMA R15, R16.reuse, R198, R3.reuse ;  /* 0x000000c6100f7223 */ /* 0x140fe20000000003 */
[----:B------:R-:W-:Y:S01]  /*15fe0*/  F2FP.F16.E4M3.UNPACK_B R22, R8.H1 ;  /* 0x00000008ff16723e */ /* 0x000fe200030006ff */
[C---:B------:R-:W-:Y:S01]  /*15ff0*/  FFMA R199, R16.reuse, R199, R3 ;  /* 0x000000c710c77223 */ /* 0x040fe20000000003 */
[C-C-:B------:R-:W-:Y:S01]  /*16000*/  FFMA R21, R16.reuse, R200, R5.reuse ;  /* 0x000000c810157223 */ /* 0x140fe20000000005 */
[--C-:B------:R-:W-:Y:S01]  /*16010*/  HADD2.F32 R20, -RZ, R14.reuse.H0_H0 ;  /* 0x2000000eff147230 */ /* 0x100fe20000004100 */
[----:B------:R-:W-:Y:S01]  /*16020*/  F2FP.F16.E4M3.UNPACK_B R23, R6 ;  /* 0x00000006ff17723e */ /* 0x000fe200020006ff */
[----:B------:R-:W-:Y:S02]  /*16030*/  HADD2.F32 R24, -RZ, R14.H1_H1 ;  /* 0x3000000eff187230 */ /* 0x000fe40000004100 */
[----:B------:R-:W-:Y:S01]  /*16040*/  FFMA R201, R16, R201, R5 ;  /* 0x000000c910c97223 */ /* 0x000fe20000000005 */
[----:B------:R-:W-:-:S02]  /*16050*/  HADD2.F32 R26, -RZ, R22.H0_H0 ;  /* 0x20000016ff1a7230 */ /* 0x000fc40000004100 */
[-C--:B------:R-:W-:Y:S01]  /*16060*/  FFMA R14, R20, R2.reuse, R15 ;  /* 0x00000002140e7223 */ /* 0x080fe2000000000f */
[----:B------:R-:W-:Y:S02]  /*16070*/  HADD2.F32 R22, -RZ, R22.H1_H1 ;  /* 0x30000016ff167230 */ /* 0x000fe40000004100 */
[-C--:B------:R-:W-:Y:S01]  /*16080*/  FFMA R199, R24, R2.reuse, R199 ;  /* 0x0000000218c77223 */ /* 0x080fe200000000c7 */
[--C-:B------:R-:W-:Y:S02]  /*16090*/  HADD2.F32 R24, -RZ, R23.reuse.H0_H0 ;  /* 0x20000017ff187230 */ /* 0x100fe40000004100 */
[----:B------:R-:W-:Y:S01]  /*160a0*/  FFMA R20, R26, R2, R21 ;  /* 0x000000021a147223 */ /* 0x000fe20000000015 */
[----:B------:R-:W-:Y:S02]  /*160b0*/  HADD2.F32 R26, -RZ, R23.H1_H1 ;  /* 0x30000017ff1a7230 */ /* 0x000fe40000004100 */
[C-C-:B------:R-:W-:Y:S01]  /*160c0*/  FFMA R15, R16.reuse, R202, R3.reuse ;  /* 0x000000ca100f7223 */ /* 0x140fe20000000003 */
[----:B------:R-:W-:Y:S01]  /*160d0*/  FFMA R203, R16, R203, R3 ;  /* 0x000000cb10cb7223 */ /* 0x000fe20000000003 */
[----:B------:R-:W-:Y:S01]  /*160e0*/  F2FP.F16.E4M3.UNPACK_B R21, R6.H1 ;  /* 0x00000006ff15723e */ /* 0x000fe200030006ff */
[----:B------:R-:W-:Y:S01]  /*160f0*/  FFMA R201, R22, R2, R201 ;  /* 0x0000000216c97223 */ /* 0x000fe200000000c9 */
[----:B------:R-:W-:Y:S01]  /*16100*/  F2FP.F16.E4M3.UNPACK_B R27, R4 ;  /* 0x00000004ff1b723e */ /* 0x000fe200020006ff */
[-C--:B------:R-:W-:Y:S01]  /*16110*/  FFMA R22, R24, R2.reuse, R15 ;  /* 0x0000000218167223 */ /* 0x080fe2000000000f */
[----:B------:R-:W-:Y:S01]  /*16120*/  FFMA R203, R26, R2, R203 ;  /* 0x000000021acb7223 */ /* 0x000fe200000000cb */
[--C-:B------:R-:W-:Y:S01]  /*16130*/  HADD2.F32 R24, -RZ, R21.reuse.H0_H0 ;  /* 0x20000015ff187230 */ /* 0x100fe20000004100 */
[----:B------:R-:W-:Y:S01]  /*16140*/  F2FP.F16.E4M3.UNPACK_B R28, R4.H1 ;  /* 0x00000004ff1c723e */ /* 0x000fe200030006ff */
[----:B------:R-:W-:-:S02]  /*16150*/  HADD2.F32 R26, -RZ, R21.H1_H1 ;  /* 0x30000015ff1a7230 */ /* 0x000fc40000004100 */
[C---:B------:R-:W-:Y:S01]  /*16160*/  FFMA R21, R16.reuse, R206, R3 ;  /* 0x000000ce10157223 */ /* 0x040fe20000000003 */
[--C-:B------:R-:W-:Y:S02]  /*16170*/  HADD2.F32 R30, -RZ, R27.reuse.H0_H0 ;  /* 0x2000001bff1e7230 */ /* 0x100fe40000004100 */
[C-C-:B------:R-:W-:Y:S01]  /*16180*/  FFMA R15, R16.reuse, R204, R5.reuse ;  /* 0x000000cc100f7223 */ /* 0x140fe20000000005 */
[C---:B------:R-:W-:Y:S01]  /*16190*/  FFMA R205, R16.reuse, R205, R5 ;  /* 0x000000cd10cd7223 */ /* 0x040fe20000000005 */
[----:B------:R-:W-:Y:S01]  /*161a0*/  F2FP.F16.E4M3.UNPACK_B R29, R0.H1 ;  /* 0x00000000ff1d723e */ /* 0x000fe200030006ff */
[----:B------:R-:W-:Y:S01]  /*161b0*/  FFMA R211, R16, R211, R3 ;  /* 0x000000d310d37223 */ /* 0x000fe20000000003 */
[-C--:B------:R-:W-:Y:S01]  /*161c0*/  FFMA R25, R30, R2.reuse, R21 ;  /* 0x000000021e197223 */ /* 0x080fe20000000015 */
[----:B------:R-:W-:Y:S01]  /*161d0*/  FFMA R23, R24, R2, R15 ;  /* 0x0000000218177223 */ /* 0x000fe2000000000f */
[----:B------:R-:W-:Y:S02]  /*161e0*/  HADD2.F32 R30, -RZ, R28.H0_H0 ;  /* 0x2000001cff1e7230 */ /* 0x000fe40000004100 */
[----:B------:R-:W-:Y:S01]  /*161f0*/  FFMA R15, R16, R208, R5 ;  /* 0x000000d0100f7223 */ /* 0x000fe20000000005 */
[----:B------:R-:W-:Y:S01]  /*16200*/  F2FP.F16.E4M3.UNPACK_B R21, R0 ;  /* 0x00000000ff15723e */ /* 0x000fe200020006ff */
[----:B------:R-:W-:Y:S01]  /*16210*/  FFMA R24, R26, R2, R205 ;  /* 0x000000021a187223 */ /* 0x000fe200000000cd */
[----:B------:R-:W-:-:S02]  /*16220*/  HADD2.F32 R26, -RZ, R27.H1_H1 ;  /* 0x3000001bff1a7230 */ /* 0x000fc40000004100 */
[----:B------:R-:W-:Y:S01]  /*16230*/  FFMA R27, R30, R2, R15 ;  /* 0x000000021e1b7223 */ /* 0x000fe2000000000f */
[C-C-:B------:R-:W-:Y:S01]  /*16240*/  FFMA R15, R16.reuse, R210, R3.reuse ;  /* 0x000000d2100f7223 */ /* 0x140fe20000000003 */
[--C-:B------:R-:W-:Y:S02]  /*16250*/  HADD2.F32 R30, -RZ, R21.reuse.H0_H0 ;  /* 0x20000015ff1e7230 */ /* 0x100fe40000004100 */
[C---:B------:R-:W-:Y:S01]  /*16260*/  FFMA R207, R16.reuse, R207, R3 ;  /* 0x000000cf10cf7223 */ /* 0x040fe20000000003 */
[----:B------:R-:W-:Y:S02]  /*16270*/  HADD2.F32 R32, -RZ, R21.H1_H1 ;  /* 0x30000015ff207230 */ /* 0x000fe40000004100 */
[C-C-:B------:R-:W-:Y:S01]  /*16280*/  FFMA R209, R16.reuse, R209, R5.reuse ;  /* 0x000000d110d17223 */ /* 0x140fe20000000005 */
[----:B------:R-:W-:Y:S02]  /*16290*/  HADD2.F32 R28, -RZ, R28.H1_H1 ;  /* 0x3000001cff1c7230 */ /* 0x000fe40000004100 */
[----:B------:R-:W-:Y:S01]  /*162a0*/  FFMA R21, R16, R212, R5 ;  /* 0x000000d410157223 */ /* 0x000fe20000000005 */
[----:B------:R-:W-:-:S02]  /*162b0*/  HADD2.F32 R34, -RZ, R29.H0_H0 ;  /* 0x2000001dff227230 */ /* 0x000fc40000004100 */
[----:B------:R-:W-:Y:S01]  /*162c0*/  FFMA R213, R16, R213, R5 ;  /* 0x000000d510d57223 */ /* 0x000fe20000000005 */
[----:B------:R-:W-:Y:S02]  /*162d0*/  HADD2.F32 R36, -RZ, R29.H1_H1 ;  /* 0x3000001dff247230 */ /* 0x000fe40000004100 */
[-C--:B------:R-:W-:Y:S01]  /*162e0*/  FFMA R15, R30, R2.reuse, R15 ;  /* 0x000000021e0f7223 */ /* 0x080fe2000000000f */
[-C--:B------:R-:W-:Y:S01]  /*162f0*/  FFMA R30, R32, R2.reuse, R211 ;  /* 0x00000002201e7223 */ /* 0x080fe200000000d3 */
[-C--:B------:R-:W-:Y:S01]  /*16300*/  FFMA R26, R26, R2.reuse, R207 ;  /* 0x000000021a1a7223 */ /* 0x080fe200000000cf */
[-C--:B------:R-:W-:Y:S01]  /*16310*/  FFMA R28, R28, R2.reuse, R209 ;  /* 0x000000021c1c7223 */ /* 0x080fe200000000d1 */
[-C--:B------:R-:W-:Y:S01]  /*16320*/  FFMA R21, R34, R2.reuse, R21 ;  /* 0x0000000222157223 */ /* 0x080fe20000000015 */
[----:B------:R-:W-:Y:S01]  /*16330*/  FFMA R32, R36, R2, R213 ;  /* 0x0000000224207223 */ /* 0x000fe200000000d5 */
[----:B------:R-:W-:Y:S02]  /*16340*/  F2FP.SATFINITE.RELU.E4M3.F32.PACK_AB_MERGE_C R14, R199, R14, RZ ;  /* 0x0000000ec70e723e */ /* 0x000fe400048078ff */
[----:B------:R-:W-:-:S02]  /*16350*/  F2FP.SATFINITE.RELU.E4M3.F32.PACK_AB_MERGE_C R20, R201, R20, RZ ;  /* 0x00000014c914723e */ /* 0x000fc400048078ff */
[----:B------:R-:W-:Y:S02]  /*16360*/  F2FP.SATFINITE.RELU.E4M3.F32.PACK_AB_MERGE_C R22, R203, R22, RZ ;  /* 0x00000016cb16723e */ /* 0x000fe400048078ff */
[----:B------:R-:W-:Y:S02]  /*16370*/  F2FP.SATFINITE.RELU.E4M3.F32.PACK_AB_MERGE_C R24, R24, R23, RZ ;  /* 0x000000171818723e */ /* 0x000fe400048078ff */
[----:B------:R-:W-:Y:S02]  /*16380*/  F2FP.SATFINITE.RELU.E4M3.F32.PACK_AB_MERGE_C R25, R26, R25, RZ ;  /* 0x000000191a19723e */ /* 0x000fe400048078ff */
[----:B------:R-:W-:Y:S02]  /*16390*/  F2FP.SATFINITE.RELU.E4M3.F32.PACK_AB_MERGE_C R27, R28, R27, RZ ;  /* 0x0000001b1c1b723e */ /* 0x000fe400048078ff */
[----:B------:R-:W-:Y:S02]  /*163a0*/  F2FP.SATFINITE.RELU.E4M3.F32.PACK_AB_MERGE_C R15, R30, R15, RZ ;  /* 0x0000000f1e0f723e */ /* 0x000fe400048078ff */
[----:B------:R-:W-:Y:S01]  /*163b0*/  F2FP.SATFINITE.RELU.E4M3.F32.PACK_AB_MERGE_C R21, R32, R21, RZ ;  /* 0x000000152015723e */ /* 0x000fe200048078ff */
[----:B------:R-:W-:Y:S06]  /*163c0*/  @P0 BRA `(.L_x_121) ;  /* 0x0000000000040947 */ /* 0x000fec0003800000 */
[----:B------:R-:W-:-:S04]  /*163d0*/  DEPBAR.LE SB0, 0x1 ;  /* 0x000080400000791a */ /* 0x000fc80000000000 */
.L_x_121:
        /* <DEDUP_REMOVED lines=27> */
.L_x_123:
[----:B------:R-:W-:Y:S05]  /*16590*/  BSYNC B0 ;  /* 0x0000000000007941 */ /* 0x000fea0003800000 */
.L_x_122:
[----:B------:R-:W-:Y:S04]  /*165a0*/  BSSY B0, `(.L_x_124) ;  /* 0x000003a000007945 */ /* 0x000fe80003800000 */
[----:B------:R-:W-:Y:S05]  /*165b0*/  @P1 BRA `(.L_x_125) ;  /* 0x0000000000e01947 */ /* 0x000fea0003800000 */
[----:B------:R-:W-:-:S04]  /*165c0*/  MOV R14, UR44 ;  /* 0x0000002c000e7c02 */ /* 0x000fc80008000f00 */
[----:B------:R-:W-:-:S13]  /*165d0*/  ISETP.NE.AND P3, PT, R14, 0x3, PT ;  /* 0x000000030e00780c */ /* 0x000fda0003f65270 */
[----:B------:R-:W-:Y:S05]  /*165e0*/  @!P3 BRA `(.L_x_126) ;  /* 0x000000000004b947 */ /* 0x000fea0003800000 */
[----:B------:R-:W-:Y:S01]  /*165f0*/  BPT.TRAP 0x1 ;  /* 0x000000040000795c */ /* 0x000fe20000300000 */
.L_x_126:
[----:B------:R-:W-:Y:S01]  /*16600*/  LEA R14, R18, UR48, 0x3 ;  /* 0x00000030120e7c11 */ /* 0x000fe2000f8e18ff */
[----:B------:R-:W-:Y:S01]  /*16610*/  BSSY B1, `(.L_x_127) ;  /* 0x0000004000017945 */ /* 0x000fe20003800000 */
[----:B------:R-:W-:-:S04]  /*16620*/  SHF.L.U32 R15, R19, 0x1f, RZ ;  /* 0x0000001f130f7819 */ /* 0x000fc800000006ff */
[----:B------:R-:W1:Y:S02]  /*16630*/  SYNCS.PHASECHK.TRANS64.TRYWAIT P2, [R14+URZ+0x60], R15 ;  /* 0x0000600f0e0075a7 */ /* 0x000e64000804017f */
[----:B-1----:R-:W-:Y:S05]  /*16640*/  @!P2 BRA `(.L_x_128) ;  /* 0x000000a000f0a947 */ /* 0x002fea0003800000 */
.L_x_380:
[----:B------:R-:W-:Y:S05]  /*16650*/  BSYNC B1 ;  /* 0x0000000000017941 */ /* 0x000fea0003800000 */
.L_x_127:
        /* <DEDUP_REMOVED lines=22> */
.L_x_130:
[----:B------:R-:W-:Y:S05]  /*167c0*/  BSYNC B1 ;  /* 0x0000000000017941 */ /* 0x000fea0003800000 */
.L_x_129:
        /* <DEDUP_REMOVED lines=8> */
.L_x_131:
        /* <DEDUP_REMOVED lines=15> */
.L_x_125:
[----:B------:R-:W-:Y:S05]  /*16940*/  BSYNC B0 ;  /* 0x0000000000007941 */ /* 0x000fea0003800000 */
.L_x_124:
[----:B------:R-:W2:Y:S04]  /*16950*/  LDL.LU R15, [R1+0x360] ;  /* 0x00036000010f7983 */ /* 0x000ea80000300800 */
[----:B------:R-:W3:Y:S04]  /*16960*/  LDL.LU R21, [R1+0x364] ;  /* 0x0003640001157983 */ /* 0x000ee80000300800 */
[----:B------:R-:W4:Y:S04]  /*16970*/  LDL.LU R23, [R1+0x368] ;  /* 0x0003680001177983 */ /* 0x000f280000300800 */
[----:B------:R-:W5:Y:S04]  /*16980*/  LDL.LU R38, [R1+0x36c] ;  /* 0x00036c0001267983 */ /* 0x000f680000300800 */
[----:B------:R-:W4:Y:S04]  /*16990*/  LDL.LU R31, [R1+0x370] ;  /* 0x00037000011f7983 */ /* 0x000f280000300800 */
[----:B------:R-:W4:Y:S04]  /*169a0*/  LDL.LU R29, [R1+0x374] ;  /* 0x00037400011d7983 */ /* 0x000f280000300800 */
[----:B------:R-:W4:Y:S04]  /*169b0*/  LDL.LU R37, [R1+0x378] ;  /* 0x0003780001257983 */ /* 0x000f280000300800 */
[----:B------:R-:W4:Y:S01]  /*169c0*/  LDL.LU R32, [R1+0x37c] ;  /* 0x00037c0001207983 */ /* 0x000f220000300800 */
[----:B------:R-:W-:-:S02]  /*169d0*/  F2FP.F16.E4M3.UNPACK_B R14, R8 ;  /* 0x00000008ff0e723e */ /* 0x000fc400020006ff */
[----:B------:R-:W-:Y:S01]  /*169e0*/  F2FP.F16.E4M3.UNPACK_B R22, R8.H1 ;  /* 0x00000008ff16723e */ /* 0x000fe200030006ff */
[----:B------:R-:W4:Y:S02]  /*169f0*/  LDL.LU R33, [R1+0x380] ;  /* 0x0003800001217983 */ /* 0x000f240000300800 */
[--C-:B------:R-:W-:Y:S02]  /*16a00*/  HADD2.F32 R20, -RZ, R14.reuse.H0_H0 ;  /* 0x2000000eff147230 */ /* 0x100fe40000004100 */
[----:B------:R-:W4:Y:S01]  /*16a10*/  LDL.LU R36, [R1+0x384] ;  /* 0x0003840001247983 */ /* 0x000f220000300800 */
[----:B------:R-:W-:-:S03]  /*16a20*/  HADD2.F32 R24, -RZ, R14.H1_H1 ;  /* 0x3000000eff187230 */ /* 0x000fc60000004100 */
[----:B------:R-:W4:Y:S04]  /*16a30*/  LDL.LU R35, [R1+0x388] ;  /* 0x0003880001237983 */ /* 0x000f280000300800 */
[----:B------:R-:W4:Y:S04]  /*16a40*/  LDL.LU R34, [R1+0x38c] ;  /* 0x00038c0001227983 */ /* 0x000f280000300800 */
[----:B------:R-:W4:Y:S04]  /*16a50*/  LDL.LU R41, [R1+0x390] ;  /* 0x0003900001297983 */ /* 0x000f280000300800 */
[----:B------:R-:W4:Y:S04]  /*16a60*/  LDL.LU R40, [R1+0x394] ;  /* 0x0003940001287983 */ /* 0x000f280000300800 */
[----:B------:R-:W4:Y:S01]  /*16a70*/  LDL.LU R39, [R1+0x398] ;  /* 0x0003980001277983 */ /* 0x000f220000300800 */
[----:B--2---:R-:W-:-:S04]  /*16a80*/  FFMA R15, R16, R15, R7 ;  /* 0x0000000f100f7223 */ /* 0x004fc80000000007 */
[----:B------:R-:W-:Y:S01]  /*16a90*/  FFMA R14, R20, R2, R15 ;  /* 0x00000002140e7223 */ /* 0x000fe2000000000f */
[C---:B-----5:R-:W-:Y:S02]  /*16aa0*/  FFMA R15, R16.reuse, R38, R9 ;  /* 0x00000026100f7223 */ /* 0x060fe40000000009 */
[----:B------:R-:W2:Y:S01]  /*16ab0*/  LDL.LU R38, [R1+0x39c] ;  /* 0x00039c0001267983 */ /* 0x000ea20000300800 */
[--C-:B------:R-:W-:Y:S01]  /*16ac0*/  HADD2.F32 R26, -RZ, R22.reuse.H0_H0 ;  /* 0x20000016ff1a7230 */ /* 0x100fe20000004100 */
[----:B------:R-:W-:Y:S01]  /*16ad0*/  F2FP.F16.E4M3.UNPACK_B R25, R6 ;  /* 0x00000006ff19723e */ /* 0x000fe200020006ff */
[C---:B---3--:R-:W-:Y:S01]  /*16ae0*/  FFMA R21, R16.reuse, R21, R7 ;  /* 0x0000001510157223 */ /* 0x048fe20000000007 */
[----:B----4-:R-:W-:Y:S01]  /*16af0*/  FFMA R23, R16, R23, R9 ;  /* 0x0000001710177223 */ /* 0x010fe20000000009 */
[----:B------:R-:W-:Y:S02]  /*16b00*/  HADD2.F32 R22, -RZ, R22.H1_H1 ;  /* 0x30000016ff167230 */ /* 0x000fe40000004100 */
[-C--:B------:R-:W-:Y:S01]  /*16b10*/  FFMA R27, R24, R2.reuse, R21 ;  /* 0x00000002181b7223 */ /* 0x080fe20000000015 */
[----:B------:R-:W-:Y:S01]  /*16b20*/  FFMA R20, R26, R2, R23 ;  /* 0x000000021a147223 */ /* 0x000fe20000000017 */
[----:B------:R-:W-:-:S02]  /*16b30*/  HADD2.F32 R28, -RZ, R25.H1_H1 ;  /* 0x30000019ff1c7230 */ /* 0x000fc40000004100 */
[C-C-:B------:R-:W-:Y:S01]  /*16b40*/  FFMA R23, R16.reuse, R29, R7.reuse ;  /* 0x0000001d10177223 */ /* 0x140fe20000000007 */
[----:B------:R-:W-:Y:S01]  /*16b50*/  HADD2.F32 R26, -RZ, R25.H0_H0 ;  /* 0x20000019ff1a7230 */ /* 0x000fe20000004100 */
[----:B------:R-:W-:Y:S01]  /*16b60*/  F2FP.F16.E4M3.UNPACK_B R24, R6.H1 ;  /* 0x00000006ff18723e */ /* 0x000fe200030006ff */
[----:B------:R-:W-:Y:S01]  /*16b70*/  FFMA R21, R16, R31, R7 ;  /* 0x0000001f10157223 */ /* 0x000fe20000000007 */
[-C--:B------:R-:W-:Y:S01]  /*16b80*/  FFMA R29, R22, R2.reuse, R15 ;  /* 0x00000002161d7223 */ /* 0x080fe2000000000f */
[----:B------:R-:W-:Y:S01]  /*16b90*/  FFMA R31, R28, R2, R23 ;  /* 0x000000021c1f7223 */ /* 0x000fe20000000017 */
[----:B------:R-:W-:Y:S01]  /*16ba0*/  F2FP.F16.E4M3.UNPACK_B R25, R4 ;  /* 0x00000004ff19723e */ /* 0x000fe200020006ff */
[----:B------:R-:W-:Y:S01]  /*16bb0*/  FFMA R22, R26, R2, R21 ;  /* 0x000000021a167223 */ /* 0x000fe20000000015 */
[--C-:B------:R-:W-:Y:S02]  /*16bc0*/  HADD2.F32 R28, -RZ, R24.reuse.H1_H1 ;  /* 0x30000018ff1c7230 */ /* 0x100fe40000004100 */
[----:B------:R-:W-:Y:S01]  /*16bd0*/  FFMA R21, R16, R32, R9 ;  /* 0x0000002010157223 */ /* 0x000fe20000000009 */
[----:B------:R-:W-:-:S02]  /*16be0*/  HADD2.F32 R26, -RZ, R24.H0_H0 ;  /* 0x20000018ff1a7230 */ /* 0x000fc40000004100 */
[C---:B------:R-:W-:Y:S01]  /*16bf0*/  FFMA R15, R16.reuse, R37, R9 ;  /* 0x00000025100f7223 */ /* 0x040fe20000000009 */
[--C-:B------:R-:W-:Y:S02]  /*16c00*/  HADD2.F32 R32, -RZ, R25.reuse.H0_H0 ;  /* 0x20000019ff207230 */ /* 0x100fe40000004100 */
[----:B------:R-:W-:Y:S01]  /*16c10*/  FFMA R23, R16, R33, R7 ;  /* 0x0000002110177223 */ /* 0x000fe20000000007 */
[----:B------:R-:W-:Y:S01]  /*16c20*/  F2FP.F16.E4M3.UNPACK_B R30, R4.H1 ;  /* 0x00000004ff1e723e */ /* 0x000fe200030006ff */
[-C--:B------:R-:W-:Y:S01]  /*16c30*/  FFMA R33, R28, R2.reuse, R21 ;  /* 0x000000021c217223 */ /* 0x080fe20000000015 */
[----:B------:R-:W-:Y:S01]  /*16c40*/  FFMA R24, R26, R2, R15 ;  /* 0x000000021a187223 */ /* 0x000fe2000000000f */
[----:B------:R-:W-:Y:S02]  /*16c50*/  HADD2.F32 R28, -RZ, R25.H1_H1 ;  /* 0x30000019ff1c7230 */ /* 0x000fe40000004100 */
[----:B------:R-:W-:Y:S01]  /*16c60*/  FFMA R15, R16, R36, R7 ;  /* 0x00000024100f7223 */ /* 0x000fe20000000007 */
[----:B------:R-:W-:Y:S01]  /*16c70*/  FFMA R26, R32, R2, R23 ;  /* 0x00000002201a7223 */ /* 0x000fe20000000017 */
[----:B------:R-:W-:-:S02]  /*16c80*/  HADD2.F32 R32, -RZ, R30.H0_H0 ;  /* 0x2000001eff207230 */ /* 0x000fc40000004100 */
[----:B------:R-:W-:Y:S01]  /*16c90*/  FFMA R21, R16, R35, R9 ;  /* 0x0000002310157223 */ /* 0x000fe20000000009 */
[----:B------:R-:W-:Y:S02]  /*16ca0*/  HADD2.F32 R30, -RZ, R30.H1_H1 ;  /* 0x3000001eff1e7230 */ /* 0x000fe40000004100 */
[----:B------:R-:W-:Y:S01]  /*16cb0*/  FFMA R35, R28, R2, R15 ;  /* 0x000000021c237223 */ /* 0x000fe2000000000f */
[----:B------:R-:W-:Y:S01]  /*16cc0*/  FFMA R23, R16, R34, R9 ;  /* 0x0000002210177223 */ /* 0x000fe20000000009 */
[-C--:B------:R-:W-:Y:S02]  /*16cd0*/  F2FP.F16.E4M3.UNPACK_B R25, R0.reuse ;  /* 0x00000000ff19723e */ /* 0x080fe400020006ff */
[----:B------:R-:W-:Y:S01]  /*16ce0*/  F2FP.F16.E4M3.UNPACK_B R15, R0.H1 ;  /* 0x00000000ff0f723e */ /* 0x000fe200030006ff */
[-C--:B------:R-:W-:Y:S01]  /*16cf0*/  FFMA R37, R30, R2.reuse, R23 ;  /* 0x000000021e257223 */ /* 0x080fe20000000017 */
[----:B------:R-:W-:Y:S01]  /*16d00*/  FFMA R28, R32, R2, R21 ;  /* 0x00000002201c7223 */ /* 0x000fe20000000015 */
[----:B------:R-:W-:-:S02]  /*16d10*/  HADD2.F32 R30, -RZ, R25.H0_H0 ;  /* 0x20000019ff1e7230 */ /* 0x000fc40000004100 */
[--C-:B------:R-:W-:Y:S02]  /*16d20*/  HADD2.F32 R34, -RZ, R15.reuse.H0_H0 ;  /* 0x2000000fff227230 */ /* 0x100fe40000004100 */
[----:B------:R-:W-:Y:S02]  /*16d30*/  HADD2.F32 R36, -RZ, R15.H1_H1 ;  /* 0x3000000fff247230 */ /* 0x000fe40000004100 */
[C-C-:B------:R-:W-:Y:S01]  /*16d40*/  FFMA R15, R16.reuse, R41, R7.reuse ;  /* 0x00000029100f7223 */ /* 0x140fe20000000007 */
[----:B------:R-:W-:Y:S02]  /*16d50*/  HADD2.F32 R32, -RZ, R25.H1_H1 ;  /* 0x30000019ff207230 */ /* 0x000fe40000004100 */
[C---:B------:R-:W-:Y:S01]  /*16d60*/  FFMA R21, R16.reuse, R40, R7 ;  /* 0x0000002810157223 */ /* 0x040fe20000000007 */
[----:B------:R-:W-:Y:S01]  /*16d70*/  FFMA R23, R16, R39, R9 ;  /* 0x0000002710177223 */ /* 0x000fe20000000009 */
[-C--:B------:R-:W-:Y:S02]  /*16d80*/  FFMA R15, R30, R2.reuse, R15 ;  /* 0x000000021e0f7223 */ /* 0x080fe4000000000f */
[-C--:B------:R-:W-:Y:S01]  /*16d90*/  FFMA R30, R32, R2.reuse, R21 ;  /* 0x00000002201e7223 */ /* 0x080fe20000000015 */
[----:B------:R-:W-:Y:S01]  /*16da0*/  FFMA R23, R34, R2, R23 ;  /* 0x0000000222177223 */ /* 0x000fe20000000017 */
[----:B------:R-:W-:-:S02]  /*16db0*/  F2FP.SATFINITE.RELU.E4M3.F32.PACK_AB_MERGE_C R14, R27, R14, RZ ;  /* 0x0000000e1b0e723e */ /* 0x000fc400048078ff */
[----:B------:R-:W-:Y:S02]  /*16dc0*/  F2FP.SATFINITE.RELU.E4M3.F32.PACK_AB_MERGE_C R20, R29, R20, RZ ;  /* 0x000000141d14723e */ /* 0x000fe400048078ff */
[----:B------:R-:W-:Y:S02]  /*16dd0*/  F2FP.SATFINITE.RELU.E4M3.F32.PACK_AB_MERGE_C R22, R31, R22, RZ ;  /* 0x000000161f16723e */ /* 0x000fe400048078ff */
[----:B------:R-:W-:Y:S02]  /*16de0*/  F2FP.SATFINITE.RELU.E4M3.F32.PACK_AB_MERGE_C R24, R33, R24, RZ ;  /* 0x000000182118723e */ /* 0x000fe400048078ff */
[----:B------:R-:W-:Y:S02]  /*16df0*/  F2FP.SATFINITE.RELU.E4M3.F32.PACK_AB_MERGE_C R35, R35, R26, RZ ;  /* 0x0000001a2323723e */ /* 0x000fe400048078ff */
[----:B------:R-:W-:Y:S02]  /*16e00*/  F2FP.SATFINITE.RELU.E4M3.F32.PACK_AB_MERGE_C R37, R37, R28, RZ ;  /* 0x0000001c2525723e */ /* 0x000fe400048078ff */
[----:B------:R-:W-:Y:S01]  /*16e10*/  F2FP.SATFINITE.RELU.E4M3.F32.PACK_AB_MERGE_C R15, R30, R15, RZ ;  /* 0x0000000f1e0f723e */ /* 0x000fe200048078ff */
[----:B--2---:R-:W-:-:S04]  /*16e20*/  FFMA R25, R16, R38, R9 ;  /* 0x0000002610197223 */ /* 0x004fc80000000009 */
[----:B------:R-:W-:-:S05]  /*16e30*/  FFMA R32, R36, R2, R25 ;  /* 0x0000000224207223 */ /* 0x000fca0000000019 */
[----:B------:R-:W-:Y:S01]  /*16e40*/  F2FP.SATFINITE.RELU.E4M3.F32.PACK_AB_MERGE_C R23, R32, R23, RZ ;  /* 0x000000172017723e */ /* 0x000fe200048078ff */
[----:B------:R-:W-:Y:S06]  /*16e50*/  @P0 BRA `(.L_x_132) ;  /* 0x0000000000040947 */ /* 0x000fec0003800000 */
[----:B------:R-:W-:-:S04]  /*16e60*/  DEPBAR.LE SB0, 0x1 ;  /* 0x000080400000791a */ /* 0x000fc80000000000 */
.L_x_132:
        /* <DEDUP_REMOVED lines=27> */
.L_x_134:
[----:B------:R-:W-:Y:S05]  /*17020*/  BSYNC B0 ;  /* 0x0000000000007941 */ /* 0x000fea0003800000 */
.L_x_133:
[----:B------:R-:W-:Y:S04]  /*17030*/  BSSY B0, `(.L_x_135) ;  /* 0x000003a000007945 */ /* 0x000fe80003800000 */
[----:B------:R-:W-:Y:S05]  /*17040*/  @P1 BRA `(.L_x_136) ;  /* 0x0000000000e01947 */ /* 0x000fea0003800000 */
[----:B------:R-:W-:-:S04]  /*17050*/  MOV R14, UR44 ;  /* 0x0000002c000e7c02 */ /* 0x000fc80008000f00 */
[----:B------:R-:W-:-:S13]  /*17060*/  ISETP.NE.AND P3, PT, R14, 0x3, PT ;  /* 0x000000030e00780c */ /* 0x000fda0003f65270 */
[----:B------:R-:W-:Y:S05]  /*17070*/  @!P3 BRA `(.L_x_137) ;  /* 0x000000000004b947 */ /* 0x000fea0003800000 */
[----:B------:R-:W-:Y:S01]  /*17080*/  BPT.TRAP 0x1 ;  /* 0x000000040000795c */ /* 0x000fe20000300000 */
.L_x_137:
[----:B------:R-:W-:Y:S01]  /*17090*/  LEA R14, R18, UR48, 0x3 ;  /* 0x00000030120e7c11 */ /* 0x000fe2000f8e18ff */
[----:B------:R-:W-:Y:S01]  /*170a0*/  BSSY B1, `(.L_x_138) ;  /* 0x0000004000017945 */ /* 0x000fe20003800000 */
[----:B------:R-:W-:-:S04]  /*170b0*/  SHF.L.U32 R15, R19, 0x1f, RZ ;  /* 0x0000001f130f7819 */ /* 0x000fc800000006ff */
[----:B------:R-:W1:Y:S02]  /*170c0*/  SYNCS.PHASECHK.TRANS64.TRYWAIT P2, [R14+URZ+0x60], R15 ;  /* 0x0000600f0e0075a7 */ /* 0x000e64000804017f */
[----:B-1----:R-:W-:Y:S05]  /*170d0*/  @!P2 BRA `(.L_x_139) ;  /* 0x000000980060a947 */ /* 0x002fea0003800000 */
.L_x_381:
[----:B------:R-:W-:Y:S05]  /*170e0*/  BSYNC B1 ;  /* 0x0000000000017941 */ /* 0x000fea0003800000 */
.L_x_138:
        /* <DEDUP_REMOVED lines=22> */
.L_x_141:
[----:B------:R-:W-:Y:S05]  /*17250*/  BSYNC B1 ;  /* 0x0000000000017941 */ /* 0x000fea0003800000 */
.L_x_140:
        /* <DEDUP_REMOVED lines=8> */
.L_x_142:
        /* <DEDUP_REMOVED lines=15> */
.L_x_136:
[----:B------:R-:W-:Y:S05]  /*173d0*/  BSYNC B0 ;  /* 0x0000000000007941 */ /* 0x000fea0003800000 */
.L_x_135:
        /* <DEDUP_REMOVED lines=66> */
.L_x_143:
        /* <DEDUP_REMOVED lines=27> */
.L_x_145:
[----:B------:R-:W-:Y:S05]  /*179b0*/  BSYNC B0 ;  /* 0x0000000000007941 */ /* 0x000fea0003800000 */
.L_x_144:
[----:B------:R-:W-:Y:S04]  /*179c0*/  BSSY B0, `(.L_x_146) ;  /* 0x000003a000007945 */ /* 0x000fe80003800000 */
[----:B------:R-:W-:Y:S05]  /*179d0*/  @P1 BRA `(.L_x_147) ;  /* 0x0000000000e01947 */ /* 0x000fea0003800000 */
[----:B------:R-:W-:-:S04]  /*179e0*/  MOV R14, UR44 ;  /* 0x0000002c000e7c02 */ /* 0x000fc80008000f00 */
[----:B------:R-:W-:-:S13]  /*179f0*/  ISETP.NE.AND P3, PT, R14, 0x3, PT ;  /* 0x000000030e00780c */ /* 0x000fda0003f65270 */
[----:B------:R-:W-:Y:S05]  /*17a00*/  @!P3 BRA `(.L_x_148) ;  /* 0x000000000004b947 */ /* 0x000fea0003800000 */
[----:B------:R-:W-:Y:S01]  /*17a10*/  BPT.TRAP 0x1 ;  /* 0x000000040000795c */ /* 0x000fe20000300000 */
.L_x_148:
[----:B------:R-:W-:Y:S01]  /*17a20*/  LEA R14, R18, UR48, 0x3 ;  /* 0x00000030120e7c11 */ /* 0x000fe2000f8e18ff */
[----:B------:R-:W-:Y:S01]  /*17a30*/  BSSY B1, `(.L_x_149) ;  /* 0x0000004000017945 */ /* 0x000fe20003800000 */
[----:B------:R-:W-:-:S04]  /*17a40*/  SHF.L.U32 R15, R19, 0x1f, RZ ;  /* 0x0000001f130f7819 */ /* 0x000fc800000006ff */
[----:B------:R-:W1:Y:S02]  /*17a50*/  SYNCS.PHASECHK.TRANS64.TRYWAIT P2, [R14+URZ+0x60], R15 ;  /* 0x0000600f0e0075a7 */ /* 0x000e64000804017f */
[----:B-1----:R-:W-:Y:S05]  /*17a60*/  @!P2 BRA `(.L_x_150) ;  /* 0x000000900010a947 */ /* 0x002fea0003800000 */
.L_x_382:
[----:B------:R-:W-:Y:S05]  /*17a70*/  BSYNC B1 ;  /* 0x0000000000017941 */ /* 0x000fea0003800000 */
.L_x_149:
        /* <DEDUP_REMOVED lines=22> */
.L_x_152:
[----:B------:R-:W-:Y:S05]  /*17be0*/  BSYNC B1 ;  /* 0x0000000000017941 */ /* 0x000fea0003800000 */
.L_x_151:
        /* <DEDUP_REMOVED lines=8> */
.L_x_153:
        /* <DEDUP_REMOVED lines=15> */
.L_x_147:
[----:B------:R-:W-:Y:S05]  /*17d60*/  BSYNC B0 ;  /* 0x0000000000007941 */ /* 0x000fea0003800000 */
.L_x_146:
        /* <DEDUP_REMOVED lines=82> */
.L_x_154:
        /* <DEDUP_REMOVED lines=27> */
.L_x_156:
[----:B------:R-:W-:Y:S05]  /*18440*/  BSYNC B0 ;  /* 0x0000000000007941 */ /* 0x000fea0003800000 */
.L_x_155:
[----:B------:R-:W-:Y:S04]  /*18450*/  BSSY B0, `(.L_x_157) ;  /* 0x000003a000007945 */ /* 0x000fe80003800000 */
[----:B------:R-:W-:Y:S05]  /*18460*/  @P1 BRA `(.L_x_158) ;  /* 0x0000000000e01947 */ /* 0x000fea0003800000 */
[----:B------:R-:W-:-:S04]  /*18470*/  MOV R14, UR44 ;  /* 0x0000002c000e7c02 */ /* 0x000fc80008000f00 */
[----:B------:R-:W-:-:S13]  /*18480*/  ISETP.NE.AND P3, PT, R14, 0x3, PT ;  /* 0x000000030e00780c */ /* 0x000fda0003f65270 */
[----:B------:R-:W-:Y:S05]  /*18490*/  @!P3 BRA `(.L_x_159) ;  /* 0x000000000004b947 */ /* 0x000fea0003800000 */
[----:B------:R-:W-:Y:S01]  /*184a0*/  BPT.TRAP 0x1 ;  /* 0x000000040000795c */ /* 0x000fe20000300000 */
.L_x_159:
[----:B------:R-:W-:Y:S01]  /*184b0*/  LEA R14, R18, UR48, 0x3 ;  /* 0x00000030120e7c11 */ /* 0x000fe2000f8e18ff */
[----:B------:R-:W-:Y:S01]  /*184c0*/  BSSY B1, `(.L_x_160) ;  /* 0x0000004000017945 */ /* 0x000fe20003800000 */
[----:B------:R-:W-:-:S04]  /*184d0*/  SHF.L.U32 R15, R19, 0x1f, RZ ;  /* 0x0000001f130f7819 */ /* 0x000fc800000006ff */
[----:B------:R-:W1:Y:S02]  /*184e0*/  SYNCS.PHASECHK.TRANS64.TRYWAIT P2, [R14+URZ+0x60], R15 ;  /* 0x0000600f0e0075a7 */ /* 0x000e64000804017f */
[----:B-1----:R-:W-:Y:S05]  /*184f0*/  @!P2 BRA `(.L_x_161) ;  /* 0x000000840080a947 */ /* 0x002fea0003800000 */
.L_x_383:
[----:B------:R-:W-:Y:S05]  /*18500*/  BSYNC B1 ;  /* 0x0000000000017941 */ /* 0x000fea0003800000 */
.L_x_160:
        /* <DEDUP_REMOVED lines=22> */
.L_x_163:
[----:B------:R-:W-:Y:S05]  /*18670*/  BSYNC B1 ;  /* 0x0000000000017941 */ /* 0x000fea0003800000 */
.L_x_162:
        /* <DEDUP_REMOVED lines=8> */
.L_x_164:
        /* <DEDUP_REMOVED lines=15> */
.L_x_158:
[----:B------:R-:W-:Y:S05]  /*187f0*/  BSYNC B0 ;  /* 0x0000000000007941 */ /* 0x000fea0003800000 */
.L_x_157:
[----:B------:R-:W2:Y:S04]  /*18800*/  LDL.LU R30, [R1+0x200] ;  /* 0x00020000011e7983 */ /* 0x000ea80000300800 */
[----:B------:R-:W3:Y:S04]  /*18810*/  LDL.LU R34, [R1+0x204] ;  /* 0x0002040001227983 */ /* 0x000ee80000300800 */
[----:B------:R-:W4:Y:S04]  /*18820*/  LDL.LU R29, [R1+0x208] ;  /* 0x00020800011d7983 */ /* 0x000f280000300800 */
[----:B------:R-:W5:Y:S04]  /*18830*/  LDL.LU R27, [R1+0x20c] ;  /* 0x00020c00011b7983 */ /* 0x000f680000300800 */
[----:B------:R-:W5:Y:S04]  /*18840*/  LDL.LU R37, [R1+0x210] ;  /* 0x0002100001257983 */ /* 0x000f680000300800 */
[----:B------:R-:W5:Y:S04]  /*18850*/  LDL.LU R35, [R1+0x214] ;  /* 0x0002140001237983 */ /* 0x000f680000300800 */
[----:B------:R-:W5:Y:S04]  /*18860*/  LDL.LU R33, [R1+0x218] ;  /* 0x0002180001217983 */ /* 0x000f680000300800 */
[----:B------:R-:W5:Y:S01]  /*18870*/  LDL.LU R31, [R1+0x21c] ;  /* 0x00021c00011f7983 */ /* 0x000f620000300800 */
[----:B------:R-:W-:Y:S01]  /*18880*/  F2FP.F16.E4M3.UNPACK_B R14, R8 ;  /* 0x00000008ff0e723e */ /* 0x000fe200020006ff */
[C---:B------:R-:W-:Y:S01]  /*18890*/  FFMA R15, R16.reuse, R230, R3 ;  /* 0x000000e6100f7223 */ /* 0x040fe20000000003 */
[----:B------:R-:W-:Y:S01]  /*188a0*/  F2FP.F16.E4M3.UNPACK_B R22, R8.H1 ;  /* 0x00000008ff16723e */ /* 0x000fe200030006ff */
[----:B------:R-:W-:Y:S01]  /*188b0*/  FFMA R21, R16, R232, R5 ;  /* 0x000000e810157223 */ /* 0x000fe20000000005 */
[----:B------:R-:W-:Y:S01]  /*188c0*/  F2FP.F16.E4M3.UNPACK_B R23, R6 ;  /* 0x00000006ff17723e */ /* 0x000fe200020006ff */
[----:B------:R-:W-:-:S02]  /*188d0*/  HADD2.F32 R20, -RZ, R14.H0_H0 ;  /* 0x2000000eff147230 */ /* 0x000fc40000004100 */
[C---:B------:R-:W-:Y:S01]  /*188e0*/  FFMA R231, R16.reuse, R231, R3 ;  /* 0x000000e710e77223 */ /* 0x040fe20000000003 */
[----:B------:R-:W-:Y:S02]  /*188f0*/  HADD2.F32 R26, -RZ, R22.H0_H0 ;  /* 0x20000016ff1a7230 */ /* 0x000fe40000004100 */
[----:B------:R-:W-:Y:S01]  /*18900*/  FFMA R233, R16, R233, R5 ;  /* 0x000000e910e97223 */ /* 0x000fe20000000005 */
[----:B------:R-:W-:Y:S02]  /*18910*/  HADD2.F32 R24, -RZ, R14.H1_H1 ;  /* 0x3000000eff187230 */ /* 0x000fe40000004100 */
[-C--:B------:R-:W-:Y:S01]  /*18920*/  FFMA R14, R20, R2.reuse, R15 ;  /* 0x00000002140e7223 */ /* 0x080fe2000000000f */
[----:B------:R-:W-:Y:S02]  /*18930*/  HADD2.F32 R22, -RZ, R22.H1_H1 ;  /* 0x30000016ff167230 */ /* 0x000fe40000004100 */
[----:B------:R-:W-:Y:S01]  /*18940*/  FFMA R20, R26, R2, R21 ;  /* 0x000000021a147223 */ /* 0x000fe20000000015 */
[----:B------:R-:W-:-:S02]  /*18950*/  HADD2.F32 R26, -RZ, R23.H1_H1 ;  /* 0x30000017ff1a7230 */ /* 0x000fc40000004100 */
[----:B------:R-:W-:Y:S01]  /*18960*/  FFMA R231, R24, R2, R231 ;  /* 0x0000000218e77223 */ /* 0x000fe200000000e7 */
[----:B------:R-:W-:Y:S02]  /*18970*/  HADD2.F32 R24, -RZ, R23.H0_H0 ;  /* 0x20000017ff187230 */ /* 0x000fe40000004100 */
[C-C-:B------:R-:W-:Y:S01]  /*18980*/  FFMA R235, R16.reuse, R235, R3.reuse ;  /* 0x000000eb10eb7223 */ /* 0x140fe20000000003 */
[----:B------:R-:W-:Y:S01]  /*18990*/  F2FP.F16.E4M3.UNPACK_B R21, R6.H1 ;  /* 0x00000006ff15723e */ /* 0x000fe200030006ff */
[----:B------:R-:W-:Y:S01]  /*189a0*/  FFMA R15, R16, R234, R3 ;  /* 0x000000ea100f7223 */ /* 0x000fe20000000003 */
[----:B------:R-:W-:Y:S01]  /*189b0*/  F2FP.F16.E4M3.UNPACK_B R23, R4 ;  /* 0x00000004ff17723e */ /* 0x000fe200020006ff */
[-C--:B------:R-:W-:Y:S01]  /*189c0*/  FFMA R233, R22, R2.reuse, R233 ;  /* 0x0000000216e97223 */ /* 0x080fe200000000e9 */
[-C--:B------:R-:W-:Y:S01]  /*189d0*/  FFMA R235, R26, R2.reuse, R235 ;  /* 0x000000021aeb7223 */ /* 0x080fe200000000eb */
[----:B------:R-:W-:Y:S01]  /*189e0*/  FFMA R22, R24, R2, R15 ;  /* 0x0000000218167223 */ /* 0x000fe2000000000f */
[----:B------:R-:W-:-:S02]  /*189f0*/  HADD2.F32 R26, -RZ, R21.H1_H1 ;  /* 0x30000015ff1a7230 */ /* 0x000fc40000004100 */
[C-C-:B------:R-:W-:Y:S01]  /*18a00*/  FFMA R237, R16.reuse, R237, R5.reuse ;  /* 0x000000ed10ed7223 */ /* 0x140fe20000000005 */
[----:B------:R-:W-:Y:S02]  /*18a10*/  HADD2.F32 R24, -RZ, R21.H0_H0 ;  /* 0x20000015ff187230 */ /* 0x000fe40000004100 */
[----:B------:R-:W-:Y:S01]  /*18a20*/  FFMA R15, R16, R236, R5 ;  /* 0x000000ec100f7223 */ /* 0x000fe20000000005 */
[----:B------:R-:W-:Y:S02]  /*18a30*/  HADD2.F32 R28, -RZ, R23.H0_H0 ;  /* 0x20000017ff1c7230 */ /* 0x000fe40000004100 */
[----:B------:R-:W-:Y:S01]  /*18a40*/  FFMA R237, R26, R2, R237 ;  /* 0x000000021aed7223 */ /* 0x000fe200000000ed */
[----:B------:R-:W-:Y:S01]  /*18a50*/  F2FP.F16.E4M3.UNPACK_B R25, R4.H1 ;  /* 0x00000004ff19723e */ /* 0x000fe200030006ff */
[----:B------:R-:W-:Y:S01]  /*18a60*/  FFMA R24, R24, R2, R15 ;  /* 0x0000000218187223 */ /* 0x000fe2000000000f */
[----:B------:R-:W-:Y:S02]  /*18a70*/  F2FP.SATFINITE.RELU.E4M3.F32.PACK_AB_MERGE_C R14, R231, R14, RZ ;  /* 0x0000000ee70e723e */ /* 0x000fe400048078ff */
[----:B------:R-:W-:Y:S01]  /*18a80*/  F2FP.SATFINITE.RELU.E4M3.F32.PACK_AB_MERGE_C R20, R233, R20, RZ ;  /* 0x00000014e914723e */ /* 0x000fe200048078ff */
[----:B------:R-:W-:Y:S01]  /*18a90*/  HADD2.F32 R32, -RZ, R25.H1_H1 ;  /* 0x30000019ff207230 */ /* 0x000fe20000004100 */
[----:B------:R-:W-:-:S02]  /*18aa0*/  F2FP.SATFINITE.RELU.E4M3.F32.PACK_AB_MERGE_C R22, R235, R22, RZ ;  /* 0x00000016eb16723e */ /* 0x000fc400048078ff */
[----:B------:R-:W-:Y:S01]  /*18ab0*/  F2FP.SATFINITE.RELU.E4M3.F32.PACK_AB_MERGE_C R24, R237, R24, RZ ;  /* 0x00000018ed18723e */ /* 0x000fe200048078ff */
[----:B--2---:R-:W-:Y:S01]  /*18ac0*/  FFMA R21, R16, R30, R3 ;  /* 0x0000001e10157223 */ /* 0x004fe20000000003 */
[----:B------:R-:W-:Y:S01]  /*18ad0*/  HADD2.F32 R30, -RZ, R25.H0_H0 ;  /* 0x20000019ff1e7230 */ /* 0x000fe20000004100 */
[----:B------:R-:W-:Y:S02]  /*18ae0*/  F2FP.F16.E4M3.UNPACK_B R25, R0 ;  /* 0x00000000ff19723e */ /* 0x000fe400020006ff */
[----:B------:R-:W-:Y:S01]  /*18af0*/  FFMA R26, R28, R2, R21 ;  /* 0x000000021c1a7223 */ /* 0x000fe20000000015 */
[----:B------:R-:W-:Y:S02]  /*18b00*/  HADD2.F32 R28, -RZ, R23.H1_H1 ;  /* 0x30000017ff1c7230 */ /* 0x000fe40000004100 */
[C---:B---3--:R-:W-:Y:S01]  /*18b10*/  FFMA R15, R16.reuse, R34, R3 ;  /* 0x00000022100f7223 */ /* 0x048fe20000000003 */
[C-C-:B----4-:R-:W-:Y:S01]  /*18b20*/  FFMA R21, R16.reuse, R29, R5.reuse ;  /* 0x0000001d10157223 */ /* 0x150fe20000000005 */
[----:B-----5:R-:W-:-:S02]  /*18b30*/  FFMA R23, R16, R27, R5 ;  /* 0x0000001b10177223 */ /* 0x020fc40000000005 */
[----:B------:R-:W-:Y:S01]  /*18b40*/  FFMA R27, R28, R2, R15 ;  /* 0x000000021c1b7223 */ /* 0x000fe2000000000f */
[----:B------:R-:W-:Y:S01]  /*18b50*/  F2FP.F16.E4M3.UNPACK_B R15, R0.H1 ;  /* 0x00000000ff0f723e */ /* 0x000fe200030006ff */
[-C--:B------:R-:W-:Y:S01]  /*18b60*/  FFMA R28, R30, R2.reuse, R21 ;  /* 0x000000021e1c7223 */ /* 0x080fe20000000015 */
[----:B------:R-:W-:Y:S01]  /*18b70*/  FFMA R29, R32, R2, R23 ;  /* 0x00000002201d7223 */ /* 0x000fe20000000017 */
[----:B------:R-:W-:Y:S01]  /*18b80*/  HADD2.F32 R30, -RZ, R25.H0_H0 ;  /* 0x20000019ff1e7230 */ /* 0x000fe20000004100 */
[----:B------:R-:W-:Y:S01]  /*18b90*/  F2FP.SATFINITE.RELU.E4M3.F32.PACK_AB_MERGE_C R27, R27, R26, RZ ;  /* 0x0000001a1b1b723e */ /* 0x000fe200048078ff */
[--C-:B------:R-:W-:Y:S02]  /*18ba0*/  HADD2.F32 R34, -RZ, R15.reuse.H0_H0 ;  /* 0x2000000fff227230 */ /* 0x100fe40000004100 */
[C-C-:B------:R-:W-:Y:S01]  /*18bb0*/  FFMA R21, R16.reuse, R35, R3.reuse ;  /* 0x0000002310157223 */ /* 0x140fe20000000003 */
[----:B------:R-:W-:Y:S02]  /*18bc0*/  HADD2.F32 R36, -RZ, R15.H1_H1 ;  /* 0x3000000fff247230 */ /* 0x000fe40000004100 */
[----:B------:R-:W-:Y:S01]  /*18bd0*/  FFMA R15, R16, R37, R3 ;  /* 0x00000025100f7223 */ /* 0x000fe20000000003 */
[----:B------:R-:W-:-:S02]  /*18be0*/  HADD2.F32 R32, -RZ, R25.H1_H1 ;  /* 0x30000019ff207230 */ /* 0x000fc40000004100 */
[----:B------:R-:W-:Y:S01]  /*18bf0*/  FFMA R23, R16, R33, R5 ;  /* 0x0000002110177223 */ /* 0x000fe20000000005 */
[----:B------:R-:W-:Y:S01]  /*18c00*/  F2FP.SATFINITE.RELU.E4M3.F32.PACK_AB_MERGE_C R29, R29, R28, RZ ;  /* 0x0000001c1d1d723e */ /* 0x000fe200048078ff */
[-C--:B------:R-:W-:Y:S01]  /*18c10*/  FFMA R15, R30, R2.reuse, R15 ;  /* 0x000000021e0f7223 */ /* 0x080fe2000000000f */
[----:B------:R-:W-:Y:S01]  /*18c20*/  FFMA R25, R16, R31, R5 ;  /* 0x0000001f10197223 */ /* 0x000fe20000000005 */
[-C--:B------:R-:W-:Y:S01]  /*18c30*/  FFMA R30, R32, R2.reuse, R21 ;  /* 0x00000002201e7223 */ /* 0x080fe20000000015 */
[-C--:B------:R-:W-:Y:S02]  /*18c40*/  FFMA R23, R34, R2.reuse, R23 ;  /* 0x0000000222177223 */ /* 0x080fe40000000017 */
[----:B------:R-:W-:Y:S02]  /*18c50*/  FFMA R32, R36, R2, R25 ;  /* 0x0000000224207223 */ /* 0x000fe40000000019 */
[----:B------:R-:W-:-:S03]  /*18c60*/  F2FP.SATFINITE.RELU.E4M3.F32.PACK_AB_MERGE_C R15, R30, R15, RZ ;  /* 0x0000000f1e0f723e */ /* 0x000fc600048078ff */
[----:B------:R-:W-:Y:S01]  /*18c70*/  F2FP.SATFINITE.RELU.E4M3.F32.PACK_AB_MERGE_C R23, R32, R23, RZ ;  /* 0x000000172017723e */ /* 0x000fe200048078ff */
[----:B------:R-:W-:Y:S06]  /*18c80*/  @P0 BRA `(.L_x_165) ;  /* 0x0000000000040947 */ /* 0x000fec0003800000 */
[----:B------:R-:W-:-:S04]  /*18c90*/  DEPBAR.LE SB0, 0x1 ;  /* 0x000080400000791a */ /* 0x000fc80000000000 */
.L_x_165:
        /* <DEDUP_REMOVED lines=27> */
.L_x_167:
[----:B------:R-:W-:Y:S05]  /*18e50*/  BSYNC B0 ;  /* 0x0000000000007941 */ /* 0x000fea0003800000 */
.L_x_166:
[----:B------:R-:W-:Y:S04]  /*18e60*/  BSSY B0, `(.L_x_168) ;  /* 0x000003a000007945 */ /* 0x000fe80003800000 */
[----:B------:R-:W-:Y:S05]  /*18e70*/  @P1 BRA `(.L_x_169) ;  /* 0x0000000000e01947 */ /* 0x000fea0003800000 */
[----:B------:R-:W-:-:S04]  /*18e80*/  MOV R14, UR44 ;  /* 0x0000002c000e7c02 */ /* 0x000fc80008000f00 */
[----:B------:R-:W-:-:S13]  /*18e90*/  ISETP.NE.AND P3, PT, R14, 0x3, PT ;  /* 0x000000030e00780c */ /* 0x000fda0003f65270 */
[----:B------:R-:W-:Y:S05]  /*18ea0*/  @!P3 BRA `(.L_x_170) ;  /* 0x000000000004b947 */ /* 0x000fea0003800000 */
[----:B------:R-:W-:Y:S01]  /*18eb0*/  BPT.TRAP 0x1 ;  /* 0x000000040000795c */ /* 0x000fe20000300000 */
.L_x_170:
[----:B------:R-:W-:Y:S01]  /*18ec0*/  LEA R14, R18, UR48, 0x3 ;  /* 0x00000030120e7c11 */ /* 0x000fe2000f8e18ff */
[----:B------:R-:W-:Y:S01]  /*18ed0*/  BSSY B1, `(.L_x_171) ;  /* 0x0000004000017945 */ /* 0x000fe20003800000 */
[----:B------:R-:W-:-:S04]  /*18ee0*/  SHF.L.U32 R15, R19, 0x1f, RZ ;  /* 0x0000001f130f7819 */ /* 0x000fc800000006ff */
[----:B------:R-:W1:Y:S02]  /*18ef0*/  SYNCS.PHASECHK.TRANS64.TRYWAIT P2, [R14+URZ+0x60], R15 ;  /* 0x0000600f0e0075a7 */ /* 0x000e64000804017f */
[----:B-1----:R-:W-:Y:S05]  /*18f00*/  @!P2 BRA `(.L_x_172) ;  /* 0x0000007c0010a947 */ /* 0x002fea0003800000 */
.L_x_384:
[----:B------:R-:W-:Y:S05]  /*18f10*/  BSYNC B1 ;  /* 0x0000000000017941 */ /* 0x000fea0003800000 */
.L_x_171:
        /* <DEDUP_REMOVED lines=22> */
.L_x_174:
[----:B------:R-:W-:Y:S05]  /*19080*/  BSYNC B1 ;  /* 0x0000000000017941 */ /* 0x000fea0003800000 */
.L_x_173:
        /* <DEDUP_REMOVED lines=8> */
.L_x_175:
        /* <DEDUP_REMOVED lines=15> */
.L_x_169:
[----:B------:R-:W-:Y:S05]  /*19200*/  BSYNC B0 ;  /* 0x0000000000007941 */ /* 0x000fea0003800000 */
.L_x_168:
        /* <DEDUP_REMOVED lines=82> */
.L_x_176:
        /* <DEDUP_REMOVED lines=27> */
.L_x_178:
[----:B------:R-:W-:Y:S05]  /*198e0*/  BSYNC B0 ;  /* 0x0000000000007941 */ /* 0x000fea0003800000 */
.L_x_177:
[----:B------:R-:W-:Y:S04]  /*198f0*/  BSSY B0, `(.L_x_179) ;  /* 0x000003a000007945 */ /* 0x000fe80003800000 */
[----:B------:R-:W-:Y:S05]  /*19900*/  @P1 BRA `(.L_x_180) ;  /* 0x0000000000e01947 */ /* 0x000fea0003800000 */
[----:B------:R-:W-:-:S04]  /*19910*/  MOV R14, UR44 ;  /* 0x0000002c000e7c02 */ /* 0x000fc80008000f00 */
[----:B------:R-:W-:-:S13]  /*19920*/  ISETP.NE.AND P3, PT, R14, 0x3, PT ;  /* 0x000000030e00780c */ /* 0x000fda0003f65270 */
[----:B------:R-:W-:Y:S05]  /*19930*/  @!P3 BRA `(.L_x_181) ;  /* 0x000000000004b947 */ /* 0x000fea0003800000 */
[----:B------:R-:W-:Y:S01]  /*19940*/  BPT.TRAP 0x1 ;  /* 0x000000040000795c */ /* 0x000fe20000300000 */
.L_x_181:
[----:B------:R-:W-:Y:S01]  /*19950*/  LEA R14, R18, UR48, 0x3 ;  /* 0x00000030120e7c11 */ /* 0x000fe2000f8e18ff */
[----:B------:R-:W-:Y:S01]  /*19960*/  BSSY B1, `(.L_x_182) ;  /* 0x0000004000017945 */ /* 0x000fe20003800000 */
[----:B------:R-:W-:-:S04]  /*19970*/  SHF.L.U32 R15, R19, 0x1f, RZ ;  /* 0x0000001f130f7819 */ /* 0x000fc800000006ff */
[----:B------:R-:W1:Y:S02]  /*19980*/  SYNCS.PHASECHK.TRANS64.TRYWAIT P2, [R14+URZ+0x60], R15 ;  /* 0x0000600f0e0075a7 */ /* 0x000e64000804017f */
[----:B-1----:R-:W-:Y:S05]  /*19990*/  @!P2 BRA `(.L_x_183) ;  /* 0x000000700080a947 */ /* 0x002fea0003800000 */
.L_x_385:
[----:B------:R-:W-:Y:S05]  /*199a0*/  BSYNC B1 ;  /* 0x0000000000017941 */ /* 0x000fea0003800000 */
.L_x_182:
        /* <DEDUP_REMOVED lines=22> */
.L_x_185:
[----:B------:R-:W-:Y:S05]  /*19b10*/  BSYNC B1 ;  /* 0x0000000000017941 */ /* 0x000fea0003800000 */
.L_x_184:
        /* <DEDUP_REMOVED lines=8> */
.L_x_186:
        /* <DEDUP_REMOVED lines=15> */
.L_x_180:
[----:B------:R-:W-:Y:S05]  /*19c90*/  BSYNC B0 ;  /* 0x0000000000007941 */ /* 0x000fea0003800000 */
.L_x_179:
        /* <DEDUP_REMOVED lines=82> */
.L_x_187:
        /* <DEDUP_REMOVED lines=27> */
.L_x_189:
[----:B------:R-:W-:Y:S05]  /*1a370*/  BSYNC B0 ;  /* 0x0000000000007941 */ /* 0x000fea0003800000 */
.L_x_188:
[----:B------:R-:W-:Y:S04]  /*1a380*/  BSSY B0, `(.L_x_190) ;  /* 0x000003a000007945 */ /* 0x000fe80003800000 */
[----:B------:R-:W-:Y:S05]  /*1a390*/  @P1 BRA `(.L_x_191) ;  /* 0x0000000000e01947 */ /* 0x000fea0003800000 */
[----:B------:R-:W-:-:S04]  /*1a3a0*/  MOV R14, UR44 ;  /* 0x0000002c000e7c02 */ /* 0x000fc80008000f00 */
[----:B------:R-:W-:-:S13]  /*1a3b0*/  ISETP.NE.AND P3, PT, R14, 0x3, PT ;  /* 0x000000030e00780c */ /* 0x000fda0003f65270 */
[----:B------:R-:W-:Y:S05]  /*1a3c0*/  @!P3 BRA `(.L_x_192) ;  /* 0x000000000004b947 */ /* 0x000fea0003800000 */
[----:B------:R-:W-:Y:S01]  /*1a3d0*/  BPT.TRAP 0x1 ;  /* 0x000000040000795c */ /* 0x000fe20000300000 */
.L_x_192:
[----:B------:R-:W-:Y:S01]  /*1a3e0*/  LEA R14, R18, UR48, 0x3 ;  /* 0x00000030120e7c11 */ /* 0x000fe2000f8e18ff */
[----:B------:R-:W-:Y:S01]  /*1a3f0*/  BSSY B1, `(.L_x_193) ;  /* 0x0000004000017945 */ /* 0x000fe20003800000 */
[----:B------:R-:W-:-:S04]  /*1a400*/  SHF.L.U32 R15, R19, 0x1f, RZ ;  /* 0x0000001f130f7819 */ /* 0x000fc800000006ff */
[----:B------:R-:W1:Y:S02]  /*1a410*/  SYNCS.PHASECHK.TRANS64.TRYWAIT P2, [R14+URZ+0x60], R15 ;  /* 0x0000600f0e0075a7 */ /* 0x000e64000804017f */
[----:B-1----:R-:W-:Y:S05]  /*1a420*/  @!P2 BRA `(.L_x_194) ;  /* 0x0000006400f0a947 */ /* 0x002fea0003800000 */
.L_x_386:
[----:B------:R-:W-:Y:S05]  /*1a430*/  BSYNC B1 ;  /* 0x0000000000017941 */ /* 0x000fea0003800000 */
.L_x_193:
        /* <DEDUP_REMOVED lines=22> */
.L_x_196:
[----:B------:R-:W-:Y:S05]  /*1a5a0*/  BSYNC B1 ;  /* 0x0000000000017941 */ /* 0x000fea0003800000 */
.L_x_195:
        /* <DEDUP_REMOVED lines=8> */
.L_x_197:
        /* <DEDUP_REMOVED lines=15> */
.L_x_191:
[----:B------:R-:W-:Y:S05]  /*1a720*/  BSYNC B0 ;  /* 0x0000000000007941 */ /* 0x000fea0003800000 */
.L_x_190:
        /* <DEDUP_REMOVED lines=82> */
.L_x_198:
        /* <DEDUP_REMOVED lines=27> */
.L_x_200:
[----:B------:R-:W-:Y:S05]  /*1ae00*/  BSYNC B0 ;  /* 0x0000000000007941 */ /* 0x000fea0003800000 */
.L_x_199:
[----:B------:R-:W-:Y:S04]  /*1ae10*/  BSSY B0, `(.L_x_201) ;  /* 0x000003a000007945 */ /* 0x000fe80003800000 */
[----:B------:R-:W-:Y:S05]  /*1ae20*/  @P1 BRA `(.L_x_202) ;  /* 0x0000000000e01947 */ /* 0x000fea0003800000 */
[----:B------:R-:W-:-:S04]  /*1ae30*/  MOV R14, UR44 ;  /* 0x0000002c000e7c02 */ /* 0x000fc80008000f00 */
[----:B------:R-:W-:-:S13]  /*1ae40*/  ISETP.NE.AND P3, PT, R14, 0x3, PT ;  /* 0x000000030e00780c */ /* 0x000fda0003f65270 */
[----:B------:R-:W-:Y:S05]  /*1ae50*/  @!P3 BRA `(.L_x_203) ;  /* 0x000000000004b947 */ /* 0x000fea0003800000 */
[----:B------:R-:W-:Y:S01]  /*1ae60*/  BPT.TRAP 0x1 ;  /* 0x000000040000795c */ /* 0x000fe20000300000 */
.L_x_203:
[----:B------:R-:W-:Y:S01]  /*1ae70*/  LEA R14, R18, UR48, 0x3 ;  /* 0x00000030120e7c11 */ /* 0x000fe2000f8e18ff */
[----:B------:R-:W-:Y:S01]  /*1ae80*/  BSSY B1, `(.L_x_204) ;  /* 0x0000004000017945 */ /* 0x000fe20003800000 */
[----:B------:R-:W-:-:S04]  /*1ae90*/  SHF.L.U32 R15, R19, 0x1f, RZ ;  /* 0x0000001f130f7819 */ /* 0x000fc800000006ff */
[----:B------:R-:W1:Y:S02]  /*1aea0*/  SYNCS.PHASECHK.TRANS64.TRYWAIT P2, [R14+URZ+0x60], R15 ;  /* 0x0000600f0e0075a7 */ /* 0x000e64000804017f */
[----:B-1----:R-:W-:Y:S05]  /*1aeb0*/  @!P2 BRA `(.L_x_205) ;  /* 0x0000005c0060a947 */ /* 0x002fea0003800000 */
.L_x_387:
[----:B------:R-:W-:Y:S05]  /*1aec0*/  BSYNC B1 ;  /* 0x0000000000017941 */ /* 0x000fea0003800000 */
.L_x_204:
        /* <DEDUP_REMOVED lines=22> */
.L_x_207:
[----:B------:R-:W-:Y:S05]  /*1b030*/  BSYNC B1 ;  /* 0x0000000000017941 */ /* 0x000fea0003800000 */
.L_x_206:
        /* <DEDUP_REMOVED lines=8> */
.L_x_208:
        /* <DEDUP_REMOVED lines=15> */
.L_x_202:
[----:B------:R-:W-:Y:S05]  /*1b1b0*/  BSYNC B0 ;  /* 0x0000000000007941 */ /* 0x000fea0003800000 */
.L_x_201:
[----:B------:R-:W2:Y:S04]  /*1b1c0*/  LDL.LU R15, [R1+0x260] ;  /* 0x00026000010f7983 */ /* 0x000ea80000300800 */
[----:B------:R-:W3:Y:S04]  /*1b1d0*/  LDL.LU R21, [R1+0x264] ;  /* 0x0002640001157983 */ /* 0x000ee80000300800 */
[----:B------:R-:W4:Y:S04]  /*1b1e0*/  LDL.LU R25, [R1+0x270] ;  /* 0x0002700001197983 */ /* 0x000f280000300800 */
[----:B------:R-:W5:Y:S04]  /*1b1f0*/  LDL.LU R27, [R1+0x274] ;  /* 0x00027400011b7983 */ /* 0x000f680000300800 */
        /* <DEDUP_REMOVED lines=11> */
[----:B------:R-:W5:Y:S01]  /*1b2b0*/  LDL.LU R24, [R1+0x29c] ;  /* 0x00029c0001187983 */ /* 0x000f620000300800 */
[----:B------:R-:W-:-:S02]  /*1b2c0*/  F2FP.F16.E4M3.UNPACK_B R14, R8 ;  /* 0x00000008ff0e723e */ /* 0x000fc400020006ff */
[----:B------:R-:W-:Y:S02]  /*1b2d0*/  F2FP.F16.E4M3.UNPACK_B R20, R8.H1 ;  /* 0x00000008ff14723e */ /* 0x000fe400030006ff */
[----:B------:R-:W-:Y:S01]  /*1b2e0*/  F2FP.F16.E4M3.UNPACK_B R26, R6 ;  /* 0x00000006ff1a723e */ /* 0x000fe200020006ff */
[C-C-:B--2---:R-:W-:Y:S01]  /*1b2f0*/  FFMA R15, R16.reuse, R15, R3.reuse ;  /* 0x0000000f100f7223 */ /* 0x144fe20000000003 */
[C-C-:B---3--:R-:W-:Y:S01]  /*1b300*/  FFMA R21, R16.reuse, R21, R3.reuse ;  /* 0x0000001510157223 */ /* 0x148fe20000000003 */
[C-C-:B----4-:R-:W-:Y:S01]  /*1b310*/  FFMA R25, R16.reuse, R25, R3.reuse ;  /* 0x0000001910197223 */ /* 0x150fe20000000003 */
[C-C-:B-----5:R-:W-:Y:S01]  /*1b320*/  FFMA R27, R16.reuse, R27, R3.reuse ;  /* 0x0000001b101b7223 */ /* 0x160fe20000000003 */
[C-C-:B------:R-:W-:Y:S01]  /*1b330*/  FFMA R33, R16.reuse, R33, R3.reuse ;  /* 0x0000002110217223 */ /* 0x140fe20000000003 */
[C-C-:B------:R-:W-:Y:S01]  /*1b340*/  FFMA R35, R16.reuse, R35, R3.reuse ;  /* 0x0000002310237223 */ /* 0x140fe20000000003 */
[C-C-:B------:R-:W-:Y:S01]  /*1b350*/  FFMA R41, R16.reuse, R36, R3.reuse ;  /* 0x0000002410297223 */ /* 0x140fe20000000003 */
[----:B------:R-:W-:Y:S01]  /*1b360*/  FFMA R43, R16, R22, R3 ;  /* 0x00000016102b7223 */ /* 0x000fe20000000003 */
[----:B------:R-:W-:-:S02]  /*1b370*/  HADD2.F32 R22, -RZ, R14.H0_H0 ;  /* 0x2000000eff167230 */ /* 0x000fc40000004100 */
[----:B------:R-:W-:Y:S02]  /*1b380*/  HADD2.F32 R14, -RZ, R14.H1_H1 ;  /* 0x3000000eff0e7230 */ /* 0x000fe40000004100 */
[----:B------:R-:W-:Y:S01]  /*1b390*/  FFMA R3, R16, R34, R5 ;  /* 0x0000002210037223 */ /* 0x000fe20000000005 */
[-C--:B------:R-:W-:Y:S01]  /*1b3a0*/  FFMA R15, R22, R2.reuse, R15 ;  /* 0x00000002160f7223 */ /* 0x080fe2000000000f */
[--C-:B------:R-:W-:Y:S02]  /*1b3b0*/  HADD2.F32 R22, -RZ, R26.reuse.H0_H0 ;  /* 0x2000001aff167230 */ /* 0x100fe40000004100 */
[----:B------:R-:W-:Y:S01]  /*1b3c0*/  FFMA R23, R16, R23, R5 ;  /* 0x0000001710177223 */ /* 0x000fe20000000005 */
[----:B------:R-:W-:Y:S01]  /*1b3d0*/  FFMA R14, R14, R2, R21 ;  /* 0x000000020e0e7223 */ /* 0x000fe20000000015 */
[----:B------:R-:W-:Y:S01]  /*1b3e0*/  HADD2.F32 R26, -RZ, R26.H1_H1 ;  /* 0x3000001aff1a7230 */ /* 0x000fe20000004100 */
[----:B------:R-:W-:Y:S01]  /*1b3f0*/  F2FP.F16.E4M3.UNPACK_B R21, R6.H1 ;  /* 0x00000006ff15723e */ /* 0x000fe200030006ff */
[----:B------:R-:W-:Y:S01]  /*1b400*/  FFMA R29, R16, R29, R5 ;  /* 0x0000001d101d7223 */ /* 0x000fe20000000005 */
[-C--:B------:R-:W-:Y:S01]  /*1b410*/  FFMA R25, R22, R2.reuse, R25 ;  /* 0x0000000216197223 */ /* 0x080fe20000000019 */
[----:B------:R-:W-:Y:S01]  /*1b420*/  F2FP.SATFINITE.RELU.E4M3.F32.PACK_AB_MERGE_C R14, R14, R15, RZ ;  /* 0x0000000f0e0e723e */ /* 0x000fe200048078ff */
[----:B------:R-:W-:Y:S01]  /*1b430*/  FFMA R22, R26, R2, R27 ;  /* 0x000000021a167223 */ /* 0x000fe2000000001b */
[C-C-:B------:R-:W-:Y:S01]  /*1b440*/  FFMA R31, R16.reuse, R31, R5.reuse ;  /* 0x0000001f101f7223 */ /* 0x140fe20000000005 */
[----:B------:R-:W-:Y:S01]  /*1b450*/  HADD2.F32 R26, -RZ, R21.H1_H1 ;  /* 0x30000015ff1a7230 */ /* 0x000fe20000004100 */
[----:B------:R-:W-:Y:S01]  /*1b460*/  F2FP.F16.E4M3.UNPACK_B R27, R0.H1 ;  /* 0x00000000ff1b723e */ /* 0x000fe200030006ff */
[----:B------:R-:W-:Y:S01]  /*1b470*/  FFMA R37, R16, R32, R5 ;  /* 0x0000002010257223 */ /* 0x000fe20000000005 */
[----:B------:R-:W-:-:S03]  /*1b480*/  F2FP.SATFINITE.RELU.E4M3.F32.PACK_AB_MERGE_C R22, R22, R25, RZ ;  /* 0x000000191616723e */ /* 0x000fc600048078ff */
[--C-:B------:R-:W-:Y:S02]  /*1b490*/  HADD2.F32 R34, -RZ, R27.reuse.H0_H0 ;  /* 0x2000001bff227230 */ /* 0x100fe40000004100 */
[C-C-:B------:R-:W-:Y:S01]  /*1b4a0*/  FFMA R39, R16.reuse, R30, R5.reuse ;  /* 0x0000001e10277223 */ /* 0x140fe20000000005 */
[----:B------:R-:W-:Y:S02]  /*1b4b0*/  HADD2.F32 R36, -RZ, R27.H1_H1 ;  /* 0x3000001bff247230 */ /* 0x000fe40000004100 */
[C-C-:B------:R-:W-:Y:S01]  /*1b4c0*/  FFMA R45, R16.reuse, R28, R5.reuse ;  /* 0x0000001c102d7223 */ /* 0x140fe20000000005 */
[----:B------:R-:W-:Y:S01]  /*1b4d0*/  FFMA R5, R16, R24, R5 ;  /* 0x0000001810057223 */ /* 0x000fe20000000005 */
[--C-:B------:R-:W-:Y:S02]  /*1b4e0*/  HADD2.F32 R24, -RZ, R20.reuse.H0_H0 ;  /* 0x20000014ff187230 */ /* 0x100fe40000004100 */
[----:B------:R-:W-:Y:S01]  /*1b4f0*/  FFMA R45, R34, R2, R45 ;  /* 0x00000002222d7223 */ /* 0x000fe2000000002d */
[----:B------:R-:W-:-:S02]  /*1b500*/  HADD2.F32 R20, -RZ, R20.H1_H1 ;  /* 0x30000014ff147230 */ /* 0x000fc40000004100 */
[-C--:B------:R-:W-:Y:S01]  /*1b510*/  FFMA R3, R24, R2.reuse, R3 ;  /* 0x0000000218037223 */ /* 0x080fe20000000003 */
[----:B------:R-:W-:Y:S02]  /*1b520*/  HADD2.F32 R24, -RZ, R21.H0_H0 ;  /* 0x20000015ff187230 */ /* 0x000fe40000004100 */
[----:B------:R-:W-:Y:S01]  /*1b530*/  FFMA R20, R20, R2, R23 ;  /* 0x0000000214147223 */ /* 0x000fe20000000017 */
[-C--:B------:R-:W-:Y:S02]  /*1b540*/  F2FP.F16.E4M3.UNPACK_B R23, R4.reuse ;  /* 0x00000004ff17723e */ /* 0x080fe400020006ff */
[----:B------:R-:W-:Y:S01]  /*1b550*/  F2FP.F16.E4M3.UNPACK_B R21, R4.H1 ;  /* 0x00000004ff15723e */ /* 0x000fe200030006ff */
[-C--:B------:R-:W-:Y:S01]  /*1b560*/  FFMA R29, R24, R2.reuse, R29 ;  /* 0x00000002181d7223 */ /* 0x080fe2000000001d */
[----:B------:R-:W-:Y:S01]  /*1b570*/  FFMA R24, R26, R2, R31 ;  /* 0x000000021a187223 */ /* 0x000fe2000000001f */
[--C-:B------:R-:W-:Y:S01]  /*1b580*/  HADD2.F32 R28, -RZ, R23.reuse.H0_H0 ;  /* 0x20000017ff1c7230 */ /* 0x100fe20000004100 */
[----:B------:R-:W-:Y:S01]  /*1b590*/  F2FP.SATFINITE.RELU.E4M3.F32.PACK_AB_MERGE_C R20, R20, R3, RZ ;  /* 0x000000031414723e */ /* 0x000fe200048078ff */
[----:B------:R-:W-:Y:S01]  /*1b5a0*/  HADD2.F32 R30, -RZ, R23.H1_H1 ;  /* 0x30000017ff1e7230 */ /* 0x000fe20000004100 */
[----:B------:R-:W-:Y:S01]  /*1b5b0*/  F2FP.F16.E4M3.UNPACK_B R23, R0 ;  /* 0x00000000ff17723e */ /* 0x000fe200020006ff */
[----:B------:R-:W-:-:S02]  /*1b5c0*/  HADD2.F32 R32, -RZ, R21.H0_H0 ;  /* 0x20000015ff207230 */ /* 0x000fc40000004100 */
[-C--:B------:R-:W-:Y:S01]  /*1b5d0*/  FFMA R33, R28, R2.reuse, R33 ;  /* 0x000000021c217223 */ /* 0x080fe20000000021 */
[----:B------:R-:W-:Y:S02]  /*1b5e0*/  HADD2.F32 R28, -RZ, R21.H1_H1 ;  /* 0x30000015ff1c7230 */ /* 0x000fe40000004100 */
[-C--:B------:R-:W-:Y:S01]  /*1b5f0*/  FFMA R26, R30, R2.reuse, R35 ;  /* 0x000000021e1a7223 */ /* 0x080fe20000000023 */
[--C-:B------:R-:W-:Y:S02]  /*1b600*/  HADD2.F32 R30, -RZ, R23.reuse.H0_H0 ;  /* 0x20000017ff1e7230 */ /* 0x100fe40000004100 */
[-C--:B------:R-:W-:Y:S01]  /*1b610*/  FFMA R37, R32, R2.reuse, R37 ;  /* 0x0000000220257223 */ /* 0x080fe20000000025 */
[----:B------:R-:W-:Y:S02]  /*1b620*/  HADD2.F32 R32, -RZ, R23.H1_H1 ;  /* 0x30000017ff207230 */ /* 0x000fe40000004100 */
[-C--:B------:R-:W-:Y:S01]  /*1b630*/  FFMA R28, R28, R2.reuse, R39 ;  /* 0x000000021c1c7223 */ /* 0x080fe20000000027 */
[----:B------:R-:W-:Y:S01]  /*1b640*/  F2FP.SATFINITE.RELU.E4M3.F32.PACK_AB_MERGE_C R24, R24, R29, RZ ;  /* 0x0000001d1818723e */ /* 0x000fe200048078ff */
[-C--:B------:R-:W-:Y:S01]  /*1b650*/  FFMA R41, R30, R2.reuse, R41 ;  /* 0x000000021e297223 */ /* 0x080fe20000000029 */
[----:B------:R-:W-:Y:S01]  /*1b660*/  F2FP.SATFINITE.RELU.E4M3.F32.PACK_AB_MERGE_C R33, R26, R33, RZ ;  /* 0x000000211a21723e */ /* 0x000fe200048078ff */
[-C--:B------:R-:W-:Y:S01]  /*1b670*/  FFMA R30, R32, R2.reuse, R43 ;  /* 0x00000002201e7223 */ /* 0x080fe2000000002b */
[----:B------:R-:W-:Y:S01]  /*1b680*/  FFMA R32, R36, R2, R5 ;  /* 0x0000000224207223 */ /* 0x000fe20000000005 */
[----:B------:R-:W-:-:S03]  /*1b690*/  F2FP.SATFINITE.RELU.E4M3.F32.PACK_AB_MERGE_C R37, R28, R37, RZ ;  /* 0x000000251c25723e */ /* 0x000fc600048078ff */
[----:B------:R-:W-:Y:S02]  /*1b6a0*/  F2FP.SATFINITE.RELU.E4M3.F32.PACK_AB_MERGE_C R41, R30, R41, RZ ;  /* 0x000000291e29723e */ /* 0x000fe400048078ff */
[----:B------:R-:W-:Y:S01]  /*1b6b0*/  F2FP.SATFINITE.RELU.E4M3.F32.PACK_AB_MERGE_C R45, R32, R45, RZ ;  /* 0x0000002d202d723e */ /* 0x000fe200048078ff */
[----:B------:R-:W-:Y:S06]  /*1b6c0*/  @P0 BRA `(.L_x_209) ;  /* 0x0000000000040947 */ /* 0x000fec0003800000 */
[----:B------:R-:W-:-:S04]  /*1b6d0*/  DEPBAR.LE SB0, 0x1 ;  /* 0x000080400000791a */ /* 0x000fc80000000000 */
.L_x_209:
        /* <DEDUP_REMOVED lines=27> */
.L_x_211:
[----:B------:R-:W-:Y:S05]  /*1b890*/  BSYNC B0 ;  /* 0x0000000000007941 */ /* 0x000fea0003800000 */
.L_x_210:
[----:B------:R-:W-:Y:S04]  /*1b8a0*/  BSSY B0, `(.L_x_212) ;  /* 0x0000035000007945 */ /* 0x000fe80003800000 */
[----:B------:R-:W-:Y:S05]  /*1b8b0*/  @P1 BRA `(.L_x_213) ;  /* 0x0000000000cc1947 */ /* 0x000fea0003800000 */
[----:B------:R-:W-:-:S04]  /*1b8c0*/  MOV R3, UR44 ;  /* 0x0000002c00037c02 */ /* 0x000fc80008000f00 */
[----:B------:R-:W-:-:S13]  /*1b8d0*/  ISETP.NE.AND P2, PT, R3, 0x3, PT ;  /* 0x000000030300780c */ /* 0x000fda0003f45270 */
[----:B------:R-:W-:Y:S05]  /*1b8e0*/  @!P2 BRA `(.L_x_214) ;  /* 0x000000000004a947 */ /* 0x000fea0003800000 */
[----:B------:R-:W-:Y:S01]  /*1b8f0*/  BPT.TRAP 0x1 ;  /* 0x000000040000795c */ /* 0x000fe20000300000 */
.L_x_214:
[----:B------:R-:W-:Y:S01]  /*1b900*/  SHF.L.U32 R3, R19, 0x1f, RZ ;  /* 0x0000001f13037819 */ /* 0x000fe200000006ff */
[----:B------:R-:W-:Y:S01]  /*1b910*/  BSSY B1, `(.L_x_215) ;  /* 0x0000004000017945 */ /* 0x000fe20003800000 */
[----:B------:R-:W-:-:S04]  /*1b920*/  LEA R14, R18, UR48, 0x3 ;  /* 0x00000030120e7c11 */ /* 0x000fc8000f8e18ff */
[----:B------:R-:W1:Y:S02]  /*1b930*/  SYNCS.PHASECHK.TRANS64.TRYWAIT P1, [R14+URZ+0x60], R3 ;  /* 0x000060030e0075a7 */ /* 0x000e64000802017f */
[----:B-1----:R-:W-:Y:S05]  /*1b940*/  @!P1 BRA `(.L_x_216) ;  /* 0x0000005000d09947 */ /* 0x002fea0003800000 */
.L_x_388:
[----:B------:R-:W-:Y:S05]  /*1b950*/  BSYNC B1 ;  /* 0x0000000000017941 */ /* 0x000fea0003800000 */
.L_x_215:
[----:B------:R-:W-:Y:S04]  /*1b960*/  BSSY B1, `(.L_x_217) ;  /* 0x0000016000017945 */ /* 0x000fe80003800000 */
[----:B------:R-:W-:Y:S05]  /*1b970*/  @P4 BRA `(.L_x_218) ;  /* 0x0000000000504947 */ /* 0x000fea0003800000 */
[----:B------:R-:W2:Y:S01]  /*1b980*/  S2R R5, SR_TID.X ;  /* 0x0000000000057919 */ /* 0x000ea20000002100 */
[----:B------:R-:W-:-:S04]  /*1b990*/  LEA R0, R18, R17, 0xc ;  /* 0x0000001112007211 */ /* 0x000fc800078e60ff */
[----:B-1----:R-:W-:Y:S01]  /*1b9a0*/  IADD3 R3, R0, UR48, RZ ;  /* 0x0000003000037c10 */ /* 0x002fe2000fffe0ff */
[----:B------:R-:W-:Y:S04]  /*1b9b0*/  LDS.U16 R8, [R0+UR48+0x200] ;  /* 0x0002003000087984 */ /* 0x000fe80008000400 */
[----:B------:R-:W-:Y:S01]  /*1b9c0*/  LDS.U16 R6, [R0+UR48+0x208] ;  /* 0x0002083000067984 */ /* 0x000fe20008000400 */
[----:B--2---:R-:W-:-:S04]  /*1b9d0*/  SHF.R.U32.HI R5, RZ, 0x4, R5 ;  /* 0x00000004ff057819 */ /* 0x004fc80000011605 */
[----:B------:R-:W-:Y:S02]  /*1b9e0*/  LOP3.LUT P1, RZ, R5, 0x1, RZ, 0xc0, !PT ;  /* 0x0000000105ff7812 */ /* 0x000fe4000782c0ff */
[----:B------:R-:W-:-:S04]  /*1b9f0*/  MOV R5, 0x8 ;  /* 0x0000000800057802 */ /* 0x000fc80000000f00 */
[----:B------:R-:W-:-:S04]  /*1ba00*/  SEL R5, R5, 0xfffffff8, !P1 ;  /* 0xfffffff805057807 */ /* 0x000fc80004800000 */
[----:B------:R-:W-:Y:S02]  /*1ba10*/  LEA R18, R5, R3, 0x1 ;  /* 0x0000000305127211 */ /* 0x000fe400078e08ff */
[----:B------:R-:W1:Y:S04]  /*1ba20*/  LDS.U16 R3, [R0+UR48+0x100] ;  /* 0x0001003000037984 */ /* 0x000e680008000400 */
[----:B------:R-:W2:Y:S04]  /*1ba30*/  LDS.U16 R5, [R0+UR48+0x108] ;  /* 0x0001083000057984 */ /* 0x000ea80008000400 */
[----:B------:R-:W-:Y:S04]  /*1ba40*/  LDS.U16 R4, [R18+0x200] ;  /* 0x0002000012047984 */ /* 0x000fe80000000400 */
[----:B------:R-:W3:Y:S04]  /*1ba50*/  LDS.U16 R15, [R18+0x100] ;  /* 0x00010000120f7984 */ /* 0x000ee80000000400 */
[----:B------:R-:W-:Y:S04]  /*1ba60*/  LDS.U16 R14, [R18+0x208] ;  /* 0x00020800120e7984 */ /* 0x000fe80000000400 */
[----:B------:R-:W4:Y:S01]  /*1ba70*/  LDS.U16 R19, [R18+0x108] ;  /* 0x0001080012137984 */ /* 0x000f220000000400 */
[----:B-1----:R-:W-:-:S02]  /*1ba80*/  PRMT R8, R3, 0x5410, R8 ;  /* 0x0000541003087816 */ /* 0x002fc40000000008 */
[----:B--2---:R-:W-:Y:S02]  /*1ba90*/  PRMT R6, R5, 0x5410, R6 ;  /* 0x0000541005067816 */ /* 0x004fe40000000006 */
[----:B---3--:R-:W-:Y:S02]  /*1baa0*/  PRMT R4, R15, 0x5410, R4 ;  /* 0x000054100f047816 */ /* 0x008fe40000000004 */
[----:B----4-:R-:W-:-:S07]  /*1bab0*/  PRMT R0, R19, 0x5410, R14 ;  /* 0x0000541013007816 */ /* 0x010fce000000000e */
.L_x_218:
[----:B------:R-:W-:Y:S05]  /*1bac0*/  BSYNC B1 ;  /* 0x0000000000017941 */ /* 0x000fea0003800000 */
.L_x_217:
        /* <DEDUP_REMOVED lines=8> */
.L_x_219:
[----:B-1----:R-:W1:Y:S01]  /*1bb50*/  S2R R14, SR_CgaCtaId ;  /* 0x00000000000e7919 */ /* 0x002e620000008800 */
[C---:B------:R-:W-:Y:S02]  /*1bb60*/  LEA R3, R11.reuse, UR48, 0x3 ;  /* 0x000000300b037c11 */ /* 0x040fe4000f8e18ff */
[----:B------:R-:W-:Y:S02]  /*1bb70*/  IADD3 R11, R11, 0x1, RZ ;  /* 0x000000010b0b7810 */ /* 0x000fe40007ffe0ff */
[----:B------:R-:W-:Y:S02]  /*1bb80*/  IADD3 R3, R3, 0x80, RZ ;  /* 0x0000008003037810 */ /* 0x000fe40007ffe0ff */
[----:B------:R-:W-:-:S04]  /*1bb90*/  ISETP.NE.AND P1, PT, R11, 0x4, PT ;  /* 0x000000040b00780c */ /* 0x000fc80003f25270 */
[----:B------:R-:W-:Y:S02]  /*1bba0*/  SEL R11, R11, RZ, P1 ;  /* 0x000000ff0b0b7207 */ /* 0x000fe40000800000 */
[----:B-1----:R-:W-:-:S04]  /*1bbb0*/  PRMT R3, R14, 0x654, R3 ;  /* 0x000006540e037816 */ /* 0x002fc80000000003 */
[----:B--2---:R1:W-:Y:S02]  /*1bbc0*/  SYNCS.ARRIVE.TRANS64.RED.A1T0 RZ, [R3+URZ], RZ ;  /* 0x000000ff03ff79a7 */ /* 0x0043e4000810043f */
[----:B-1----:R-:W-:-:S04]  /*1bbd0*/  SEL R3, RZ, 0x1, P1 ;  /* 0x00000001ff037807 */ /* 0x002fc80000800000 */
[----:B------:R-:W-:-:S07]  /*1bbe0*/  LOP3.LUT R12, R12, R3, RZ, 0x3c, !PT ;  /* 0x000000030c0c7212 */ /* 0x000fce00078e3cff */
.L_x_213:
[----:B------:R-:W-:Y:S05]  /*1bbf0*/  BSYNC B0 ;  /* 0x0000000000007941 */ /* 0x000fea0003800000 */
.L_x_212:
        /* <DEDUP_REMOVED lines=16> */
[----:B------:R-:W-:-:S02]  /*1bd00*/  F2FP.F16.E4M3.UNPACK_B R20, R0.H1 ;  /* 0x00000000ff14723e */ /* 0x000fc400030006ff */
[-C--:B------:R-:W-:Y:S02]  /*1bd10*/  F2FP.F16.E4M3.UNPACK_B R14, R8.reuse ;  /* 0x00000008ff0e723e */ /* 0x080fe400020006ff */
[----:B------:R-:W-:Y:S01]  /*1bd20*/  F2FP.F16.E4M3.UNPACK_B R8, R8.H1 ;  /* 0x00000008ff08723e */ /* 0x000fe200030006ff */
[C-C-:B--2---:R-:W-:Y:S01]  /*1bd30*/  FFMA R3, R16.reuse, R3, R7.reuse ;  /* 0x0000000310037223 */ /* 0x144fe20000000007 */
[C-C-:B---3--:R-:W-:Y:S01]  /*1bd40*/  FFMA R5, R16.reuse, R5, R7.reuse ;  /* 0x0000000510057223 */ /* 0x148fe20000000007 */
[C-C-:B----4-:R-:W-:Y:S01]  /*1bd50*/  FFMA R19, R16.reuse, R19, R7.reuse ;  /* 0x0000001310137223 */ /* 0x150fe20000000007 */
[C-C-:B-----5:R-:W-:Y:S01]  /*1bd60*/  FFMA R21, R16.reuse, R21, R7.reuse ;  /* 0x0000001510157223 */ /* 0x160fe20000000007 */
[C-C-:B------:R-:W-:Y:S01]  /*1bd70*/  FFMA R27, R16.reuse, R27, R7.reuse ;  /* 0x0000001b101b7223 */ /* 0x140fe20000000007 */
[C-C-:B------:R-:W-:Y:S01]  /*1bd80*/  FFMA R29, R16.reuse, R29, R7.reuse ;  /* 0x0000001d101d7223 */ /* 0x140fe20000000007 */
[C-C-:B------:R-:W-:Y:S01]  /*1bd90*/  FFMA R35, R16.reuse, R31, R7.reuse ;  /* 0x0000001f10237223 */ /* 0x140fe20000000007 */
[C---:B------:R-:W-:Y:S01]  /*1bda0*/  FFMA R37, R16.reuse, R30, R7 ;  /* 0x0000001e10257223 */ /* 0x040fe20000000007 */
[C-C-:B------:R-:W-:Y:S01]  /*1bdb0*/  FFMA R7, R16.reuse, R28, R9.reuse ;  /* 0x0000001c10077223 */ /* 0x140fe20000000009 */
[C-C-:B------:R-:W-:Y:S01]  /*1bdc0*/  FFMA R15, R16.reuse, R15, R9.reuse ;  /* 0x0000000f100f7223 */ /* 0x140fe20000000009 */
[C-C-:B------:R-:W-:Y:S01]  /*1bdd0*/  FFMA R23, R16.reuse, R23, R9.reuse ;  /* 0x0000001710177223 */ /* 0x140fe20000000009 */
[C-C-:B------:R-:W-:Y:S01]  /*1bde0*/  FFMA R25, R16.reuse, R25, R9.reuse ;  /* 0x0000001910197223 */ /* 0x140fe20000000009 */
[C-C-:B------:R-:W-:Y:S01]  /*1bdf0*/  FFMA R31, R16.reuse, R26, R9.reuse ;  /* 0x0000001a101f7223 */ /* 0x140fe20000000009 */
[----:B------:R-:W-:Y:S01]  /*1be00*/  FFMA R33, R16, R22, R9 ;  /* 0x0000001610217223 */ /* 0x000fe20000000009 */
[----:B------:R-:W-:-:S02]  /*1be10*/  HADD2.F32 R22, -RZ, R20.H1_H1 ;  /* 0x30000014ff167230 */ /* 0x000fc40000004100 */
[----:B------:R-:W-:Y:S02]  /*1be20*/  HADD2.F32 R20, -RZ, R20.H0_H0 ;  /* 0x20000014ff147230 */ /* 0x000fe40000004100 */
[----:B------:R-:W-:Y:S01]  /*1be30*/  FFMA R39, R16, R18, R9 ;  /* 0x0000001210277223 */ /* 0x000fe20000000009 */
[--C-:B------:R-:W-:Y:S02]  /*1be40*/  HADD2.F32 R18, -RZ, R14.reuse.H0_H0 ;  /* 0x2000000eff127230 */ /* 0x100fe40000004100 */
[----:B------:R-:W-:Y:S02]  /*1be50*/  HADD2.F32 R14, -RZ, R14.H1_H1 ;  /* 0x3000000eff0e7230 */ /* 0x000fe40000004100 */
[----:B------:R-:W-:Y:S01]  /*1be60*/  FFMA R28, R22, R2, R39 ;  /* 0x00000002161c7223 */ /* 0x000fe20000000027 */
[----:B------:R-:W-:Y:S01]  /*1be70*/  FFMA R9, R16, R24, R9 ;  /* 0x0000001810097223 */ /* 0x000fe20000000009 */
[----:B------:R-:W-:Y:S01]  /*1be80*/  FFMA R22, R18, R2, R3 ;  /* 0x0000000212167223 */ /* 0x000fe20000000003 */
[--C-:B------:R-:W-:Y:S01]  /*1be90*/  HADD2.F32 R18, -RZ, R8.reuse.H0_H0 ;  /* 0x20000008ff127230 */ /* 0x100fe20000004100 */
[-C--:B------:R-:W-:Y:S01]  /*1bea0*/  F2FP.F16.E4M3.UNPACK_B R3, R6.reuse ;  /* 0x00000006ff03723e */ /* 0x080fe200020006ff */
[----:B------:R-:W-:Y:S01]  /*1beb0*/  HADD2.F32 R8, -RZ, R8.H1_H1 ;  /* 0x30000008ff087230 */ /* 0x000fe20000004100 */
[----:B------:R-:W-:Y:S01]  /*1bec0*/  F2FP.F16.E4M3.UNPACK_B R6, R6.H1 ;  /* 0x00000006ff06723e */ /* 0x000fe200030006ff */
[-C--:B------:R-:W-:Y:S01]  /*1bed0*/  FFMA R5, R14, R2.reuse, R5 ;  /* 0x000000020e057223 */ /* 0x080fe20000000005 */
[----:B------:R-:W-:Y:S01]  /*1bee0*/  FFMA R7, R18, R2, R7 ;  /* 0x0000000212077223 */ /* 0x000fe20000000007 */
[----:B------:R-:W-:-:S02]  /*1bef0*/  HADD2.F32 R14, -RZ, R3.H0_H0 ;  /* 0x20000003ff0e7230 */ /* 0x000fc40000004100 */
[----:B------:R-:W-:Y:S01]  /*1bf00*/  FFMA R24, R8, R2, R15 ;  /* 0x0000000208187223 */ /* 0x000fe2000000000f */
[----:B------:R-:W-:Y:S01]  /*1bf10*/  HADD2.F32 R18, -RZ, R3.H1_H1 ;  /* 0x30000003ff127230 */ /* 0x000fe20000004100 */
[----:B------:R-:W-:Y:S01]  /*1bf20*/  F2FP.F16.E4M3.UNPACK_B R3, R4 ;  /* 0x00000004ff03723e */ /* 0x000fe200020006ff */
[--C-:B------:R-:W-:Y:S02]  /*1bf30*/  HADD2.F32 R8, -RZ, R6.reuse.H0_H0 ;  /* 0x20000006ff087230 */ /* 0x100fe40000004100 */
[----:B------:R-:W-:Y:S01]  /*1bf40*/  FFMA R19, R14, R2, R19 ;  /* 0x000000020e137223 */ /* 0x000fe20000000013 */
[----:B------:R-:W-:Y:S01]  /*1bf50*/  HADD2.F32 R6, -RZ, R6.H1_H1 ;  /* 0x30000006ff067230 */ /* 0x000fe20000004100 */
[----:B------:R-:W-:Y:S01]  /*1bf60*/  F2FP.F16.E4M3.UNPACK_B R4, R4.H1 ;  /* 0x00000004ff04723e */ /* 0x000fe200030006ff */
[--C-:B------:R-:W-:Y:S02]  /*1bf70*/  HADD2.F32 R14, -RZ, R3.reuse.H1_H1 ;  /* 0x30000003ff0e7230 */ /* 0x100fe40000004100 */
[----:B------:R-:W-:Y:S01]  /*1bf80*/  FFMA R23, R8, R2, R23 ;  /* 0x0000000208177223 */ /* 0x000fe20000000017 */
[----:B------:R-:W-:Y:S01]  /*1bf90*/  HADD2.F32 R8, -RZ, R3.H0_H0 ;  /* 0x20000003ff087230 */ /* 0x000fe20000004100 */
[----:B------:R-:W-:Y:S01]  /*1bfa0*/  F2FP.F16.E4M3.UNPACK_B R3, R0 ;  /* 0x00000000ff03723e */ /* 0x000fe200020006ff */
[----:B------:R-:W-:Y:S01]  /*1bfb0*/  FFMA R26, R6, R2, R25 ;  /* 0x00000002061a7223 */ /* 0x000fe20000000019 */
[----:B------:R-:W-:-:S02]  /*1bfc0*/  HADD2.F32 R0, -RZ, R4.H0_H0 ;  /* 0x20000004ff007230 */ /* 0x000fc40000004100 */
[-C--:B------:R-:W-:Y:S01]  /*1bfd0*/  FFMA R18, R18, R2.reuse, R21 ;  /* 0x0000000212127223 */ /* 0x080fe20000000015 */
[-C--:B------:R-:W-:Y:S01]  /*1bfe0*/  FFMA R27, R8, R2.reuse, R27 ;  /* 0x00000002081b7223 */ /* 0x080fe2000000001b */
[----:B------:R-:W-:Y:S02]  /*1bff0*/  HADD2.F32 R4, -RZ, R4.H1_H1 ;  /* 0x30000004ff047230 */ /* 0x000fe40000004100 */
[-C--:B------:R-:W-:Y:S01]  /*1c000*/  FFMA R14, R14, R2.reuse, R29 ;  /* 0x000000020e0e7223 */ /* 0x080fe2000000001d */
[--C-:B------:R-:W-:Y:S02]  /*1c010*/  HADD2.F32 R6, -RZ, R3.reuse.H0_H0 ;  /* 0x20000003ff067230 */ /* 0x100fe40000004100 */
[-C--:B------:R-:W-:Y:S01]  /*1c020*/  FFMA R0, R0, R2.reuse, R31 ;  /* 0x0000000200007223 */ /* 0x080fe2000000001f */
[----:B------:R-:W-:Y:S02]  /*1c030*/  HADD2.F32 R8, -RZ, R3.H1_H1 ;  /* 0x30000003ff087230 */ /* 0x000fe40000004100 */
[-C--:B------:R-:W-:Y:S01]  /*1c040*/  FFMA R33, R4, R2.reuse, R33 ;  /* 0x0000000204217223 */ /* 0x080fe20000000021 */
[-C--:B------:R-:W-:Y:S01]  /*1c050*/  FFMA R9, R20, R2.reuse, R9 ;  /* 0x0000000214097223 */ /* 0x080fe20000000009 */
[----:B------:R-:W-:Y:S01]  /*1c060*/  FFMA R6, R6, R2, R35 ;  /* 0x0000000206067223 */ /* 0x000fe20000000023 */
[----:B------:R-:W-:Y:S01]  /*1c070*/  F2FP.SATFINITE.RELU.E4M3.F32.PACK_AB_MERGE_C R22, R5, R22, RZ ;  /* 0x000000160516723e */ /* 0x000fe200048078ff */
        /* <DEDUP_REMOVED lines=10> */
.L_x_220:
[----:B------:R-:W2:Y:S01]  /*1c120*/  LDL.LU R25, [R1+0x4a8] ;  /* 0x0004a80001197983 */ /* 0x000ea20000300800 */
        /* <DEDUP_REMOVED lines=16> */
[----:B---3--:R-:W3:Y:S02]  /*1c230*/  FENCE.VIEW.ASYNC.S ;  /* 0x00000000000073c6 */ /* 0x008ee40000000000 */
[----:B---3--:R-:W-:Y:S01]  /*1c240*/  BAR.SYNC.DEFER_BLOCKING 0x1, 0x100 ;  /* 0x0044000000007b1d */ /* 0x008fe20000010000 */
[----:B--2---:R-:W-:-:S05]  /*1c250*/  IADD3 R25, P1, R25, UR54, RZ ;  /* 0x0000003619197c10 */ /* 0x004fca000ff3e0ff */
[----:B------:R1:W-:Y:S01]  /*1c260*/  STL [R1+0x4a8], R25 ;  /* 0x0004a81901007387 */ /* 0x0003e20000100800 */
[----:B------:R-:W-:Y:S07]  /*1c270*/  @P0 BRA `(.L_x_222) ;  /* 0x0000000000200947 */ /* 0x000fee0003800000 */
[----:B------:R-:W-:Y:S02]  /*1c280*/  UIADD3 UR8, UP0, UR58, 0x4f0, URZ ;  /* 0x000004f03a087890 */ /* 0x000fe4000ff1e03f */
[----:B------:R-:W-:Y:S02]  /*1c290*/  UIADD3 UR6, UR42, 0x80, URZ ;  /* 0x000000802a067890 */ /* 0x000fe4000fffe03f */
[----:B------:R-:W-:Y:S02]  /*1c2a0*/  UIADD3 UR5, UR41, 0xe0, URZ ;  /* 0x000000e029057890 */ /* 0x000fe4000fffe03f */
[----:B------:R-:W-:Y:S02]  /*1c2b0*/  UIADD3 UR4, UR48, 0x5100, URZ ;  /* 0x0000510030047890 */ /* 0x000fe4000fffe03f */
[----:B------:R-:W-:Y:S01]  /*1c2c0*/  UIADD3.X UR9, URZ, UR59, URZ, UP0, !UPT ;  /* 0x0000003b3f097290 */ /* 0x000fe200087fe43f */
[----:B------:R-:W-:-:S08]  /*1c2d0*/  UMOV UR7, UR43 ;  /* 0x0000002b00077c82 */ /* 0x000fd00008000000 */
[----:B------:R2:W-:Y:S02]  /*1c2e0*/  UTMASTG.3D [UR4], [UR8] ;  /* 0x00000004080073b5 */ /* 0x0005e40008010000 */
[----:B--2---:R0:W-:Y:S02]  /*1c2f0*/  UTMACMDFLUSH ;  /* 0x00000000000079b7 */ /* 0x0041e40000000000 */
.L_x_222:
[----:B------:R-:W-:Y:S05]  /*1c300*/  BSYNC B0 ;  /* 0x0000000000007941 */ /* 0x000fea0003800000 */
.L_x_221:
[----:B-1----:R-:W2:Y:S01]  /*1c310*/  LDL.LU R27, [R1+0x4ac] ;  /* 0x0004ac00011b7983 */ /* 0x002ea20000300800 */
[----:B------:R-:W-:Y:S01]  /*1c320*/  MOV R2, 0xffffffff ;  /* 0xffffffff00027802 */ /* 0x000fe20000000f00 */
[----:B------:R-:W-:Y:S01]  /*1c330*/  ULDC.64 UR4, c[0x0][0x8f8] ;  /* 0x00023e0000047ab9 */ /* 0x000fe20000000a00 */
[----:B------:R-:W-:Y:S01]  /*1c340*/  UMOV UR52, 0xffffffff ;  /* 0xffffffff00347882 */ /* 0x000fe20000000000 */
[----:B------:R-:W-:Y:S01]  /*1c350*/  ISETP.GE.U32.AND P0, PT, R25, UR4, PT ;  /* 0x0000000419007c0c */ /* 0x000fe2000bf06070 */
[----:B------:R-:W-:Y:S01]  /*1c360*/  UMOV UR43, 0xffffffff ;  /* 0xffffffff002b7882 */ /* 0x000fe20000000000 */
[----:B------:R-:W-:Y:S02]  /*1c370*/  PRMT R0, RZ, 0x7610, R0 ;  /* 0x00007610ff007816 */ /* 0x000fe40000000000 */
[----:B--2---:R-:W-:-:S04]  /*1c380*/  IADD3.X R27, R27, UR38, RZ, P1, !PT ;  /* 0x000000261b1b7c10 */ /* 0x004fc80008ffe4ff */
[----:B------:R-:W-:Y:S01]  /*1c390*/  ISETP.GE.U32.AND.EX P0, PT, R27, UR5, PT, P0 ;  /* 0x000000051b007c0c */ /* 0x000fe2000bf06100 */
[----:B------:R1:W-:Y:S04]  /*1c3a0*/  STL [R1+0x4ac], R27 ;  /* 0x0004ac1b01007387 */ /* 0x0003e80000100800 */
[----:B------:R1:W-:Y:S08]  /*1c3b0*/  STL [R1+0x4bc], R2 ;  /* 0x0004bc0201007387 */ /* 0x0003f00000100800 */
[----:B------:R-:W-:Y:S05]  /*1c3c0*/  @P0 BRA `(.L_x_223) ;  /* 0x00000004007c0947 */ /* 0x000fea0003800000 */
[----:B------:R-:W2:Y:S01]  /*1c3d0*/  S2R R14, SR_CTAID.X ;  /* 0x00000000000e7919 */ /* 0x000ea20000002500 */
[----:B------:R-:W3:Y:S01]  /*1c3e0*/  LDC.64 R8, c[0x0][0x8d0] ;  /* 0x00023400ff087b82 */ /* 0x000ee20000000a00 */
[----:B------:R-:W-:Y:S01]  /*1c3f0*/  ULDC UR4, c[0x0][0x150] ;  /* 0x0000540000047ab9 */ /* 0x000fe20000000800 */
[----:B------:R-:W-:Y:S01]  /*1c400*/  MOV R6, R25 ;  /* 0x0000001900067202 */ /* 0x000fe20000000f00 */
[----:B------:R-:W4:Y:S01]  /*1c410*/  S2R R24, SR_CTAID.Y ;  /* 0x0000000000187919 */ /* 0x000f220000002600 */
[----:B------:R-:W-:-:S04]  /*1c420*/  MOV R7, R27 ;  /* 0x0000001b00077202 */ /* 0x000fc80000000f00 */
[----:B------:R-:W1:Y:S08]  /*1c430*/  LDC R23, c[0x0][0x144] ;  /* 0x00005100ff177b82 */ /* 0x000e700000000800 */
[----:B------:R-:W1:Y:S08]  /*1c440*/  LDC R10, c[0x0][0x8d8] ;  /* 0x00023600ff0a7b82 */ /* 0x000e700000000800 */
[----:B------:R-:W1:Y:S01]  /*1c450*/  LDC.64 R20, c[0x0][0x8c8] ;  /* 0x00023200ff147b82 */ /* 0x000e620000000a00 */
[----:B---3--:R-:W-:-:S04]  /*1c460*/  ISETP.NE.U32.AND P0, PT, R8, RZ, PT ;  /* 0x000000ff0800720c */ /* 0x008fc80003f05070 */
[----:B------:R-:W-:Y:S02]  /*1c470*/  ISETP.NE.AND.EX P0, PT, R9, RZ, PT, P0 ;  /* 0x000000ff0900720c */ /* 0x000fe40003f05300 */
[----:B--2---:R-:W-:-:S05]  /*1c480*/  I2FP.F32.U32 R0, R14 ;  /* 0x0000000e00007245 */ /* 0x004fca0000201000 */
[----:B------:R-:W-:-:S04]  /*1c490*/  FMUL R0, R0, UR4 ;  /* 0x0000000400007c20 */ /* 0x000fc80008400000 */
[----:B------:R2:W3:Y:S02]  /*1c4a0*/  F2I.U32.TRUNC.NTZ R22, R0 ;  /* 0x0000000000167305 */ /* 0x0004e4000020f000 */
[----:B----4-:R-:W-:Y:S05]  /*1c4b0*/  @!P0 BRA `(.L_x_224) ;  /* 0x0000000000288947 */ /* 0x010fea0003800000 */
[----:B--2---:R-:W2:Y:S02]  /*1c4c0*/  LDC R0, c[0x0][0x8dc] ;  /* 0x00023700ff007b82 */ /* 0x004ea40000000800 */
[----:B--2---:R-:W-:-:S04]  /*1c4d0*/  IADD3 R7, P0, R25, R0, RZ ;  /* 0x0000000019077210 */ /* 0x004fc80007f1e0ff */
[----:B------:R-:W-:-:S05]  /*1c4e0*/  IADD3.X R15, RZ, R27, RZ, P0, !PT ;  /* 0x0000001bff0f7210 */ /* 0x000fca00007fe4ff */
[----:B-1----:R-:W-:-:S04]  /*1c4f0*/  IMAD.WIDE.U32 R2, R15, R8, RZ ;  /* 0x000000080f027225 */ /* 0x002fc800078e00ff */
[----:B------:R-:W-:-:S04]  /*1c500*/  IMAD.WIDE.U32 R4, P0, R7, R9, R2 ;  /* 0x0000000907047225 */ /* 0x000fc80007800002 */
[----:B------:R-:W-:Y:S01]  /*1c510*/  IMAD.WIDE.U32 R2, R7, R8, RZ ;  /* 0x0000000807027225 */ /* 0x000fe200078e00ff */
[----:B------:R-:W-:Y:S02]  /*1c520*/  IADD3.X R7, RZ, RZ, RZ, P0, !PT ;  /* 0x000000ffff077210 */ /* 0x000fe400007fe4ff */
[----:B------:R-:W-:Y:S02]  /*1c530*/  MOV R6, R5 ;  /* 0x0000000500067202 */ /* 0x000fe40000000f00 */
[----:B------:R-:W-:-:S05]  /*1c540*/  IADD3 RZ, P0, R3, R4, RZ ;  /* 0x0000000403ff7210 */ /* 0x000fca0007f1e0ff */
[----:B------:R-:W-:-:S08]  /*1c550*/  IMAD.WIDE.U32.X R6, R15, R9, R6, P0 ;  /* 0x000000090f067225 */ /* 0x000fd000000e0406 */
.L_x_224:
[-CC-:B-1----:R-:W-:Y:S01]  /*1c560*/  SHF.R.U64 R29, R6, R10.reuse, R7.reuse ;  /* 0x0000000a061d7219 */ /* 0x182fe20000001207 */
[----:B------:R-:W1:Y:S01]  /*1c570*/  LDC.64 R18, c[0x0][0x8e8] ;  /* 0x00023a00ff127b82 */ /* 0x000e620000000a00 */
[----:B--2---:R-:W-:Y:S01]  /*1c580*/  SHF.R.U32.HI R0, RZ, R10, R7 ;  /* 0x0000000aff007219 */ /* 0x004fe20000011607 */
[----:B------:R-:W-:Y:S01]  /*1c590*/  ULDC UR4, c[0x0][0x154] ;  /* 0x0000550000047ab9 */ /* 0x000fe20000000800 */
[----:B------:R-:W-:Y:S02]  /*1c5a0*/  IADD3 R5, P0, RZ, -R29, RZ ;  /* 0x8000001dff057210 */ /* 0x000fe40007f1e0ff */
[----:B------:R-:W-:Y:S02]  /*1c5b0*/  MOV R2, R25 ;  /* 0x0000001900027202 */ /* 0x000fe40000000f00 */
[----:B------:R-:W-:Y:S01]  /*1c5c0*/  IADD3.X R3, RZ, ~R0, RZ, P0, !PT ;  /* 0x80000000ff037210 */ /* 0x000fe200007fe4ff */
[----:B------:R-:W2:Y:S01]  /*1c5d0*/  LDC R4, c[0x0][0x8c0] ;  /* 0x00023000ff047b82 */ /* 0x000ea20000000800 */
[----:B---3--:R-:W-:-:S02]  /*1c5e0*/  IADD3 R22, -R22, RZ, RZ ;  /* 0x000000ff16167210 */ /* 0x008fc40007ffe1ff */
[----:B------:R-:W-:Y:S01]  /*1c5f0*/  MOV R7, 0x1 ;  /* 0x0000000100077802 */ /* 0x000fe20000000f00 */
[----:B------:R-:W-:Y:S01]  /*1c600*/  IMAD R0, R3, R20, RZ ;  /* 0x0000001403007224 */ /* 0x000fe200078e02ff */
[----:B------:R-:W-:Y:S01]  /*1c610*/  MOV R3, R27 ;  /* 0x0000001b00037202 */ /* 0x000fe20000000f00 */
[----:B------:R-:W-:Y:S02]  /*1c620*/  IMAD R23, R23, R22, R14 ;  /* 0x0000001617177224 */ /* 0x000fe400078e020e */
[----:B------:R-:W3:Y:S01]  /*1c630*/  LDC R6, c[0x0][0x8b0] ;  /* 0x00022c00ff067b82 */ /* 0x000ee20000000800 */
[----:B------:R-:W-:-:S04]  /*1c640*/  IMAD.WIDE.U32 R2, R5, R20, R2 ;  /* 0x0000001405027225 */ /* 0x000fc800078e0002 */
[----:B------:R-:W-:Y:S01]  /*1c650*/  IMAD R5, R5, R21, R0 ;  /* 0x0000001505057224 */ /* 0x000fe200078e0200 */
[----:B------:R-:W-:Y:S02]  /*1c660*/  I2FP.F32.U32 R0, R24 ;  /* 0x0000001800007245 */ /* 0x000fe40000201000 */
[----:B------:R-:W4:Y:S01]  /*1c670*/  LDC R26, c[0x0][0x900] ;  /* 0x00024000ff1a7b82 */ /* 0x000f220000000800 */
[----:B-1----:R-:W-:Y:S02]  /*1c680*/  ISETP.NE.U32.AND P0, PT, R18, RZ, PT ;  /* 0x000000ff1200720c */ /* 0x002fe40003f05070 */
[----:B------:R-:W-:Y:S01]  /*1c690*/  IADD3 R3, R3, R5, RZ ;  /* 0x0000000503037210 */ /* 0x000fe20007ffe0ff */
[----:B------:R-:W-:Y:S01]  /*1c6a0*/  FMUL R0, R0, UR4 ;  /* 0x0000000400007c20 */ /* 0x000fe20008400000 */
[----:B------:R-:W-:Y:S02]  /*1c6b0*/  ISETP.NE.AND.EX P0, PT, R19, RZ, PT, P0 ;  /* 0x000000ff1300720c */ /* 0x000fe40003f05300 */
[----:B------:R-:W-:Y:S01]  /*1c6c0*/  MOV R5, 0xffffffff ;  /* 0xffffffff00057802 */ /* 0x000fe20000000f00 */
[----:B------:R-:W1:Y:S01]  /*1c6d0*/  LDC R21, c[0x0][0x148] ;  /* 0x00005200ff157b82 */ /* 0x000e620000000800 */
[-CC-:B--2---:R-:W-:Y:S01]  /*1c6e0*/  SHF.R.U64 R10, R2, R4.reuse, R3.reuse ;  /* 0x00000004020a7219 */ /* 0x184fe20000001203 */
[----:B------:R2:W1:Y:S01]  /*1c6f0*/  F2I.U32.TRUNC.NTZ R14, R0 ;  /* 0x00000000000e7305 */ /* 0x000462000020f000 */
[----:B------:R-:W-:-:S05]  /*1c700*/  SHF.R.U32.HI R3, RZ, R4, R3 ;  /* 0x00000004ff037219 */ /* 0x000fca0000011603 */
[----:B------:R-:W1:Y:S01]  /*1c710*/  LDC R20, c[0x0][0x8a8] ;  /* 0x00022a00ff147b82 */ /* 0x000e620000000800 */
[-CC-:B---3--:R-:W-:Y:S02]  /*1c720*/  SHF.R.U64 R8, R10, R6.reuse, R3.reuse ;  /* 0x000000060a087219 */ /* 0x188fe40000001203 */
[----:B------:R-:W-:-:S05]  /*1c730*/  SHF.R.U32.HI R3, RZ, R6, R3 ;  /* 0x00000006ff037219 */ /* 0x000fca0000011603 */
[----:B------:R-:W3:Y:S01]  /*1c740*/  LDC R22, c[0x0][0x8f0] ;  /* 0x00023c00ff167b82 */ /* 0x000ee20000000800 */
[-C--:B----4-:R-:W-:Y:S02]  /*1c750*/  SHF.L.U32 R5, R5, R26.reuse, RZ ;  /* 0x0000001a05057219 */ /* 0x090fe400000006ff */
[-CC-:B------:R-:W-:Y:S02]  /*1c760*/  SHF.R.U64 R15, R8, R26.reuse, R3.reuse ;  /* 0x0000001a080f7219 */ /* 0x180fe40000001203 */
[-C--:B------:R-:W-:Y:S02]  /*1c770*/  SHF.R.U32.HI R3, RZ, R26.reuse, R3 ;  /* 0x0000001aff037219 */ /* 0x080fe40000011603 */
[----:B------:R-:W-:Y:S01]  /*1c780*/  SHF.L.U32 R26, R7, R26, RZ ;  /* 0x0000001a071a7219 */ /* 0x000fe200000006ff */
[----:B------:R-:W4:Y:S01]  /*1c790*/  LDC R27, c[0x0][0x8e0] ;  /* 0x00023800ff1b7b82 */ /* 0x000f220000000800 */
[----:B------:R-:W-:Y:S02]  /*1c7a0*/  LOP3.LUT R25, RZ, R5, RZ, 0x33, !PT ;  /* 0x00000005ff197212 */ /* 0x000fe400078e33ff */
[----:B------:R-:W-:-:S05]  /*1c7b0*/  MOV R2, R15 ;  /* 0x0000000f00027202 */ /* 0x000fca0000000f00 */
[----:B------:R-:W1:Y:S01]  /*1c7c0*/  LDC R28, c[0x0][0x8b8] ;  /* 0x00022e00ff1c7b82 */ /* 0x000e620000000800 */
[----:B--2---:R-:W-:Y:S05]  /*1c7d0*/  @!P0 BRA `(.L_x_225) ;  /* 0x0000000000288947 */ /* 0x004fea0003800000 */
[----:B------:R-:W2:Y:S02]  /*1c7e0*/  LDC R0, c[0x0][0x8f4] ;  /* 0x00023d00ff007b82 */ /* 0x000ea40000000800 */
[----:B--2---:R-:W-:-:S04]  /*1c7f0*/  IADD3 R7, P0, R15, R0, RZ ;  /* 0x000000000f077210 */ /* 0x004fc80007f1e0ff */
        /* <DEDUP_REMOVED lines=8> */
.L_x_225:
[----:B------:R-:W2:Y:S01]  /*1c880*/  LDC R4, c[0x0][0x904] ;  /* 0x00024100ff047b82 */ /* 0x000ea20000000800 */
[----:B---3--:R-:W-:Y:S02]  /*1c890*/  SHF.R.U64 R0, R2, R22, R3 ;  /* 0x0000001602007219 */ /* 0x008fe40000001203 */
[----:B-1----:R-:W-:Y:S02]  /*1c8a0*/  IADD3 R14, -R14, RZ, RZ ;  /* 0x000000ff0e0e7210 */ /* 0x002fe40007ffe1ff */
[----:B------:R-:W-:Y:S02]  /*1c8b0*/  LOP3.LUT R5, R8, R25, RZ, 0xc0, !PT ;  /* 0x0000001908057212 */ /* 0x000fe400078ec0ff */
[----:B------:R-:W-:Y:S02]  /*1c8c0*/  IADD3 R3, R20, -0x1, RZ ;  /* 0xffffffff14037810 */ /* 0x000fe40007ffe0ff */
[----:B------:R-:W-:Y:S01]  /*1c8d0*/  IADD3 R2, -R0, RZ, RZ ;  /* 0x000000ff00027210 */ /* 0x000fe20007ffe1ff */
[----:B------:R-:W-:Y:S01]  /*1c8e0*/  IMAD R0, R26, R0, R5 ;  /* 0x000000001a007224 */ /* 0x000fe200078e0205 */
[----:B------:R-:W-:-:S02]  /*1c8f0*/  LOP3.LUT R3, R10, R3, RZ, 0xc0, !PT ;  /* 0x000000030a037212 */ /* 0x000fc400078ec0ff */
[----:B------:R-:W-:Y:S01]  /*1c900*/  R2UR UR43, R29 ;  /* 0x000000001d2b72ca */ /* 0x000fe200000e0000 */
[----:B----4-:R-:W-:-:S04]  /*1c910*/  IMAD R2, R2, R27, R15 ;  /* 0x0000001b02027224 */ /* 0x010fc800078e020f */
[----:B------:R-:W-:Y:S01]  /*1c920*/  IMAD R3, R2, R20, R3 ;  /* 0x0000001402037224 */ /* 0x000fe200078e0203 */
[----:B--2---:R-:W-:-:S13]  /*1c930*/  ISETP.NE.AND P0, PT, R4, 0x1, PT ;  /* 0x000000010400780c */ /* 0x004fda0003f05270 */
[----:B------:R-:W-:-:S04]  /*1c940*/  @P0 IMAD R23, R21, R14, R24 ;  /* 0x0000000e15170224 */ /* 0x000fc800078e0218 */
[----:B------:R-:W-:-:S05]  /*1c950*/  IMAD R0, R0, R28, R23 ;  /* 0x0000001c00007224 */ /* 0x000fca00078e0217 */
[----:B------:R-:W-:Y:S02]  /*1c960*/  SEL R2, R3, R0, !P0 ;  /* 0x0000000003027207 */ /* 0x000fe40004000000 */
[----:B------:R-:W-:Y:S02]  /*1c970*/  SEL R3, R0, R3, !P0 ;  /* 0x0000000300037207 */ /* 0x000fe40004000000 */
[----:B------:R-:W-:Y:S02]  /*1c980*/  R2UR UR52, R2 ;  /* 0x00000000023472ca */ /* 0x000fe400000e0000 */
[----:B------:R-:W-:Y:S01]  /*1c990*/  MOV R2, 0x1 ;  /* 0x0000000100027802 */ /* 0x000fe20000000f00 */
[----:B------:R2:W-:Y:S03]  /*1c9a0*/  STL [R1+0x4bc], R3 ;  /* 0x0004bc0301007387 */ /* 0x0005e60000100800 */
[----:B------:R-:W-:-:S09]  /*1c9b0*/  PRMT R0, R2, 0x7610, R0 ;  /* 0x0000761002007816 */ /* 0x000fd20000000000 */
.L_x_223:
[----:B------:R-:W-:Y:S01]  /*1c9c0*/  LOP3.LUT P0, RZ, R0, 0xff, RZ, 0xc0, !PT ;  /* 0x000000ff00ff7812 */ /* 0x000fe2000780c0ff */
[----:B------:R-:W-:Y:S01]  /*1c9d0*/  UIMAD.WIDE.U32 UR4, UR51, -0x55555555, URZ ;  /* 0xaaaaaaab330478a5 */ /* 0x000fe2000f8e003f */
[----:B-1----:R-:W-:Y:S02]  /*1c9e0*/  MOV R2, R13 ;  /* 0x0000000d00027202 */ /* 0x002fe40000000f00 */
[----:B------:R-:W-:Y:S01]  /*1c9f0*/  MOV R19, R12 ;  /* 0x0000000c00137202 */ /* 0x000fe20000000f00 */
[----:B------:R-:W-:Y:S01]  /*1ca00*/  USHF.R.U32.HI UR4, URZ, 0x2, UR5 ;  /* 0x000000023f047899 */ /* 0x000fe20008011605 */
[----:B------:R-:W-:-:S03]  /*1ca10*/  MOV R18, R11 ;  /* 0x0000000b00127202 */ /* 0x000fc60000000f00 */
[----:B------:R-:W-:-:S04]  /*1ca20*/  UIMAD UR51, UR4, -0x6, UR51 ;  /* 0xfffffffa043378a4 */ /* 0x000fc8000f8e0233 */
[----:B------:R-:W-:Y:S08]  /*1ca30*/  @P0 BRA `(.L_x_226) ;  /* 0xfffffe4c00400947 */ /* 0x000ff0000383ffff */
[----:B------:R-:W-:-:S04]  /*1ca40*/  DEPBAR.LE SB0, 0x0 ;  /* 0x000080000000791a */ /* 0x000fc80000000000 */
[----:B------:R-:W-:Y:S05]  /*1ca50*/  EXIT ;  /* 0x000000000000794d */ /* 0x000fea0003800000 */
.L_x_8:
[----:B------:R-:W2:Y:S01]  /*1ca60*/  LDL R17, [R1+0x4a8] ;  /* 0x0004a80001117983 */ /* 0x000ea20000100800 */
[----:B------:R-:W-:-:S03]  /*1ca70*/  ULDC.64 UR4, c[0x0][0x8f8] ;  /* 0x00023e0000047ab9 */ /* 0x000fc60000000a00 */
[----:B------:R-:W3:Y:S01]  /*1ca80*/  LDL R18, [R1+0x4ac] ;  /* 0x0004ac0001127983 */ /* 0x000ee20000100800 */
[----:B------:R-:W-:Y:S02]  /*1ca90*/  PRMT R6, RZ, 0x7610, R6 ;  /* 0x00007610ff067816 */ /* 0x000fe40000000006 */
[----:B------:R-:W-:Y:S02]  /*1caa0*/  MOV R2, 0xffffffff ;  /* 0xffffffff00027802 */ /* 0x000fe40000000f00 */
[----:B------:R-:W-:Y:S02]  /*1cab0*/  MOV R3, 0xffffffff ;  /* 0xffffffff00037802 */ /* 0x000fe40000000f00 */
[----:B------:R-:W-:Y:S02]  /*1cac0*/  MOV R10, 0xffffffff ;  /* 0xffffffff000a7802 */ /* 0x000fe40000000f00 */
[----:B--2---:R-:W-:-:S04]  /*1cad0*/  ISETP.GE.U32.AND P0, PT, R17, UR4, PT ;  /* 0x0000000411007c0c */ /* 0x004fc8000bf06070 */
[----:B---3--:R-:W-:-:S13]  /*1cae0*/  ISETP.GE.U32.AND.EX P0, PT, R18, UR5, PT, P0 ;  /* 0x0000000512007c0c */ /* 0x008fda000bf06100 */
[----:B------:R-:W-:Y:S05]  /*1caf0*/  @P0 BRA `(.L_x_227) ;  /* 0x0000000400640947 */ /* 0x000fea0003800000 */
        /* <DEDUP_REMOVED lines=18> */
.L_x_228:
[--C-:B------:R-:W-:Y:S01]  /*1cc20*/  SHF.R.U64 R10, R8, R12, R9.reuse ;  /* 0x0000000c080a7219 */ /* 0x100fe20000001209 */
[----:B------:R-:W1:Y:S01]  /*1cc30*/  LDC R16, c[0x0][0x8c0] ;  /* 0x00023000ff107b82 */ /* 0x000e620000000800 */
[----:B------:R-:W-:Y:S01]  /*1cc40*/  I2FP.F32.U32 R6, R4 ;  /* 0x0000000400067245 */ /* 0x000fe20000201000 */
[----:B------:R-:W-:Y:S01]  /*1cc50*/  ULDC UR4, c[0x0][0x150] ;  /* 0x0000540000047ab9 */ /* 0x000fe20000000800 */
[----:B------:R-:W-:Y:S02]  /*1cc60*/  MOV R3, R18 ;  /* 0x0000001200037202 */ /* 0x000fe40000000f00 */
[----:B------:R-:W-:Y:S01]  /*1cc70*/  SHF.R.U32.HI R2, RZ, R12, R9 ;  /* 0x0000000cff027219 */ /* 0x000fe20000011609 */
[----:B------:R-:W-:Y:S01]  /*1cc80*/  FMUL R9, R6, UR4 ;  /* 0x0000000406097c20 */ /* 0x000fe20008400000 */
[----:B------:R-:W-:Y:S01]  /*1cc90*/  IADD3 R5, P0, RZ, -R10, RZ ;  /* 0x8000000aff057210 */ /* 0x000fe20007f1e0ff */
[----:B------:R-:W2:Y:S01]  /*1cca0*/  LDC.64 R18, c[0x0][0x8e8] ;  /* 0x00023a00ff127b82 */ /* 0x000ea20000000a00 */
[----:B------:R-:W-:-:S02]  /*1ccb0*/  ULDC UR4, c[0x0][0x154] ;  /* 0x0000550000047ab9 */ /* 0x000fc40000000800 */
[----:B------:R-:W-:Y:S01]  /*1ccc0*/  IADD3.X R7, RZ, ~R2, RZ, P0, !PT ;  /* 0x80000002ff077210 */ /* 0x000fe200007fe4ff */
[----:B------:R-:W3:Y:S01]  /*1ccd0*/  F2I.U32.TRUNC.NTZ R9, R9 ;  /* 0x0000000900097305 */ /* 0x000ee2000020f000 */
[----:B------:R-:W-:-:S03]  /*1cce0*/  MOV R2, R17 ;  /* 0x0000001100027202 */ /* 0x000fc60000000f00 */
[----:B------:R-:W4:Y:S01]  /*1ccf0*/  LDC R11, c[0x0][0x144] ;  /* 0x00005100ff0b7b82 */ /* 0x000f220000000800 */
[-C--:B------:R-:W-:Y:S02]  /*1cd00*/  IMAD R6, R7, R14.reuse, RZ ;  /* 0x0000000e07067224 */ /* 0x080fe400078e02ff */
[----:B------:R-:W-:-:S04]  /*1cd10*/  IMAD.WIDE.U32 R2, R5, R14, R2 ;  /* 0x0000000e05027225 */ /* 0x000fc800078e0002 */
[----:B------:R-:W-:Y:S01]  /*1cd20*/  IMAD R5, R5, R15, R6 ;  /* 0x0000000f05057224 */ /* 0x000fe200078e0206 */
[----:B------:R-:W5:Y:S01]  /*1cd30*/  LDC R12, c[0x0][0x8b0] ;  /* 0x00022c00ff0c7b82 */ /* 0x000f620000000800 */
[----:B------:R-:W-:-:S03]  /*1cd40*/  MOV R6, 0xffffffff ;  /* 0xffffffff00067802 */ /* 0x000fc60000000f00 */
[----:B------:R-:W-:Y:S02]  /*1cd50*/  IADD3 R3, R3, R5, RZ ;  /* 0x0000000503037210 */ /* 0x000fe40007ffe0ff */
[----:B------:R-:W-:Y:S02]  /*1cd60*/  I2FP.F32.U32 R5, R0 ;  /* 0x0000000000057245 */ /* 0x000fe40000201000 */
[----:B------:R-:W5:Y:S01]  /*1cd70*/  LDC R7, c[0x0][0x900] ;  /* 0x00024000ff077b82 */ /* 0x000f620000000800 */
[-CC-:B-1----:R-:W-:Y:S02]  /*1cd80*/  SHF.R.U64 R8, R2, R16.reuse, R3.reuse ;  /* 0x0000001002087219 */ /* 0x182fe40000001203 */
[----:B---3--:R-:W-:Y:S01]  /*1cd90*/  IADD3 R2, -R9, RZ, RZ ;  /* 0x000000ff09027210 */ /* 0x008fe20007ffe1ff */
[----:B------:R-:W-:Y:S01]  /*1cda0*/  FMUL R5, R5, UR4 ;  /* 0x0000000405057c20 */ /* 0x000fe20008400000 */
[----:B--2---:R-:W-:Y:S02]  /*1cdb0*/  ISETP.NE.U32.AND P0, PT, R18, RZ, PT ;  /* 0x000000ff1200720c */ /* 0x004fe40003f05070 */
[----:B------:R-:W-:Y:S01]  /*1cdc0*/  SHF.R.U32.HI R3, RZ, R16, R3 ;  /* 0x00000010ff037219 */ /* 0x000fe20000011603 */
[----:B------:R-:W1:Y:S01]  /*1cdd0*/  LDC R15, c[0x0][0x148] ;  /* 0x00005200ff0f7b82 */ /* 0x000e620000000800 */
[----:B------:R-:W-:Y:S01]  /*1cde0*/  ISETP.NE.AND.EX P0, PT, R19, RZ, PT, P0 ;  /* 0x000000ff1300720c */ /* 0x000fe20003f05300 */
[----:B----4-:R-:W-:Y:S01]  /*1cdf0*/  IMAD R17, R11, R2, R4 ;  /* 0x000000020b117224 */ /* 0x010fe200078e0204 */
[----:B------:R-:W-:-:S05]  /*1ce00*/  MOV R4, 0x1 ;  /* 0x0000000100047802 */ /* 0x000fca0000000f00 */
[----:B------:R-:W2:Y:S01]  /*1ce10*/  LDC R14, c[0x0][0x8a8] ;  /* 0x00022a00ff0e7b82 */ /* 0x000ea20000000800 */
[-CC-:B-----5:R-:W-:Y:S02]  /*1ce20*/  SHF.R.U64 R11, R8, R12.reuse, R3.reuse ;  /* 0x0000000c080b7219 */ /* 0x1a0fe40000001203 */
[----:B------:R-:W-:Y:S02]  /*1ce30*/  SHF.R.U32.HI R2, RZ, R12, R3 ;  /* 0x0000000cff027219 */ /* 0x000fe40000011603 */
[----:B------:R3:W4:Y:S03]  /*1ce40*/  F2I.U32.TRUNC.NTZ R12, R5 ;  /* 0x00000005000c7305 */ /* 0x000726000020f000 */
[----:B------:R-:W1:Y:S01]  /*1ce50*/  LDC R20, c[0x0][0x8f0] ;  /* 0x00023c00ff147b82 */ /* 0x000e620000000800 */
[-C--:B------:R-:W-:Y:S02]  /*1ce60*/  SHF.L.U32 R6, R6, R7.reuse, RZ ;  /* 0x0000000706067219 */ /* 0x080fe400000006ff */
[----:B------:R-:W-:-:S02]  /*1ce70*/  SHF.R.U64 R13, R11, R7, R2 ;  /* 0x000000070b0d7219 */ /* 0x000fc40000001202 */
[-C--:B------:R-:W-:Y:S02]  /*1ce80*/  SHF.R.U32.HI R3, RZ, R7.reuse, R2 ;  /* 0x00000007ff037219 */ /* 0x080fe40000011602 */
[----:B------:R-:W-:Y:S01]  /*1ce90*/  SHF.L.U32 R16, R4, R7, RZ ;  /* 0x0000000704107219 */ /* 0x000fe200000006ff */
[----:B------:R-:W1:Y:S01]  /*1cea0*/  LDC R21, c[0x0][0x8e0] ;  /* 0x00023800ff157b82 */ /* 0x000e620000000800 */
[----:B------:R-:W-:Y:S02]  /*1ceb0*/  LOP3.LUT R22, RZ, R6, RZ, 0x33, !PT ;  /* 0x00000006ff167212 */ /* 0x000fe400078e33ff */
[----:B------:R-:W-:-:S05]  /*1cec0*/  MOV R2, R13 ;  /* 0x0000000d00027202 */ /* 0x000fca0000000f00 */
[----:B------:R-:W1:Y:S01]  /*1ced0*/  LDC R23, c[0x0][0x8b8] ;  /* 0x00022e00ff177b82 */ /* 0x000e620000000800 */
[----:B---34-:R-:W-:Y:S05]  /*1cee0*/  @!P0 BRA `(.L_x_229) ;  /* 0x0000000000288947 */ /* 0x018fea0003800000 */
[----:B------:R-:W3:Y:S02]  /*1cef0*/  LDC R2, c[0x0][0x8f4] ;  /* 0x00023d00ff027b82 */ /* 0x000ee40000000800 */
[----:B---3--:R-:W-:-:S04]  /*1cf00*/  IADD3 R7, P0, R13, R2, RZ ;  /* 0x000000020d077210 */ /* 0x008fc80007f1e0ff */
        /* <DEDUP_REMOVED lines=8> */
.L_x_229:
[----:B------:R-:W3:Y:S01]  /*1cf90*/  LDC R4, c[0x0][0x904] ;  /* 0x00024100ff047b82 */ /* 0x000ee20000000800 */
[----:B-1----:R-:W-:Y:S02]  /*1cfa0*/  SHF.R.U64 R3, R2, R20, R3 ;  /* 0x0000001402037219 */ /* 0x002fe40000001203 */
[----:B------:R-:W-:Y:S02]  /*1cfb0*/  IADD3 R12, -R12, RZ, RZ ;  /* 0x000000ff0c0c7210 */ /* 0x000fe40007ffe1ff */
[----:B------:R-:W-:Y:S02]  /*1cfc0*/  LOP3.LUT R2, R11, R22, RZ, 0xc0, !PT ;  /* 0x000000160b027212 */ /* 0x000fe400078ec0ff */
[----:B--2---:R-:W-:Y:S02]  /*1cfd0*/  IADD3 R5, R14, -0x1, RZ ;  /* 0xffffffff0e057810 */ /* 0x004fe40007ffe0ff */
[----:B------:R-:W-:Y:S01]  /*1cfe0*/  MOV R6, 0x1 ;  /* 0x0000000100067802 */ /* 0x000fe20000000f00 */
[----:B------:R-:W-:Y:S01]  /*1cff0*/  IMAD R2, R16, R3, R2 ;  /* 0x0000000310027224 */ /* 0x000fe200078e0202 */
[----:B------:R-:W-:-:S02]  /*1d000*/  LOP3.LUT R5, R8, R5, RZ, 0xc0, !PT ;  /* 0x0000000508057212 */ /* 0x000fc400078ec0ff */
[----:B---3--:R-:W-:Y:S02]  /*1d010*/  ISETP.NE.AND P0, PT, R4, 0x1, PT ;  /* 0x000000010400780c */ /* 0x008fe40003f05270 */
[----:B------:R-:W-:-:S11]  /*1d020*/  IADD3 R4, -R3, RZ, RZ ;  /* 0x000000ff03047210 */ /* 0x000fd60007ffe1ff */
[----:B------:R-:W-:Y:S02]  /*1d030*/  @P0 IMAD R17, R15, R12, R0 ;  /* 0x0000000c0f110224 */ /* 0x000fe400078e0200 */
[----:B------:R-:W-:Y:S02]  /*1d040*/  IMAD R0, R4, R21, R13 ;  /* 0x0000001504007224 */ /* 0x000fe400078e020d */
[----:B------:R-:W-:Y:S02]  /*1d050*/  IMAD R2, R2, R23, R17 ;  /* 0x0000001702027224 */ /* 0x000fe400078e0211 */
[----:B------:R-:W-:-:S05]  /*1d060*/  IMAD R5, R0, R14, R5 ;  /* 0x0000000e00057224 */ /* 0x000fca00078e0205 */
[----:B------:R-:W-:Y:S02]  /*1d070*/  SEL R3, R5, R2, !P0 ;  /* 0x0000000205037207 */ /* 0x000fe40004000000 */
[----:B------:R-:W-:-:S07]  /*1d080*/  SEL R2, R2, R5, !P0 ;  /* 0x0000000502027207 */ /* 0x000fce0004000000 */
.L_x_227:
[----:B------:R-:W-:-:S08]  /*1d090*/  NOP ;  /* 0x0000000000007918 */ /* 0x000fd00000000000 */
[----:B------:R-:W1:-:S00]  /*1d0a0*/  USETMAXREG.DEALLOC.CTAPOOL 0x18 ;  /* 0x00000018000079c8 */ /* 0x000e4000080e0500 */
[----:B------:R-:W-:-:S06]  /*1d0b0*/  UISETP.NE.AND UP0, UPT, UR46, 0x1, UPT ;  /* 0x000000012e00788c */ /* 0x000fcc000bf05270 */
[----:B------:R-:W-:-:S13]  /*1d0c0*/  PLOP3.LUT P0, PT, PT, PT, UP0, 0x80, 0x0 ;  /* 0x000000000000781c */ /* 0x000fda0003f0f008 */
[----:B------:R-:W-:Y:S05]  /*1d0d0*/  @!P0 EXIT ;  /* 0x000000000000894d */ /* 0x000fea0003800000 */
[----:B------:R-:W-:-:S06]  /*1d0e0*/  UISETP.NE.AND UP0, UPT, UR46, URZ, UPT ;  /* 0x0000003f2e00728c */ /* 0x000fcc000bf05270 */
[----:B------:R-:W-:-:S13]  /*1d0f0*/  PLOP3.LUT P0, PT, PT, PT, UP0, 0x80, 0x0 ;  /* 0x000000000000781c */ /* 0x000fda0003f0f008 */
[----:B-1----:R-:W-:Y:S05]  /*1d100*/  @!P0 BRA `(.L_x_230) ;  /* 0x0000002400388947 */ /* 0x002fea0003800000 */
[----:B------:R-:W-:-:S04]  /*1d110*/  UISETP.NE.AND UP0, UPT, UR53, URZ, UPT ;  /* 0x0000003f3500728c */ /* 0x000fc8000bf05270 */
[----:B------:R-:W-:-:S06]  /*1d120*/  UISETP.NE.OR UP0, UPT, UR46, 0x2, UP0 ;  /* 0x000000022e00788c */ /* 0x000fcc0008705670 */
[----:B------:R-:W-:-:S13]  /*1d130*/  PLOP3.LUT P0, PT, PT, PT, UP0, 0x80, 0x0 ;  /* 0x000000000000781c */ /* 0x000fda0003f0f008 */
[----:B------:R-:W-:Y:S05]  /*1d140*/  @P0 EXIT ;  /* 0x000000000000094d */ /* 0x000fea0003800000 */
[----:B------:R-:W-:-:S13]  /*1d150*/  LOP3.LUT P2, RZ, R6, 0xff, RZ, 0xc0, !PT ;  /* 0x000000ff06ff7812 */ /* 0x000fda000784c0ff */
[----:B------:R-:W-:Y:S05]  /*1d160*/  @!P2 BRA `(.L_x_231) ;  /* 0x000000000018a947 */ /* 0x000fea0003800000 */
[----:B------:R-:W-:Y:S01]  /*1d170*/  UMOV UR4, 0x400 ;  /* 0x0000040000047882 */ /* 0x000fe20000000000 */
[----:B------:R-:W-:Y:S01]  /*1d180*/  MOV R0, RZ ;  /* 0x000000ff00007202 */ /* 0x000fe20000000f00 */
[----:B------:R-:W-:-:S03]  /*1d190*/  ULEA UR4, UR37, UR4, 0x18 ;  /* 0x0000000425047291 */ /* 0x000fc6000f8ec03f */
[----:B------:R-:W-:-:S06]  /*1d1a0*/  SHF.L.U32 R0, R0, 0x1f, RZ ;  /* 0x0000001f00007819 */ /* 0x000fcc00000006ff */
[----:B------:R-:W1:Y:S02]  /*1d1b0*/  SYNCS.PHASECHK.TRANS64.TRYWAIT P0, [UR4+0xa8], R0 ;  /* 0x0000a800ff0075a7 */ /* 0x000e640008000144 */
[----:B-1----:R-:W-:Y:S05]  /*1d1c0*/  @!P0 BRA `(.L_x_232) ;  /* 0x0000003800c48947 */ /* 0x002fea0003800000 */
.L_x_231:
[----:B-1----:R-:W-:Y:S01]  /*1d1d0*/  PRMT R0, RZ, 0x7610, R0 ;  /* 0x00007610ff007816 */ /* 0x002fe20000000000 */
[----:B------:R-:W-:Y:S06]  /*1d1e0*/  @P1 BRA `(.L_x_233) ;  /* 0x0000000000281947 */ /* 0x000fec0003800000 */
[----:B------:R-:W-:Y:S02]  /*1d1f0*/  ULDC.64 UR4, c[0x0][0x588] ;  /* 0x0001620000047ab9 */ /* 0x000fe40000000a00 */
[----:B------:R-:W-:-:S04]  /*1d200*/  ISETP.NE.U32.AND P0, PT, RZ, UR4, PT ;  /* 0x00000004ff007c0c */ /* 0x000fc8000bf05070 */
[----:B------:R-:W-:-:S13]  /*1d210*/  ISETP.NE.AND.EX P0, PT, RZ, UR5, PT, P0 ;  /* 0x00000005ff007c0c */ /* 0x000fda000bf05300 */
[----:B------:R-:W-:Y:S05]  /*1d220*/  @!P0 BRA `(.L_x_234) ;  /* 0x0000000000108947 */ /* 0x000fea0003800000 */
[----:B------:R-:W1:Y:S02]  /*1d230*/  LDC.64 R6, c[0x0][0x588] ;  /* 0x00016200ff067b82 */ /* 0x000e640000000a00 */
[----:B-1----:R1:W5:Y:S01]  /*1d240*/  LDG.E R6, desc[UR56][R6.64] ;  /* 0x0000003806067981 */ /* 0x002362000c1e1900 */
[----:B------:R-:W-:Y:S01]  /*1d250*/  MOV R0, 0x1 ;  /* 0x0000000100007802 */ /* 0x000fe20000000f00 */
[----:B------:R-:W-:Y:S06]  /*1d260*/  BRA `(.L_x_233) ;  /* 0x0000000000087947 */ /* 0x000fec0003800000 */
.L_x_234:
[----:B------:R-:W2:Y:S01]  /*1d270*/  LDC R6, c[0x0][0x580] ;  /* 0x00016000ff067b82 */ /* 0x000ea20000000800 */
[----:B------:R-:W-:-:S07]  /*1d280*/  MOV R0, 0x1 ;  /* 0x0000000100007802 */ /* 0x000fce0000000f00 */
.L_x_233:
[----:B------:R-:W-:Y:S05]  /*1d290*/  @!P2 BRA `(.L_x_235) ;  /* 0x000000200050a947 */ /* 0x000fea0003800000 */
[----:B------:R-:W3:Y:S01]  /*1d2a0*/  LDC R16, c[0x0][0x900] ;  /* 0x00024000ff107b82 */ /* 0x000ee20000000800 */
[----:B------:R-:W-:Y:S01]  /*1d2b0*/  MOV R5, 0xffffffff ;  /* 0xffffffff00057802 */ /* 0x000fe20000000f00 */
[----:B------:R-:W-:Y:S01]  /*1d2c0*/  ULOP3.LUT UR21, UR39, 0x2, URZ, 0xfc, !UPT ;  /* 0x0000000227157892 */ /* 0x000fe2000f8efc3f */
[----:B-1----:R-:W-:Y:S01]  /*1d2d0*/  MOV R7, 0x1 ;  /* 0x0000000100077802 */ /* 0x002fe20000000f00 */
[----:B------:R-:W-:Y:S01]  /*1d2e0*/  ULDC.64 UR58, c[0x0][0x198] ;  /* 0x00006600003a7ab9 */ /* 0x000fe20000000a00 */
[----:B------:R-:W-:Y:S01]  /*1d2f0*/  ULDC.64 UR6, c[0x0][0x588] ;  /* 0x0001620000067ab9 */ /* 0x000fe20000000a00 */
[----:B------:R-:W-:Y:S01]  /*1d300*/  ULDC.64 UR4, c[0x0][0x8f8] ;  /* 0x00023e0000047ab9 */ /* 0x000fe20000000a00 */
[----:B------:R-:W-:Y:S01]  /*1d310*/  ULDC.64 UR14, c[0x0][0x590] ;  /* 0x00016400000e7ab9 */ /* 0x000fe20000000a00 */
[----:B------:R-:W1:Y:S01]  /*1d320*/  LDC R17, c[0x0][0x8a8] ;  /* 0x00022a00ff117b82 */ /* 0x000e620000000800 */
[-C--:B---3--:R-:W-:Y:S02]  /*1d330*/  SHF.L.U32 R5, R5, R16.reuse, RZ ;  /* 0x0000001005057219 */ /* 0x088fe400000006ff */
[----:B------:R-:W-:-:S02]  /*1d340*/  SHF.L.U32 R16, R7, R16, RZ ;  /* 0x0000001007107219 */ /* 0x000fc400000006ff */
[----:B------:R-:W-:Y:S02]  /*1d350*/  LOP3.LUT R14, RZ, R5, RZ, 0x33, !PT ;  /* 0x00000005ff0e7212 */ /* 0x000fe400078e33ff */
[----:B-1----:R-:W-:-:S07]  /*1d360*/  IADD3 R17, R17, -0x1, RZ ;  /* 0xffffffff11117810 */ /* 0x002fce0007ffe0ff */
.L_x_339:
[----:B------:R-:W-:Y:S02]  /*1d370*/  ISETP.NE.U32.AND P0, PT, RZ, UR14, PT ;  /* 0x0000000eff007c0c */ /* 0x000fe4000bf05070 */
[----:B------:R-:W-:Y:S02]  /*1d380*/  R2UR UR51, R2 ;  /* 0x00000000023372ca */ /* 0x000fe400000e0000 */
[----:B------:R-:W-:Y:S02]  /*1d390*/  R2UR UR50, R3 ;  /* 0x00000000033272ca */ /* 0x000fe400000e0000 */
[----:B------:R-:W-:-:S09]  /*1d3a0*/  ISETP.NE.AND.EX P0, PT, RZ, UR15, PT, P0 ;  /* 0x0000000fff007c0c */ /* 0x000fd2000bf05300 */
[----:B------:R-:W-:Y:S02]  /*1d3b0*/  USHF.L.U32 UR51, UR51, 0x8, URZ ;  /* 0x0000000833337899 */ /* 0x000fe4000800063f */
[----:B------:R-:W-:Y:S02]  /*1d3c0*/  USHF.L.U32 UR50, UR50, 0x8, URZ ;  /* 0x0000000832327899 */ /* 0x000fe4000800063f */
[----:B------:R-:W-:Y:S10]  /*1d3d0*/  @!P0 BRA `(.L_x_236) ;  /* 0x00000000002c8947 */ /* 0x000ff40003800000 */
[----:B------:R-:W-:-:S04]  /*1d3e0*/  ISETP.NE.U32.AND P1, PT, RZ, UR6, PT ;  /* 0x00000006ff007c0c */ /* 0x000fc8000bf25070 */
[----:B------:R-:W-:-:S13]  /*1d3f0*/  ISETP.NE.AND.EX P1, PT, RZ, UR7, PT, P1 ;  /* 0x00000007ff007c0c */ /* 0x000fda000bf25310 */
[----:B------:R-:W-:Y:S05]  /*1d400*/  @!P1 BRA `(.L_x_237) ;  /* 0x0000000000189947 */ /* 0x000fea0003800000 */
[----:B------:R-:W1:Y:S01]  /*1d410*/  LDC.64 R2, c[0x0][0x588] ;  /* 0x00016200ff027b82 */ /* 0x000e620000000a00 */
[----:B------:R-:W-:-:S04]  /*1d420*/  IMAD R5, R10, UR14, RZ ;  /* 0x0000000e0a057c24 */ /* 0x000fc8000f8e02ff */
[----:B-1----:R-:W-:-:S05]  /*1d430*/  IMAD.WIDE R2, R5, 0x4, R2 ;  /* 0x0000000405027825 */ /* 0x002fca00078e0202 */
[----:B--2--5:R1:W5:Y:S01]  /*1d440*/  LDG.E R6, desc[UR56][R2.64] ;  /* 0x0000003802067981 */ /* 0x024362000c1e1900 */
[----:B------:R-:W-:Y:S01]  /*1d450*/  MOV R0, 0x1 ;  /* 0x0000000100007802 */ /* 0x000fe20000000f00 */
[----:B------:R-:W-:Y:S06]  /*1d460*/  BRA `(.L_x_236) ;  /* 0x0000000000087947 */ /* 0x000fec0003800000 */
.L_x_237:
[----:B--2--5:R-:W3:Y:S01]  /*1d470*/  LDC R6, c[0x0][0x580] ;  /* 0x00016000ff067b82 */ /* 0x024ee20000000800 */
[----:B------:R-:W-:-:S07]  /*1d480*/  MOV R0, 0x1 ;  /* 0x0000000100007802 */ /* 0x000fce0000000f00 */
.L_x_236:
[----:B------:R-:W-:Y:S05]  /*1d490*/  @!P0 BRA `(.L_x_238) ;  /* 0x00000000001c8947 */ /* 0x000fea0003800000 */
[----:B------:R-:W-:-:S13]  /*1d4a0*/  LOP3.LUT P2, RZ, R0, 0xff, RZ, 0xc0, !PT ;  /* 0x000000ff00ff7812 */ /* 0x000fda000784c0ff */
[----:B-1----:R-:W1:Y:S02]  /*1d4b0*/  @!P2 LDC.64 R2, c[0x0][0x588] ;  /* 0x00016200ff02ab82 */ /* 0x002e640000000a00 */
[----:B-1----:R-:W-:-:S04]  /*1d4c0*/  @!P2 ISETP.NE.U32.AND P0, PT, R2, RZ, PT ;  /* 0x000000ff0200a20c */ /* 0x002fc80003f05070 */
[----:B------:R-:W-:Y:S02]  /*1d4d0*/  @!P2 ISETP.NE.AND.EX P1, PT, R3, RZ, PT, P0 ;  /* 0x000000ff0300a20c */ /* 0x000fe40003f25300 */
[----:B--23-5:R-:W-:Y:S02]  /*1d4e0*/  @P2 FSETP.EQ.AND P0, PT, R6, RZ, PT ;  /* 0x000000ff0600220b */ /* 0x02cfe40003f02000 */
[----:B------:R-:W-:Y:S01]  /*1d4f0*/  @!P2 PLOP3.LUT P0, PT, P1, PT, PT, 0x8, 0x0 ;  /* 0x000000000000a81c */ /* 0x000fe20000f0e170 */
[----:B------:R-:W-:-:S12]  /*1d500*/  BRA `(.L_x_239) ;  /* 0x0000000000047947 */ /* 0x000fd80003800000 */
.L_x_238:
[----:B--23-5:R-:W-:-:S13]  /*1d510*/  FSETP.EQ.AND P0, PT, R6, RZ, PT ;  /* 0x000000ff0600720b */ /* 0x02cfda0003f02000 */
.L_x_239:
[----:B------:R-:W-:Y:S01]  /*1d520*/  UISETP.NE.AND UP0, UPT, UR21, 0x3, UPT ;  /* 0x000000031500788c */ /* 0x000fe2000bf05270 */
[----:B------:R-:W-:-:S04]  /*1d530*/  ELECT P1, URZ, PT ;  /* 0x00000000003f782f */ /* 0x000fc80003820000 */
[----:B------:R-:W-:Y:S02]  /*1d540*/  PLOP3.LUT P0, PT, P1, P0, PT, 0x20, 0x0 ;  /* 0x000000000000781c */ /* 0x000fe40000f00470 */
[----:B------:R-:W-:-:S13]  /*1d550*/  PLOP3.LUT P1, PT, PT, PT, UP0, 0x80, 0x0 ;  /* 0x000000000000781c */ /* 0x000fda0003f2f008 */
[----:B------:R-:W-:Y:S05]  /*1d560*/  @!P1 BRA `(.L_x_240) ;  /* 0x0000000000049947 */ /* 0x000fea0003800000 */
[----:B------:R-:W-:Y:S01]  /*1d570*/  BPT.TRAP 0x1 ;  /* 0x000000040000795c */ /* 0x000fe20000300000 */
.L_x_240:
[----:B------:R-:W2:Y:S01]  /*1d580*/  S2UR UR37, SR_CgaCtaId ;  /* 0x00000000002579c3 */ /* 0x000ea20000008800 */
[----:B------:R-:W-:Y:S01]  /*1d590*/  UMOV UR13, 0x400 ;  /* 0x00000400000d7882 */ /* 0x000fe20000000000 */
[----:B-1----:R-:W-:-:S04]  /*1d5a0*/  MOV R2, 0x1 ;  /* 0x0000000100027802 */ /* 0x002fc80000000f00 */
[----:B------:R-:W-:Y:S01]  /*1d5b0*/  SHF.L.U32 R2, R2, 0x1f, RZ ;  /* 0x0000001f02027819 */ /* 0x000fe200000006ff */
[----:B--2---:R-:W-:-:S09]  /*1d5c0*/  ULEA UR13, UR37, UR13, 0x18 ;  /* 0x0000000d250d7291 */ /* 0x004fd2000f8ec03f */
[----:B------:R-:W1:Y:S02]  /*1d5d0*/  SYNCS.PHASECHK.TRANS64.TRYWAIT P2, [UR13+0x80], R2 ;  /* 0x00008002ff0075a7 */ /* 0x000e64000804014d */
[----:B-1----:R-:W-:Y:S05]  /*1d5e0*/  @!P2 BRA `(.L_x_241) ;  /* 0x0000003400d4a947 */ /* 0x002fea0003800000 */
.L_x_389:
[----:B------:R-:W-:Y:S04]  /*1d5f0*/  BSSY B0, `(.L_x_242) ;  /* 0x000000e000007945 */ /* 0x000fe80003800000 */
[----:B------:R-:W-:Y:S05]  /*1d600*/  @!P0 BRA `(.L_x_243) ;  /* 0x0000000000308947 */ /* 0x000fea0003800000 */
[----:B------:R-:W-:Y:S01]  /*1d610*/  R2UR UR52, R10 ;  /* 0x000000000a3472ca */ /* 0x000fe200000e0000 */
[----:B------:R-:W-:Y:S02]  /*1d620*/  UIADD3 UR8, UP0, UR58, 0x3f0, URZ ;  /* 0x000003f03a087890 */ /* 0x000fe4000ff1e03f */
[----:B------:R-:W-:Y:S02]  /*1d630*/  UIADD3 UR48, UR13, 0x100, URZ ;  /* 0x000001000d307890 */ /* 0x000fe4000fffe03f */
[----:B------:R-:W-:Y:S02]  /*1d640*/  UIADD3 UR49, UR13, 0x60, URZ ;  /* 0x000000600d317890 */ /* 0x000fe4000fffe03f */
[----:B------:R-:W-:Y:S01]  /*1d650*/  UIADD3.X UR9, URZ, UR59, URZ, UP0, !UPT ;  /* 0x0000003b3f097290 */ /* 0x000fe200087fe43f */
[----:B------:R-:W-:Y:S01]  /*1d660*/  UMOV UR10, 0x0 ;  /* 0x00000000000a7882 */ /* 0x000fe20000000000 */
[----:B------:R-:W-:-:S07]  /*1d670*/  UMOV UR11, 0x10000000 ;  /* 0x10000000000b7882 */ /* 0x000fce0000000000 */
[----:B------:R2:W-:Y:S02]  /*1d680*/  UTMALDG.3D [UR48], [UR8], desc[UR10] ;  /* 0x00000a30080075b4 */ /* 0x0005e40008011000 */
[----:B--2---:R-:W-:Y:S05]  /*1d690*/  @!P1 BRA `(.L_x_244) ;  /* 0x0000000000049947 */ /* 0x004fea0003800000 */
[----:B------:R-:W-:Y:S01]  /*1d6a0*/  BPT.TRAP 0x1 ;  /* 0x000000040000795c */ /* 0x000fe20000300000 */
.L_x_244:
[----:B-1----:R-:W1:Y:S02]  /*1d6b0*/  LDC R3, c[0x0][0x800] ;  /* 0x00020000ff037b82 */ /* 0x002e640000000800 */
[----:B-1----:R2:W-:Y:S02]  /*1d6c0*/  SYNCS.ARRIVE.TRANS64.RED.A0TR RZ, [UR13+0x60], R3 ;  /* 0x00006003ffff79a7 */ /* 0x0025e4000830040d */
.L_x_243:
[----:B------:R-:W-:Y:S05]  /*1d6d0*/  BSYNC B0 ;  /* 0x0000000000007941 */ /* 0x000fea0003800000 */
.L_x_242:
[----:B------:R-:W-:Y:S05]  /*1d6e0*/  @!P1 BRA `(.L_x_245) ;  /* 0x0000000000049947 */ /* 0x000fea0003800000 */
[----:B------:R-:W-:Y:S01]  /*1d6f0*/  BPT.TRAP 0x1 ;  /* 0x000000040000795c */ /* 0x000fe20000300000 */
.L_x_245:
[----:B------:R-:W-:-:S04]  /*1d700*/  UIADD3 UR41, UR13, 0x60, URZ ;  /* 0x000000600d297890 */ /* 0x000fc8000fffe03f */
[----:B------:R-:W-:-:S09]  /*1d710*/  UPRMT UR30, UR37, 0x654, UR41 ;  /* 0x00000654251e7896 */ /* 0x000fd20008000029 */
[----:B------:R-:W-:Y:S01]  /*1d720*/  SYNCS.ARRIVE.TRANS64.RED.A1T0 RZ, [UR30], RZ ;  /* 0x000000ffffff79a7 */ /* 0x000fe2000810041e */
[----:B------:R-:W-:Y:S05]  /*1d730*/  @!P1 BRA `(.L_x_246) ;  /* 0x0000000000049947 */ /* 0x000fea0003800000 */
[----:B------:R-:W-:Y:S01]  /*1d740*/  BPT.TRAP 0x1 ;  /* 0x000000040000795c */ /* 0x000fe20000300000 */
.L_x_246:
[----:B------:R-:W3:Y:S02]  /*1d750*/  SYNCS.PHASECHK.TRANS64.TRYWAIT P2, [UR13+0x88], R2 ;  /* 0x00008802ff0075a7 */ /* 0x000ee4000804014d */
[----:B---3--:R-:W-:Y:S05]  /*1d760*/  @!P2 BRA `(.L_x_247) ;  /* 0x00000034008ca947 */ /* 0x008fea0003800000 */
.L_x_390:
[----:B------:R-:W-:Y:S04]  /*1d770*/  BSSY B0, `(.L_x_248) ;  /* 0x0000010000007945 */ /* 0x000fe80003800000 */
[----:B------:R-:W-:Y:S05]  /*1d780*/  @!P0 BRA `(.L_x_249) ;  /* 0x0000000000388947 */ /* 0x000fea0003800000 */
[----:B------:R-:W-:Y:S01]  /*1d790*/  UIADD3 UR16, UP0, UR58, 0x3f0, URZ ;  /* 0x000003f03a107890 */ /* 0x000fe2000ff1e03f */
[----:B------:R-:W-:Y:S01]  /*1d7a0*/  R2UR UR12, R10 ;  /* 0x000000000a0c72ca */ /* 0x000fe200000e0000 */
[----:B------:R-:W-:Y:S02]  /*1d7b0*/  UIADD3 UR11, UR51, 0x80, URZ ;  /* 0x00000080330b7890 */ /* 0x000fe4000fffe03f */
[----:B------:R-:W-:Y:S02]  /*1d7c0*/  UIADD3 UR8, UR13, 0x1100, URZ ;  /* 0x000011000d087890 */ /* 0x000fe4000fffe03f */
[----:B------:R-:W-:Y:S02]  /*1d7d0*/  UIADD3 UR9, UR13, 0x68, URZ ;  /* 0x000000680d097890 */ /* 0x000fe4000fffe03f */
[----:B------:R-:W-:Y:S01]  /*1d7e0*/  UIADD3.X UR17, URZ, UR59, URZ, UP0, !UPT ;  /* 0x0000003b3f117290 */ /* 0x000fe200087fe43f */
[----:B------:R-:W-:Y:S01]  /*1d7f0*/  UMOV UR18, 0x0 ;  /* 0x0000000000127882 */ /* 0x000fe20000000000 */
[----:B------:R-:W-:Y:S01]  /*1d800*/  UMOV UR19, 0x10000000 ;  /* 0x1000000000137882 */ /* 0x000fe20000000000 */
[----:B------:R-:W-:-:S06]  /*1d810*/  UMOV UR10, UR50 ;  /* 0x00000032000a7c82 */ /* 0x000fcc0008000000 */
[----:B------:R3:W-:Y:S02]  /*1d820*/  UTMALDG.3D [UR8], [UR16], desc[UR18] ;  /* 0x00001208100075b4 */ /* 0x0007e40008011000 */
[----:B---3--:R-:W-:Y:S05]  /*1d830*/  @!P1 BRA `(.L_x_250) ;  /* 0x0000000000049947 */ /* 0x008fea0003800000 */
[----:B------:R-:W-:Y:S01]  /*1d840*/  BPT.TRAP 0x1 ;  /* 0x000000040000795c */ /* 0x000fe20000300000 */
.L_x_250:
[----:B-12---:R-:W1:Y:S02]  /*1d850*/  LDC R3, c[0x0][0x800] ;  /* 0x00020000ff037b82 */ /* 0x006e640000000800 */
[----:B-1----:R3:W-:Y:S02]  /*1d860*/  SYNCS.ARRIVE.TRANS64.RED.A0TR RZ, [UR13+0x68], R3 ;  /* 0x00006803ffff79a7 */ /* 0x0027e4000830040d */
.L_x_249:
[----:B------:R-:W-:Y:S05]  /*1d870*/  BSYNC B0 ;  /* 0x0000000000007941 */ /* 0x000fea0003800000 */
.L_x_248:
[----:B------:R-:W-:Y:S05]  /*1d880*/  @!P1 BRA `(.L_x_251) ;  /* 0x0000000000049947 */ /* 0x000fea0003800000 */
[----:B------:R-:W-:Y:S01]  /*1d890*/  BPT.TRAP 0x1 ;  /* 0x000000040000795c */ /* 0x000fe20000300000 */
.L_x_251:
[----:B------:R-:W-:Y:S02]  /*1d8a0*/  UIADD3 UR33, UR13, 0x68, URZ ;  /* 0x000000680d217890 */ /* 0x000fe4000fffe03f */
[----:B------:R-:W-:Y:S02]  /*1d8b0*/  UIADD3 UR10, UR50, 0x20, URZ ;  /* 0x00000020320a7890 */ /* 0x000fe4000fffe03f */
[----:B------:R-:W-:-:S09]  /*1d8c0*/  UPRMT UR29, UR37, 0x654, UR33 ;  /* 0x00000654251d7896 */ /* 0x000fd20008000021 */
[----:B------:R-:W-:Y:S01]  /*1d8d0*/  SYNCS.ARRIVE.TRANS64.RED.A1T0 RZ, [UR29], RZ ;  /* 0x000000ffffff79a7 */ /* 0x000fe2000810041d */
[----:B------:R-:W-:Y:S05]  /*1d8e0*/  @!P1 BRA `(.L_x_252) ;  /* 0x0000000000049947 */ /* 0x000fea0003800000 */
[----:B------:R-:W-:Y:S01]  /*1d8f0*/  BPT.TRAP 0x1 ;  /* 0x000000040000795c */ /* 0x000fe20000300000 */
.L_x_252:
[----:B------:R-:W4:Y:S02]  /*1d900*/  SYNCS.PHASECHK.TRANS64.TRYWAIT P2, [UR13+0x90], R2 ;  /* 0x00009002ff0075a7 */ /* 0x000f24000804014d */
[----:B----4-:R-:W-:Y:S05]  /*1d910*/  @!P2 BRA `(.L_x_253) ;  /* 0x000000340038a947 */ /* 0x010fea0003800000 */
.L_x_391:
        /* <DEDUP_REMOVED lines=8> */
[----:B------:R-:W-:Y:S01]  /*1d9a0*/  UMOV UR19, 0x10000000 ;  /* 0x1000000000137882 */ /* 0x000fe20000000000 */
[----:B------:R-:W-:-:S06]  /*1d9b0*/  UMOV UR11, UR51 ;  /* 0x00000033000b7c82 */ /* 0x000fcc0008000000 */
[----:B------:R4:W-:Y:S02]  /*1d9c0*/  UTMALDG.3D [UR8], [UR16], desc[UR18] ;  /* 0x00001208100075b4 */ /* 0x0009e40008011000 */
[----:B----4-:R-:W-:Y:S05]  /*1d9d0*/  @!P1 BRA `(.L_x_256) ;  /* 0x0000000000049947 */ /* 0x010fea0003800000 */
[----:B------:R-:W-:Y:S01]  /*1d9e0*/  BPT.TRAP 0x1 ;  /* 0x000000040000795c */ /* 0x000fe20000300000 */
.L_x_256:
[----:B-123--:R-:W1:Y:S02]  /*1d9f0*/  LDC R3, c[0x0][0x800] ;  /* 0x00020000ff037b82 */ /* 0x00ee640000000800 */
[----:B-1----:R4:W-:Y:S02]  /*1da00*/  SYNCS.ARRIVE.TRANS64.RED.A0TR RZ, [UR13+0x70], R3 ;  /* 0x00007003ffff79a7 */ /* 0x0029e4000830040d */
.L_x_255:
[----:B------:R-:W-:Y:S05]  /*1da10*/  BSYNC B0 ;  /* 0x0000000000007941 */ /* 0x000fea0003800000 */
.L_x_254:
[----:B------:R-:W-:Y:S05]  /*1da20*/  @!P1 BRA `(.L_x_257) ;  /* 0x0000000000049947 */ /* 0x000fea0003800000 */
[----:B------:R-:W-:Y:S01]  /*1da30*/  BPT.TRAP 0x1 ;  /* 0x000000040000795c */ /* 0x000fe20000300000 */
.L_x_257:
[----:B------:R-:W-:-:S04]  /*1da40*/  UIADD3 UR25, UR13, 0x70, URZ ;  /* 0x000000700d197890 */ /* 0x000fc8000fffe03f */
[----:B------:R-:W-:-:S09]  /*1da50*/  UPRMT UR22, UR37, 0x654, UR25 ;  /* 0x0000065425167896 */ /* 0x000fd20008000019 */
[----:B------:R-:W-:Y:S01]  /*1da60*/  SYNCS.ARRIVE.TRANS64.RED.A1T0 RZ, [UR22], RZ ;  /* 0x000000ffffff79a7 */ /* 0x000fe20008100416 */
[----:B------:R-:W-:Y:S05]  /*1da70*/  @!P1 BRA `(.L_x_258) ;  /* 0x0000000000049947 */ /* 0x000fea0003800000 */
[----:B------:R-:W-:Y:S01]  /*1da80*/  BPT.TRAP 0x1 ;  /* 0x000000040000795c */ /* 0x000fe20000300000 */
.L_x_258:
[----:B------:R-:W5:Y:S02]  /*1da90*/  SYNCS.PHASECHK.TRANS64.TRYWAIT P2, [UR13+0x98], R2 ;  /* 0x00009802ff0075a7 */ /* 0x000f64000804014d */
[----:B-----5:R-:W-:Y:S05]  /*1daa0*/  @!P2 BRA `(.L_x_259) ;  /* 0x0000003000eca947 */ /* 0x020fea0003800000 */
.L_x_392:
        /* <DEDUP_REMOVED lines=9> */
[----:B------:R-:W-:-:S07]  /*1db40*/  UMOV UR19, 0x10000000 ;  /* 0x1000000000137882 */ /* 0x000fce0000000000 */
[----:B------:R1:W-:Y:S02]  /*1db50*/  UTMALDG.3D [UR8], [UR16], desc[UR18] ;  /* 0x00001208100075b4 */ /* 0x0003e40008011000 */
[----:B-1----:R-:W-:Y:S05]  /*1db60*/  @!P1 BRA `(.L_x_262) ;  /* 0x0000000000049947 */ /* 0x002fea0003800000 */
[----:B------:R-:W-:Y:S01]  /*1db70*/  BPT.TRAP 0x1 ;  /* 0x000000040000795c */ /* 0x000fe20000300000 */
.L_x_262:
[----:B--234-:R-:W1:Y:S02]  /*1db80*/  LDC R3, c[0x0][0x800] ;  /* 0x00020000ff037b82 */ /* 0x01ce640000000800 */
[----:B-1----:R1:W-:Y:S02]  /*1db90*/  SYNCS.ARRIVE.TRANS64.RED.A0TR RZ, [UR13+0x78], R3 ;  /* 0x00007803ffff79a7 */ /* 0x0023e4000830040d */
.L_x_261:
[----:B------:R-:W-:Y:S05]  /*1dba0*/  BSYNC B0 ;  /* 0x0000000000007941 */ /* 0x000fea0003800000 */
.L_x_260:
[----:B------:R-:W-:Y:S05]  /*1dbb0*/  @!P1 BRA `(.L_x_263) ;  /* 0x0000000000049947 */ /* 0x000fea0003800000 */
[----:B------:R-:W-:Y:S01]  /*1dbc0*/  BPT.TRAP 0x1 ;  /* 0x000000040000795c */ /* 0x000fe20000300000 */
.L_x_263:
[----:B------:R-:W-:Y:S02]  /*1dbd0*/  UIADD3 UR17, UR13, 0x78, URZ ;  /* 0x000000780d117890 */ /* 0x000fe4000fffe03f */
[----:B------:R-:W-:Y:S02]  /*1dbe0*/  UIADD3 UR42, UR50, 0x40, URZ ;  /* 0x00000040322a7890 */ /* 0x000fe4000fffe03f */
[----:B------:R-:W-:-:S09]  /*1dbf0*/  UPRMT UR23, UR37, 0x654, UR17 ;  /* 0x0000065425177896 */ /* 0x000fd20008000011 */
[----:B------:R-:W-:Y:S01]  /*1dc00*/  SYNCS.ARRIVE.TRANS64.RED.A1T0 RZ, [UR23], RZ ;  /* 0x000000ffffff79a7 */ /* 0x000fe20008100417 */
[----:B------:R-:W-:Y:S05]  /*1dc10*/  @!P1 BRA `(.L_x_264) ;  /* 0x0000000000049947 */ /* 0x000fea0003800000 */
[----:B------:R-:W-:Y:S01]  /*1dc20*/  BPT.TRAP 0x1 ;  /* 0x000000040000795c */ /* 0x000fe20000300000 */
.L_x_264:
[----:B-1234-:R-:W-:-:S04]  /*1dc30*/  SHF.L.U32 R3, RZ, 0x1f, RZ ;  /* 0x0000001fff037819 */ /* 0x01efc800000006ff */
[----:B------:R-:W1:Y:S02]  /*1dc40*/  SYNCS.PHASECHK.TRANS64.TRYWAIT P2, [UR13+0x80], R3 ;  /* 0x00008003ff0075a7 */ /* 0x000e64000804014d */
[----:B-1----:R-:W-:Y:S05]  /*1dc50*/  @!P2 BRA `(.L_x_265) ;  /* 0x000000300098a947 */ /* 0x002fea0003800000 */
.L_x_393:
[----:B------:R-:W-:Y:S04]  /*1dc60*/  BSSY B0, `(.L_x_266) ;  /* 0x000000e000007945 */ /* 0x000fe80003800000 */
[----:B------:R-:W-:Y:S05]  /*1dc70*/  @!P0 BRA `(.L_x_267) ;  /* 0x0000000000308947 */ /* 0x000fea0003800000 */
[----:B------:R-:W-:Y:S01]  /*1dc80*/  R2UR UR44, R10 ;  /* 0x000000000a2c72ca */ /* 0x000fe200000e0000 */
[----:B------:R-:W-:Y:S02]  /*1dc90*/  UIADD3 UR8, UP0, UR58, 0x3f0, URZ ;  /* 0x000003f03a087890 */ /* 0x000fe4000ff1e03f */
[----:B------:R-:W-:Y:S02]  /*1dca0*/  UIADD3 UR40, UR13, 0x100, URZ ;  /* 0x000001000d287890 */ /* 0x000fe4000fffe03f */
[----:B------:R-:W-:Y:S01]  /*1dcb0*/  UIADD3.X UR9, URZ, UR59, URZ, UP0, !UPT ;  /* 0x0000003b3f097290 */ /* 0x000fe200087fe43f */
[----:B------:R-:W-:Y:S01]  /*1dcc0*/  UMOV UR10, 0x0 ;  /* 0x00000000000a7882 */ /* 0x000fe20000000000 */
[----:B------:R-:W-:Y:S01]  /*1dcd0*/  UMOV UR11, 0x10000000 ;  /* 0x10000000000b7882 */ /* 0x000fe20000000000 */
[----:B------:R-:W-:-:S06]  /*1dce0*/  UMOV UR43, UR51 ;  /* 0x00000033002b7c82 */ /* 0x000fcc0008000000 */
[----:B------:R2:W-:Y:S02]  /*1dcf0*/  UTMALDG.3D [UR40], [UR8], desc[UR10] ;  /* 0x00000a28080075b4 */ /* 0x0005e40008011000 */
[----:B--2---:R-:W-:Y:S05]  /*1dd00*/  @!P1 BRA `(.L_x_268) ;  /* 0x0000000000049947 */ /* 0x004fea0003800000 */
[----:B------:R-:W-:Y:S01]  /*1dd10*/  BPT.TRAP 0x1 ;  /* 0x000000040000795c */ /* 0x000fe20000300000 */
.L_x_268:
[----:B-1----:R-:W1:Y:S02]  /*1dd20*/  LDC R4, c[0x0][0x800] ;  /* 0x00020000ff047b82 */ /* 0x002e640000000800 */
[----:B-1----:R2:W-:Y:S02]  /*1dd30*/  SYNCS.ARRIVE.TRANS64.RED.A0TR RZ, [UR13+0x60], R4 ;  /* 0x00006004ffff79a7 */ /* 0x0025e4000830040d */
.L_x_267:
[----:B------:R-:W-:Y:S05]  /*1dd40*/  BSYNC B0 ;  /* 0x0000000000007941 */ /* 0x000fea0003800000 */
.L_x_266:
[----:B------:R-:W-:Y:S05]  /*1dd50*/  @!P1 BRA `(.L_x_269) ;  /* 0x0000000000049947 */ /* 0x000fea0003800000 */
[----:B------:R-:W-:Y:S01]  /*1dd60*/  BPT.TRAP 0x1 ;  /* 0x000000040000795c */ /* 0x000fe20000300000 */
.L_x_269:
[----:B------:R-:W-:Y:S01]  /*1dd70*/  SYNCS.ARRIVE.TRANS64.RED.A1T0 RZ, [UR30], RZ ;  /* 0x000000ffffff79a7 */ /* 0x000fe2000810041e */
[----:B------:R-:W-:Y:S05]  /*1dd80*/  @!P1 BRA `(.L_x_270) ;  /* 0x0000000000049947 */ /* 0x000fea0003800000 */
[----:B------:R-:W-:Y:S01]  /*1dd90*/  BPT.TRAP 0x1 ;  /* 0x000000040000795c */ /* 0x000fe20000300000 */
.L_x_270:
[----:B------:R-:W3:Y:S02]  /*1dda0*/  SYNCS.PHASECHK.TRANS64.TRYWAIT P2, [UR13+0x88], R3 ;  /* 0x00008803ff0075a7 */ /* 0x000ee4000804014d */
[----:B---3--:R-:W-:Y:S05]  /*1ddb0*/  @!P2 BRA `(.L_x_271) ;  /* 0x000000300058a947 */ /* 0x008fea0003800000 */
.L_x_394:
        /* <DEDUP_REMOVED lines=13> */
.L_x_274:
[----:B-12---:R-:W1:Y:S02]  /*1de90*/  LDC R4, c[0x0][0x800] ;  /* 0x00020000ff047b82 */ /* 0x006e640000000800 */
[----:B-1----:R3:W-:Y:S02]  /*1dea0*/  SYNCS.ARRIVE.TRANS64.RED.A0TR RZ, [UR13+0x68], R4 ;  /* 0x00006804ffff79a7 */ /* 0x0027e4000830040d */
.L_x_273:
[----:B------:R-:W-:Y:S05]  /*1deb0*/  BSYNC B0 ;  /* 0x0000000000007941 */ /* 0x000fea0003800000 */
.L_x_272:
[----:B------:R-:W-:Y:S05]  /*1dec0*/  @!P1 BRA `(.L_x_275) ;  /* 0x0000000000049947 */ /* 0x000fea0003800000 */
[----:B------:R-:W-:Y:S01]  /*1ded0*/  BPT.TRAP 0x1 ;  /* 0x000000040000795c */ /* 0x000fe20000300000 */
.L_x_275:
[----:B------:R-:W-:Y:S01]  /*1dee0*/  SYNCS.ARRIVE.TRANS64.RED.A1T0 RZ, [UR29], RZ ;  /* 0x000000ffffff79a7 */ /* 0x000fe2000810041d */
[----:B------:R-:W-:Y:S01]  /*1def0*/  UIADD3 UR26, UR50, 0x60, URZ ;  /* 0x00000060321a7890 */ /* 0x000fe2000fffe03f */
[----:B------:R-:W-:Y:S11]  /*1df00*/  @!P1 BRA `(.L_x_276) ;  /* 0x0000000000049947 */ /* 0x000ff60003800000 */
[----:B------:R-:W-:Y:S01]  /*1df10*/  BPT.TRAP 0x1 ;  /* 0x000000040000795c */ /* 0x000fe20000300000 */
.L_x_276:
[----:B------:R-:W4:Y:S02]  /*1df20*/  SYNCS.PHASECHK.TRANS64.TRYWAIT P2, [UR13+0x90], R3 ;  /* 0x00009003ff0075a7 */ /* 0x000f24000804014d */
[----:B----4-:R-:W-:Y:S05]  /*1df30*/  @!P2 BRA `(.L_x_277) ;  /* 0x000000300010a947 */ /* 0x010fea0003800000 */
.L_x_395:
        /* <DEDUP_REMOVED lines=12> */
.L_x_280:
[----:B-123--:R-:W1:Y:S02]  /*1e000*/  LDC R4, c[0x0][0x800] ;  /* 0x00020000ff047b82 */ /* 0x00ee640000000800 */
[----:B-1----:R4:W-:Y:S02]  /*1e010*/  SYNCS.ARRIVE.TRANS64.RED.A0TR RZ, [UR13+0x70], R4 ;  /* 0x00007004ffff79a7 */ /* 0x0029e4000830040d */
.L_x_279:
[----:B------:R-:W-:Y:S05]  /*1e020*/  BSYNC B0 ;  /* 0x0000000000007941 */ /* 0x000fea0003800000 */
.L_x_278:
[----:B------:R-:W-:Y:S05]  /*1e030*/  @!P1 BRA `(.L_x_281) ;  /* 0x0000000000049947 */ /* 0x000fea0003800000 */
[----:B------:R-:W-:Y:S01]  /*1e040*/  BPT.TRAP 0x1 ;  /* 0x000000040000795c */ /* 0x000fe20000300000 */
.L_x_281:
[----:B------:R-:W-:Y:S01]  /*1e050*/  SYNCS.ARRIVE.TRANS64.RED.A1T0 RZ, [UR22], RZ ;  /* 0x000000ffffff79a7 */ /* 0x000fe20008100416 */
[----:B------:R-:W-:Y:S05]  /*1e060*/  @!P1 BRA `(.L_x_282) ;  /* 0x0000000000049947 */ /* 0x000fea0003800000 */
[----:B------:R-:W-:Y:S01]  /*1e070*/  BPT.TRAP 0x1 ;  /* 0x000000040000795c */ /* 0x000fe20000300000 */
.L_x_282:
[----:B------:R-:W5:Y:S02]  /*1e080*/  SYNCS.PHASECHK.TRANS64.TRYWAIT P2, [UR13+0x98], R3 ;  /* 0x00009803ff0075a7 */ /* 0x000f64000804014d */
[----:B-----5:R-:W-:Y:S05]  /*1e090*/  @!P2 BRA `(.L_x_283) ;  /* 0x0000002c00d0a947 */ /* 0x020fea0003800000 */
.L_x_396:
        /* <DEDUP_REMOVED lines=11> */
[----:B-1----:R-:W-:Y:S05]  /*1e150*/  @!P1 BRA `(.L_x_286) ;  /* 0x0000000000049947 */ /* 0x002fea0003800000 */
[----:B------:R-:W-:Y:S01]  /*1e160*/  BPT.TRAP 0x1 ;  /* 0x000000040000795c */ /* 0x000fe20000300000 */
.L_x_286:
[----:B--234-:R-:W1:Y:S02]  /*1e170*/  LDC R4, c[0x0][0x800] ;  /* 0x00020000ff047b82 */ /* 0x01ce640000000800 */
[----:B-1----:R1:W-:Y:S02]  /*1e180*/  SYNCS.ARRIVE.TRANS64.RED.A0TR RZ, [UR13+0x78], R4 ;  /* 0x00007804ffff79a7 */ /* 0x0023e4000830040d */
.L_x_285:
[----:B------:R-:W-:Y:S05]  /*1e190*/  BSYNC B0 ;  /* 0x0000000000007941 */ /* 0x000fea0003800000 */
.L_x_284:
[----:B------:R-:W-:Y:S05]  /*1e1a0*/  @!P1 BRA `(.L_x_287) ;  /* 0x0000000000049947 */ /* 0x000fea0003800000 */
[----:B------:R-:W-:Y:S01]  /*1e1b0*/  BPT.TRAP 0x1 ;  /* 0x000000040000795c */ /* 0x000fe20000300000 */
.L_x_287:
[----:B------:R-:W-:Y:S01]  /*1e1c0*/  SYNCS.ARRIVE.TRANS64.RED.A1T0 RZ, [UR23], RZ ;  /* 0x000000ffffff79a7 */ /* 0x000fe20008100417 */
[----:B------:R-:W-:Y:S01]  /*1e1d0*/  UIADD3 UR10, UR50, 0x80, URZ ;  /* 0x00000080320a7890 */ /* 0x000fe2000fffe03f */
[----:B------:R-:W-:Y:S11]  /*1e1e0*/  @!P1 BRA `(.L_x_288) ;  /* 0x0000000000049947 */ /* 0x000ff60003800000 */
[----:B------:R-:W-:Y:S01]  /*1e1f0*/  BPT.TRAP 0x1 ;  /* 0x000000040000795c */ /* 0x000fe20000300000 */
.L_x_288:
[----:B------:R-:W5:Y:S02]  /*1e200*/  SYNCS.PHASECHK.TRANS64.TRYWAIT P2, [UR13+0x80], R2 ;  /* 0x00008002ff0075a7 */ /* 0x000f64000804014d */
[----:B-----5:R-:W-:Y:S05]  /*1e210*/  @!P2 BRA `(.L_x_289) ;  /* 0x0000002c0088a947 */ /* 0x020fea0003800000 */
.L_x_397:
        /* <DEDUP_REMOVED lines=8> */
[----:B------:R-:W-:Y:S01]  /*1e2a0*/  UMOV UR9, UR41 ;  /* 0x0000002900097c82 */ /* 0x000fe20008000000 */
[----:B------:R-:W-:-:S05]  /*1e2b0*/  UMOV UR11, UR51 ;  /* 0x00000033000b7c82 */ /* 0x000fca0008000000 */
[----:B------:R1:W-:Y:S02]  /*1e2c0*/  UTMALDG.3D [UR8], [UR18], desc[UR26] ;  /* 0x00001a08120075b4 */ /* 0x0003e40008011000 */
[----:B-1----:R-:W-:Y:S05]  /*1e2d0*/  @!P1 BRA `(.L_x_292) ;  /* 0x0000000000049947 */ /* 0x002fea0003800000 */
[----:B------:R-:W-:Y:S01]  /*1e2e0*/  BPT.TRAP 0x1 ;  /* 0x000000040000795c */ /* 0x000fe20000300000 */
.L_x_292:
[----:B--234-:R-:W1:Y:S02]  /*1e2f0*/  LDC R4, c[0x0][0x800] ;  /* 0x00020000ff047b82 */ /* 0x01ce640000000800 */
[----:B-1----:R1:W-:Y:S02]  /*1e300*/  SYNCS.ARRIVE.TRANS64.RED.A0TR RZ, [UR13+0x60], R4 ;  /* 0x00006004ffff79a7 */ /* 0x0023e4000830040d */
.L_x_291:
[----:B------:R-:W-:Y:S05]  /*1e310*/  BSYNC B0 ;  /* 0x0000000000007941 */ /* 0x000fea0003800000 */
.L_x_290:
[----:B------:R-:W-:Y:S05]  /*1e320*/  @!P1 BRA `(.L_x_293) ;  /* 0x0000000000049947 */ /* 0x000fea0003800000 */
[----:B------:R-:W-:Y:S01]  /*1e330*/  BPT.TRAP 0x1 ;  /* 0x000000040000795c */ /* 0x000fe20000300000 */
.L_x_293:
[----:B------:R-:W-:Y:S01]  /*1e340*/  SYNCS.ARRIVE.TRANS64.RED.A1T0 RZ, [UR30], RZ ;  /* 0x000000ffffff79a7 */ /* 0x000fe2000810041e */
[----:B------:R-:W-:Y:S05]  /*1e350*/  @!P1 BRA `(.L_x_294) ;  /* 0x0000000000049947 */ /* 0x000fea0003800000 */
[----:B------:R-:W-:Y:S01]  /*1e360*/  BPT.TRAP 0x1 ;  /* 0x000000040000795c */ /* 0x000fe20000300000 */
.L_x_294:
[----:B------:R-:W5:Y:S02]  /*1e370*/  SYNCS.PHASECHK.TRANS64.TRYWAIT P2, [UR13+0x88], R2 ;  /* 0x00008802ff0075a7 */ /* 0x000f64000804014d */
[----:B-----5:R-:W-:Y:S05]  /*1e380*/  @!P2 BRA `(.L_x_295) ;  /* 0x0000002c0044a947 */ /* 0x020fea0003800000 */
.L_x_398:
        /* <DEDUP_REMOVED lines=13> */
.L_x_298:
[----:B--234-:R-:W1:Y:S02]  /*1e460*/  LDC R4, c[0x0][0x800] ;  /* 0x00020000ff047b82 */ /* 0x01ce640000000800 */
[----:B-1----:R1:W-:Y:S02]  /*1e470*/  SYNCS.ARRIVE.TRANS64.RED.A0TR RZ, [UR13+0x68], R4 ;  /* 0x00006804ffff79a7 */ /* 0x0023e4000830040d */
.L_x_297:
[----:B------:R-:W-:Y:S05]  /*1e480*/  BSYNC B0 ;  /* 0x0000000000007941 */ /* 0x000fea0003800000 */
.L_x_296:
[----:B------:R-:W-:Y:S05]  /*1e490*/  @!P1 BRA `(.L_x_299) ;  /* 0x0000000000049947 */ /* 0x000fea0003800000 */
[----:B------:R-:W-:Y:S01]  /*1e4a0*/  BPT.TRAP 0x1 ;  /* 0x000000040000795c */ /* 0x000fe20000300000 */
.L_x_299:
[----:B------:R-:W-:Y:S01]  /*1e4b0*/  SYNCS.ARRIVE.TRANS64.RED.A1T0 RZ, [UR29], RZ ;  /* 0x000000ffffff79a7 */ /* 0x000fe2000810041d */
[----:B------:R-:W-:Y:S01]  /*1e4c0*/  UIADD3 UR10, UR50, 0xa0, URZ ;  /* 0x000000a0320a7890 */ /* 0x000fe2000fffe03f */
[----:B------:R-:W-:Y:S11]  /*1e4d0*/  @!P1 BRA `(.L_x_300) ;  /* 0x0000000000049947 */ /* 0x000ff60003800000 */
[----:B------:R-:W-:Y:S01]  /*1e4e0*/  BPT.TRAP 0x1 ;  /* 0x000000040000795c */ /* 0x000fe20000300000 */
.L_x_300:
[----:B------:R-:W5:Y:S02]  /*1e4f0*/  SYNCS.PHASECHK.TRANS64.TRYWAIT P2, [UR13+0x90], R2 ;  /* 0x00009002ff0075a7 */ /* 0x000f64000804014d */
[----:B-----5:R-:W-:Y:S05]  /*1e500*/  @!P2 BRA `(.L_x_301) ;  /* 0x0000002800fca947 */ /* 0x020fea0003800000 */
.L_x_399:
        /* <DEDUP_REMOVED lines=13> */
.L_x_304:
[----:B--234-:R-:W1:Y:S02]  /*1e5e0*/  LDC R4, c[0x0][0x800] ;  /* 0x00020000ff047b82 */ /* 0x01ce640000000800 */
[----:B-1----:R1:W-:Y:S02]  /*1e5f0*/  SYNCS.ARRIVE.TRANS64.RED.A0TR RZ, [UR13+0x70], R4 ;  /* 0x00007004ffff79a7 */ /* 0x0023e4000830040d */
.L_x_303:
[----:B------:R-:W-:Y:S05]  /*1e600*/  BSYNC B0 ;  /* 0x0000000000007941 */ /* 0x000fea0003800000 */
.L_x_302:
[----:B------:R-:W-:Y:S05]  /*1e610*/  @!P1 BRA `(.L_x_305) ;  /* 0x0000000000049947 */ /* 0x000fea0003800000 */
[----:B------:R-:W-:Y:S01]  /*1e620*/  BPT.TRAP 0x1 ;  /* 0x000000040000795c */ /* 0x000fe20000300000 */
.L_x_305:
[----:B------:R-:W-:Y:S01]  /*1e630*/  SYNCS.ARRIVE.TRANS64.RED.A1T0 RZ, [UR22], RZ ;  /* 0x000000ffffff79a7 */ /* 0x000fe20008100416 */
[----:B------:R-:W-:Y:S05]  /*1e640*/  @!P1 BRA `(.L_x_306) ;  /* 0x0000000000049947 */ /* 0x000fea0003800000 */
[----:B------:R-:W-:Y:S01]  /*1e650*/  BPT.TRAP 0x1 ;  /* 0x000000040000795c */ /* 0x000fe20000300000 */
.L_x_306:
[----:B------:R-:W5:Y:S02]  /*1e660*/  SYNCS.PHASECHK.TRANS64.TRYWAIT P2, [UR13+0x98], R2 ;  /* 0x00009802ff0075a7 */ /* 0x000f64000804014d */
[----:B-----5:R-:W-:Y:S05]  /*1e670*/  @!P2 BRA `(.L_x_307) ;  /* 0x0000002800b8a947 */ /* 0x020fea0003800000 */
.L_x_400:
        /* <DEDUP_REMOVED lines=13> */
.L_x_310:
[----:B------:R-:W1:Y:S02]  /*1e750*/  LDC R2, c[0x0][0x800] ;  /* 0x00020000ff027b82 */ /* 0x000e640000000800 */
[----:B-1----:R1:W-:Y:S02]  /*1e760*/  SYNCS.ARRIVE.TRANS64.RED.A0TR RZ, [UR13+0x78], R2 ;  /* 0x00007802ffff79a7 */ /* 0x0023e4000830040d */
.L_x_309:
[----:B------:R-:W-:Y:S05]  /*1e770*/  BSYNC B0 ;  /* 0x0000000000007941 */ /* 0x000fea0003800000 */
.L_x_308:
[----:B------:R-:W-:Y:S05]  /*1e780*/  @!P1 BRA `(.L_x_311) ;  /* 0x0000000000049947 */ /* 0x000fea0003800000 */
[----:B------:R-:W-:Y:S01]  /*1e790*/  BPT.TRAP 0x1 ;  /* 0x000000040000795c */ /* 0x000fe20000300000 */
.L_x_311:
[----:B------:R-:W-:Y:S01]  /*1e7a0*/  SYNCS.ARRIVE.TRANS64.RED.A1T0 RZ, [UR23], RZ ;  /* 0x000000ffffff79a7 */ /* 0x000fe20008100417 */
[----:B------:R-:W-:Y:S01]  /*1e7b0*/  UIADD3 UR10, UR50, 0xc0, URZ ;  /* 0x000000c0320a7890 */ /* 0x000fe2000fffe03f */
[----:B------:R-:W-:Y:S11]  /*1e7c0*/  @!P1 BRA `(.L_x_312) ;  /* 0x0000000000049947 */ /* 0x000ff60003800000 */
[----:B------:R-:W-:Y:S01]  /*1e7d0*/  BPT.TRAP 0x1 ;  /* 0x000000040000795c */ /* 0x000fe20000300000 */
.L_x_312:
[----:B------:R-:W5:Y:S02]  /*1e7e0*/  SYNCS.PHASECHK.TRANS64.TRYWAIT P2, [UR13+0x80], R3 ;  /* 0x00008003ff0075a7 */ /* 0x000f64000804014d */
[----:B-----5:R-:W-:Y:S05]  /*1e7f0*/  @!P2 BRA `(.L_x_313) ;  /* 0x000000280070a947 */ /* 0x020fea0003800000 */
.L_x_401:
        /* <DEDUP_REMOVED lines=13> */
.L_x_316:
[----:B------:R-:W1:Y:S02]  /*1e8d0*/  LDC R2, c[0x0][0x800] ;  /* 0x00020000ff027b82 */ /* 0x000e640000000800 */
[----:B-1----:R1:W-:Y:S02]  /*1e8e0*/  SYNCS.ARRIVE.TRANS64.RED.A0TR RZ, [UR13+0x60], R2 ;  /* 0x00006002ffff79a7 */ /* 0x0023e4000830040d */
.L_x_315:
[----:B------:R-:W-:Y:S05]  /*1e8f0*/  BSYNC B0 ;  /* 0x0000000000007941 */ /* 0x000fea0003800000 */
.L_x_314:
[----:B------:R-:W-:Y:S05]  /*1e900*/  @!P1 BRA `(.L_x_317) ;  /* 0x0000000000049947 */ /* 0x000fea0003800000 */
[----:B------:R-:W-:Y:S01]  /*1e910*/  BPT.TRAP 0x1 ;  /* 0x000000040000795c */ /* 0x000fe20000300000 */
.L_x_317:
[----:B------:R-:W-:Y:S01]  /*1e920*/  SYNCS.ARRIVE.TRANS64.RED.A1T0 RZ, [UR30], RZ ;  /* 0x000000ffffff79a7 */ /* 0x000fe2000810041e */
[----:B------:R-:W-:Y:S05]  /*1e930*/  @!P1 BRA `(.L_x_318) ;  /* 0x0000000000049947 */ /* 0x000fea0003800000 */
[----:B------:R-:W-:Y:S01]  /*1e940*/  BPT.TRAP 0x1 ;  /* 0x000000040000795c */ /* 0x000fe20000300000 */
.L_x_318:
[----:B------:R-:W5:Y:S02]  /*1e950*/  SYNCS.PHASECHK.TRANS64.TRYWAIT P2, [UR13+0x88], R3 ;  /* 0x00008803ff0075a7 */ /* 0x000f64000804014d */
[----:B-----5:R-:W-:Y:S05]  /*1e960*/  @!P2 BRA `(.L_x_319) ;  /* 0x00000028002ca947 */ /* 0x020fea0003800000 */
.L_x_402:
        /* <DEDUP_REMOVED lines=13> */
.L_x_322:
[----:B------:R-:W1:Y:S02]  /*1ea40*/  LDC R2, c[0x0][0x800] ;  /* 0x00020000ff027b82 */ /* 0x000e640000000800 */
[----:B-1----:R1:W-:Y:S02]  /*1ea50*/  SYNCS.ARRIVE.TRANS64.RED.A0TR RZ, [UR13+0x68], R2 ;  /* 0x00006802ffff79a7 */ /* 0x0023e4000830040d */
.L_x_321:
[----:B------:R-:W-:Y:S05]  /*1ea60*/  BSYNC B0 ;  /* 0x0000000000007941 */ /* 0x000fea0003800000 */
.L_x_320:
[----:B------:R-:W-:Y:S05]  /*1ea70*/  @!P1 BRA `(.L_x_323) ;  /* 0x0000000000049947 */ /* 0x000fea0003800000 */
[----:B------:R-:W-:Y:S01]  /*1ea80*/  BPT.TRAP 0x1 ;  /* 0x000000040000795c */ /* 0x000fe20000300000 */
.L_x_323:
[----:B------:R-:W-:Y:S01]  /*1ea90*/  SYNCS.ARRIVE.TRANS64.RED.A1T0 RZ, [UR29], RZ ;  /* 0x000000ffffff79a7 */ /* 0x000fe2000810041d */
[----:B------:R-:W-:Y:S01]  /*1eaa0*/  UIADD3 UR10, UR50, 0xe0, URZ ;  /* 0x000000e0320a7890 */ /* 0x000fe2000fffe03f */
[----:B------:R-:W-:Y:S11]  /*1eab0*/  @!P1 BRA `(.L_x_324) ;  /* 0x0000000000049947 */ /* 0x000ff60003800000 */
[----:B------:R-:W-:Y:S01]  /*1eac0*/  BPT.TRAP 0x1 ;  /* 0x000000040000795c */ /* 0x000fe20000300000 */
.L_x_324:
[----:B------:R-:W5:Y:S02]  /*1ead0*/  SYNCS.PHASECHK.TRANS64.TRYWAIT P2, [UR13+0x90], R3 ;  /* 0x00009003ff0075a7 */ /* 0x000f64000804014d */
[----:B-----5:R-:W-:Y:S05]  /*1eae0*/  @!P2 BRA `(.L_x_325) ;  /* 0x0000002400e4a947 */ /* 0x020fea0003800000 */
.L_x_403:
        /* <DEDUP_REMOVED lines=13> */
.L_x_328:
[----:B------:R-:W1:Y:S02]  /*1ebc0*/  LDC R2, c[0x0][0x800] ;  /* 0x00020000ff027b82 */ /* 0x000e640000000800 */
[----:B-1----:R1:W-:Y:S02]  /*1ebd0*/  SYNCS.ARRIVE.TRANS64.RED.A0TR RZ, [UR13+0x70], R2 ;  /* 0x00007002ffff79a7 */ /* 0x0023e4000830040d */
.L_x_327:
[----:B------:R-:W-:Y:S05]  /*1ebe0*/  BSYNC B0 ;  /* 0x0000000000007941 */ /* 0x000fea0003800000 */
.L_x_326:
[----:B------:R-:W-:Y:S05]  /*1ebf0*/  @!P1 BRA `(.L_x_329) ;  /* 0x0000000000049947 */ /* 0x000fea0003800000 */
[----:B------:R-:W-:Y:S01]  /*1ec00*/  BPT.TRAP 0x1 ;  /* 0x000000040000795c */ /* 0x000fe20000300000 */
.L_x_329:
[----:B------:R-:W-:Y:S01]  /*1ec10*/  SYNCS.ARRIVE.TRANS64.RED.A1T0 RZ, [UR22], RZ ;  /* 0x000000ffffff79a7 */ /* 0x000fe20008100416 */
[----:B------:R-:W-:Y:S05]  /*1ec20*/  @!P1 BRA `(.L_x_330) ;  /* 0x0000000000049947 */ /* 0x000fea0003800000 */
[----:B------:R-:W-:Y:S01]  /*1ec30*/  BPT.TRAP 0x1 ;  /* 0x000000040000795c */ /* 0x000fe20000300000 */
.L_x_330:
[----:B------:R-:W5:Y:S02]  /*1ec40*/  SYNCS.PHASECHK.TRANS64.TRYWAIT P2, [UR13+0x98], R3 ;  /* 0x00009803ff0075a7 */ /* 0x000f64000804014d */
[----:B-----5:R-:W-:Y:S05]  /*1ec50*/  @!P2 BRA `(.L_x_331) ;  /* 0x0000002400a0a947 */ /* 0x020fea0003800000 */
.L_x_404:
        /* <DEDUP_REMOVED lines=13> */
.L_x_334:
[----:B------:R-:W1:Y:S02]  /*1ed30*/  LDC R2, c[0x0][0x800] ;  /* 0x00020000ff027b82 */ /* 0x000e640000000800 */
[----:B-1----:R1:W-:Y:S02]  /*1ed40*/  SYNCS.ARRIVE.TRANS64.RED.A0TR RZ, [UR13+0x78], R2 ;  /* 0x00007802ffff79a7 */ /* 0x0023e4000830040d */
.L_x_333:
[----:B------:R-:W-:Y:S05]  /*1ed50*/  BSYNC B0 ;  /* 0x0000000000007941 */ /* 0x000fea0003800000 */
.L_x_332:
[----:B------:R-:W-:Y:S05]  /*1ed60*/  @!P1 BRA `(.L_x_335) ;  /* 0x0000000000049947 */ /* 0x000fea0003800000 */
[----:B------:R-:W-:Y:S01]  /*1ed70*/  BPT.TRAP 0x1 ;  /* 0x000000040000795c */ /* 0x000fe20000300000 */
.L_x_335:
[----:B------:R-:W5:Y:S01]  /*1ed80*/  LDL.LU R15, [R1+0x4ac] ;  /* 0x0004ac00010f7983 */ /* 0x000f620000300800 */
[----:B------:R-:W-:Y:S03]  /*1ed90*/  SYNCS.ARRIVE.TRANS64.RED.A1T0 RZ, [UR23], RZ ;  /* 0x000000ffffff79a7 */ /* 0x000fe60008100417 */
[----:B------:R-:W5:Y:S01]  /*1eda0*/  LDL.LU R12, [R1+0x4a8] ;  /* 0x0004a800010c7983 */ /* 0x000f620000300800 */
[----:B-1234-:R-:W-:Y:S02]  /*1edb0*/  PRMT R4, RZ, 0x7610, R4 ;  /* 0x00007610ff047816 */ /* 0x01efe40000000004 */
[----:B------:R-:W-:Y:S02]  /*1edc0*/  MOV R2, 0xffffffff ;  /* 0xffffffff00027802 */ /* 0x000fe40000000f00 */
[----:B------:R-:W-:Y:S02]  /*1edd0*/  MOV R3, 0xffffffff ;  /* 0xffffffff00037802 */ /* 0x000fe40000000f00 */
[----:B------:R-:W-:-:S02]  /*1ede0*/  MOV R10, 0xffffffff ;  /* 0xffffffff000a7802 */ /* 0x000fc40000000f00 */
[----:B-----5:R-:W-:-:S04]  /*1edf0*/  IADD3 R12, P0, R12, UR54, RZ ;  /* 0x000000360c0c7c10 */ /* 0x020fc8000ff1e0ff */
[----:B------:R-:W-:Y:S01]  /*1ee00*/  IADD3.X R15, R15, UR38, RZ, P0, !PT ;  /* 0x000000260f0f7c10 */ /* 0x000fe200087fe4ff */
[----:B------:R1:W-:Y:S01]  /*1ee10*/  STL [R1+0x4a8], R12 ;  /* 0x0004a80c01007387 */ /* 0x0003e20000100800 */
[----:B------:R-:W-:-:S03]  /*1ee20*/  ISETP.GE.U32.AND P0, PT, R12, UR4, PT ;  /* 0x000000040c007c0c */ /* 0x000fc6000bf06070 */
[----:B------:R1:W-:Y:S01]  /*1ee30*/  STL [R1+0x4ac], R15 ;  /* 0x0004ac0f01007387 */ /* 0x0003e20000100800 */
[----:B------:R-:W-:-:S13]  /*1ee40*/  ISETP.GE.U32.AND.EX P0, PT, R15, UR5, PT, P0 ;  /* 0x000000050f007c0c */ /* 0x000fda000bf06100 */
[----:B-1----:R-:W-:Y:S05]  /*1ee50*/  @P0 BRA `(.L_x_336) ;  /* 0x0000000400580947 */ /* 0x002fea0003800000 */
[----:B------:R-:W1:Y:S01]  /*1ee60*/  S2R R7, SR_CTAID.X ;  /* 0x0000000000077919 */ /* 0x000e620000002500 */
[----:B------:R-:W2:Y:S01]  /*1ee70*/  LDC R13, c[0x0][0x904] ;  /* 0x00024100ff0d7b82 */ /* 0x000ea20000000800 */
[----:B------:R-:W-:Y:S01]  /*1ee80*/  ULDC UR8, c[0x0][0x150] ;  /* 0x0000540000087ab9 */ /* 0x000fe20000000800 */
[----:B------:R-:W3:Y:S06]  /*1ee90*/  S2R R2, SR_CTAID.Y ;  /* 0x0000000000027919 */ /* 0x000eec0000002600 */
[----:B------:R-:W4:Y:S08]  /*1eea0*/  LDC R4, c[0x0][0x144] ;  /* 0x00005100ff047b82 */ /* 0x000f300000000800 */
[----:B------:R-:W5:Y:S08]  /*1eeb0*/  LDC R11, c[0x0][0x148] ;  /* 0x00005200ff0b7b82 */ /* 0x000f700000000800 */
[----:B------:R-:W4:Y:S01]  /*1eec0*/  LDC.64 R8, c[0x0][0x8d0] ;  /* 0x00023400ff087b82 */ /* 0x000f220000000a00 */
[----:B--2---:R-:W-:-:S02]  /*1eed0*/  ISETP.NE.AND P2, PT, R13, 0x1, PT ;  /* 0x000000010d00780c */ /* 0x004fc40003f45270 */
[----:B-1----:R-:W-:Y:S02]  /*1eee0*/  I2FP.F32.U32 R3, R7 ;  /* 0x0000000700037245 */ /* 0x002fe40000201000 */
[----:B---3--:R-:W-:-:S03]  /*1eef0*/  I2FP.F32.U32 R5, R2 ;  /* 0x0000000200057245 */ /* 0x008fc60000201000 */
[----:B------:R-:W-:Y:S01]  /*1ef00*/  FMUL R3, R3, UR8 ;  /* 0x0000000803037c20 */ /* 0x000fe20008400000 */
[----:B------:R-:W-:Y:S02]  /*1ef10*/  ULDC UR8, c[0x0][0x154] ;  /* 0x0000550000087ab9 */ /* 0x000fe40000000800 */
[----:B------:R-:W-:-:S03]  /*1ef20*/  FMUL R10, R5, UR8 ;  /* 0x00000008050a7c20 */ /* 0x000fc60008400000 */
[----:B------:R-:W1:Y:S01]  /*1ef30*/  F2I.U32.TRUNC.NTZ R3, R3 ;  /* 0x0000000300037305 */ /* 0x000e62000020f000 */
[----:B----4-:R-:W-:-:S07]  /*1ef40*/  ISETP.NE.U32.AND P0, PT, R8, RZ, PT ;  /* 0x000000ff0800720c */ /* 0x010fce0003f05070 */
[----:B------:R-:W2:Y:S01]  /*1ef50*/  F2I.U32.TRUNC.NTZ R10, R10 ;  /* 0x0000000a000a7305 */ /* 0x000ea2000020f000 */
[----:B------:R-:W-:Y:S02]  /*1ef60*/  ISETP.NE.AND.EX P0, PT, R9, RZ, PT, P0 ;  /* 0x000000ff0900720c */ /* 0x000fe40003f05300 */
[----:B-1----:R-:W-:Y:S02]  /*1ef70*/  IADD3 R5, -R3, RZ, RZ ;  /* 0x000000ff03057210 */ /* 0x002fe40007ffe1ff */
[----:B------:R-:W-:-:S03]  /*1ef80*/  MOV R3, R15 ;  /* 0x0000000f00037202 */ /* 0x000fc60000000f00 */
[----:B------:R-:W-:Y:S01]  /*1ef90*/  IMAD R7, R4, R5, R7 ;  /* 0x0000000504077224 */ /* 0x000fe200078e0207 */
[----:B--2---:R-:W-:-:S05]  /*1efa0*/  IADD3 R4, -R10, RZ, RZ ;  /* 0x000000ff0a047210 */ /* 0x004fca0007ffe1ff */
[----:B-----5:R-:W-:Y:S01]  /*1efb0*/  @P2 IMAD R7, R11, R4, R2 ;  /* 0x000000040b072224 */ /* 0x020fe200078e0202 */
[----:B------:R-:W-:Y:S01]  /*1efc0*/  MOV R2, R12 ;  /* 0x0000000c00027202 */ /* 0x000fe20000000f00 */
[----:B------:R-:W1:Y:S01]  /*1efd0*/  LDC R11, c[0x0][0x8d8] ;  /* 0x00023600ff0b7b82 */ /* 0x000e620000000800 */
[----:B------:R-:W-:Y:S05]  /*1efe0*/  @!P0 BRA `(.L_x_337) ;  /* 0x0000000000288947 */ /* 0x000fea0003800000 */
[----:B------:R-:W2:Y:S02]  /*1eff0*/  LDC R2, c[0x0][0x8dc] ;  /* 0x00023700ff027b82 */ /* 0x000ea40000000800 */
[----:B--2---:R-:W-:-:S04]  /*1f000*/  IADD3 R3, P0, R12, R2, RZ ;  /* 0x000000020c037210 */ /* 0x004fc80007f1e0ff */
[----:B------:R-:W-:-:S05]  /*1f010*/  IADD3.X R13, RZ, R15, RZ, P0, !PT ;  /* 0x0000000fff0d7210 */ /* 0x000fca00007fe4ff */
[----:B------:R-:W-:-:S04]  /*1f020*/  IMAD.WIDE.U32 R4, R13, R8, RZ ;  /* 0x000000080d047225 */ /* 0x000fc800078e00ff */
[----:B------:R-:W-:-:S04]  /*1f030*/  IMAD.WIDE.U32 R4, P0, R3, R9, R4 ;  /* 0x0000000903047225 */ /* 0x000fc80007800004 */
[----:B------:R-:W-:Y:S01]  /*1f040*/  IMAD.WIDE.U32 R2, R3, R8, RZ ;  /* 0x0000000803027225 */ /* 0x000fe200078e00ff */
[----:B------:R-:W-:-:S04]  /*1f050*/  MOV R2, R5 ;  /* 0x0000000500027202 */ /* 0x000fc80000000f00 */
[----:B------:R-:W-:Y:S02]  /*1f060*/  IADD3 RZ, P1, R3, R4, RZ ;  /* 0x0000000403ff7210 */ /* 0x000fe40007f3e0ff */
[----:B------:R-:W-:-:S03]  /*1f070*/  IADD3.X R3, RZ, RZ, RZ, P0, !PT ;  /* 0x000000ffff037210 */ /* 0x000fc600007fe4ff */
[----:B------:R-:W-:-:S08]  /*1f080*/  IMAD.WIDE.U32.X R2, R13, R9, R2, P1 ;  /* 0x000000090d027225 */ /* 0x000fd000008e0402 */
.L_x_337:
[----:B------:R-:W2:Y:S01]  /*1f090*/  LDC.64 R4, c[0x0][0x8c8] ;  /* 0x00023200ff047b82 */ /* 0x000ea20000000a00 */
[-CC-:B-1----:R-:W-:Y:S02]  /*1f0a0*/  SHF.R.U64 R10, R2, R11.reuse, R3.reuse ;  /* 0x0000000b020a7219 */ /* 0x182fe40000001203 */
[----:B------:R-:W-:Y:S02]  /*1f0b0*/  SHF.R.U32.HI R11, RZ, R11, R3 ;  /* 0x0000000bff0b7219 */ /* 0x000fe40000011603 */
[----:B------:R-:W-:Y:S02]  /*1f0c0*/  IADD3 R9, P0, RZ, -R10, RZ ;  /* 0x8000000aff097210 */ /* 0x000fe40007f1e0ff */
[----:B------:R-:W-:Y:S02]  /*1f0d0*/  MOV R3, R15 ;  /* 0x0000000f00037202 */ /* 0x000fe40000000f00 */
[----:B------:R-:W-:-:S05]  /*1f0e0*/  IADD3.X R11, RZ, ~R11, RZ, P0, !PT ;  /* 0x8000000bff0b7210 */ /* 0x000fca00007fe4ff */
[----:B--2---:R-:W-:-:S04]  /*1f0f0*/  IMAD R2, R11, R4, RZ ;  /* 0x000000040b027224 */ /* 0x004fc800078e02ff */
[C---:B------:R-:W-:Y:S01]  /*1f100*/  IMAD R11, R9.reuse, R5, R2 ;  /* 0x00000005090b7224 */ /* 0x040fe200078e0202 */
[----:B------:R-:W-:Y:S01]  /*1f110*/  MOV R2, R12 ;  /* 0x0000000c00027202 */ /* 0x000fe20000000f00 */
[----:B------:R-:W1:Y:S04]  /*1f120*/  LDC R5, c[0x0][0x900] ;  /* 0x00024000ff057b82 */ /* 0x000e680000000800 */
[----:B------:R-:W-:-:S04]  /*1f130*/  IMAD.WIDE.U32 R2, R9, R4, R2 ;  /* 0x0000000409027225 */ /* 0x000fc800078e0002 */
[----:B------:R-:W2:Y:S01]  /*1f140*/  LDC.64 R8, c[0x0][0x8e8] ;  /* 0x00023a00ff087b82 */ /* 0x000ea20000000a00 */
[----:B------:R-:W-:-:S07]  /*1f150*/  IADD3 R3, R3, R11, RZ ;  /* 0x0000000b03037210 */ /* 0x000fce0007ffe0ff */
[----:B------:R-:W3:Y:S08]  /*1f160*/  LDC R12, c[0x0][0x8c0] ;  /* 0x00023000ff0c7b82 */ /* 0x000ef00000000800 */
[----:B------:R-:W4:Y:S01]  /*1f170*/  LDC R4, c[0x0][0x8b0] ;  /* 0x00022c00ff047b82 */ /* 0x000f220000000800 */
[----:B--2---:R-:W-:-:S04]  /*1f180*/  ISETP.NE.U32.AND P0, PT, R8, RZ, PT ;  /* 0x000000ff0800720c */ /* 0x004fc80003f05070 */
[----:B------:R-:W-:Y:S02]  /*1f190*/  ISETP.NE.AND.EX P0, PT, R9, RZ, PT, P0 ;  /* 0x000000ff0900720c */ /* 0x000fe40003f05300 */
[-CC-:B---3--:R-:W-:Y:S02]  /*1f1a0*/  SHF.R.U64 R11, R2, R12.reuse, R3.reuse ;  /* 0x0000000c020b7219 */ /* 0x188fe40000001203 */
[----:B------:R-:W-:-:S04]  /*1f1b0*/  SHF.R.U32.HI R3, RZ, R12, R3 ;  /* 0x0000000cff037219 */ /* 0x000fc80000011603 */
[-CC-:B----4-:R-:W-:Y:S02]  /*1f1c0*/  SHF.R.U64 R12, R11, R4.reuse, R3.reuse ;  /* 0x000000040b0c7219 */ /* 0x190fe40000001203 */
[----:B------:R-:W-:-:S04]  /*1f1d0*/  SHF.R.U32.HI R4, RZ, R4, R3 ;  /* 0x00000004ff047219 */ /* 0x000fc80000011603 */
[-CC-:B-1----:R-:W-:Y:S02]  /*1f1e0*/  SHF.R.U64 R13, R12, R5.reuse, R4.reuse ;  /* 0x000000050c0d7219 */ /* 0x182fe40000001204 */
[----:B------:R-:W-:Y:S02]  /*1f1f0*/  SHF.R.U32.HI R4, RZ, R5, R4 ;  /* 0x00000005ff047219 */ /* 0x000fe40000011604 */
[----:B------:R-:W-:Y:S02]  /*1f200*/  MOV R2, R13 ;  /* 0x0000000d00027202 */ /* 0x000fe40000000f00 */
[----:B------:R-:W-:Y:S01]  /*1f210*/  MOV R3, R4 ;  /* 0x0000000400037202 */ /* 0x000fe20000000f00 */
[----:B------:R-:W-:Y:S06]  /*1f220*/  @!P0 BRA `(.L_x_338) ;  /* 0x0000000000288947 */ /* 0x000fec0003800000 */
[----:B------:R-:W1:Y:S02]  /*1f230*/  LDC R2, c[0x0][0x8f4] ;  /* 0x00023d00ff027b82 */ /* 0x000e640000000800 */
[----:B-1----:R-:W-:-:S04]  /*1f240*/  IADD3 R3, P0, R13, R2, RZ ;  /* 0x000000020d037210 */ /* 0x002fc80007f1e0ff */
        /* <DEDUP_REMOVED lines=8> */
.L_x_338:
[----:B------:R-:W1:Y:S01]  /*1f2d0*/  LDC R4, c[0x0][0x8f0] ;  /* 0x00023c00ff047b82 */ /* 0x000e620000000800 */
[----:B------:R-:W-:-:S07]  /*1f2e0*/  LOP3.LUT R11, R11, R17, RZ, 0xc0, !PT ;  /* 0x000000110b0b7212 */ /* 0x000fce00078ec0ff */
[----:B------:R-:W2:Y:S08]  /*1f2f0*/  LDC R5, c[0x0][0x8e0] ;  /* 0x00023800ff057b82 */ /* 0x000eb00000000800 */
[----:B------:R-:W3:Y:S01]  /*1f300*/  LDC R9, c[0x0][0x8b8] ;  /* 0x00022e00ff097b82 */ /* 0x000ee20000000800 */
[----:B-1----:R-:W-:-:S07]  /*1f310*/  SHF.R.U64 R4, R2, R4, R3 ;  /* 0x0000000402047219 */ /* 0x002fce0000001203 */
[----:B------:R-:W1:Y:S01]  /*1f320*/  LDC R2, c[0x0][0x8a8] ;  /* 0x00022a00ff027b82 */ /* 0x000e620000000800 */
[----:B------:R-:W-:-:S05]  /*1f330*/  LOP3.LUT R3, R12, R14, RZ, 0xc0, !PT ;  /* 0x0000000e0c037212 */ /* 0x000fca00078ec0ff */
[----:B------:R-:W-:Y:S01]  /*1f340*/  IMAD R8, R16, R4, R3 ;  /* 0x0000000410087224 */ /* 0x000fe200078e0203 */
[----:B------:R-:W-:-:S05]  /*1f350*/  IADD3 R4, -R4, RZ, RZ ;  /* 0x000000ff04047210 */ /* 0x000fca0007ffe1ff */
[----:B--2---:R-:W-:Y:S01]  /*1f360*/  IMAD R13, R4, R5, R13 ;  /* 0x00000005040d7224 */ /* 0x004fe200078e020d */
[----:B------:R-:W-:Y:S01]  /*1f370*/  MOV R4, 0x1 ;  /* 0x0000000100047802 */ /* 0x000fe20000000f00 */
[----:B---3--:R-:W-:Y:S02]  /*1f380*/  IMAD R7, R8, R9, R7 ;  /* 0x0000000908077224 */ /* 0x008fe400078e0207 */
[----:B-1----:R-:W-:-:S05]  /*1f390*/  IMAD R2, R13, R2, R11 ;  /* 0x000000020d027224 */ /* 0x002fca00078e020b */
[----:B------:R-:W-:Y:S02]  /*1f3a0*/  SEL R3, R2, R7, !P2 ;  /* 0x0000000702037207 */ /* 0x000fe40005000000 */
[----:B------:R-:W-:-:S07]  /*1f3b0*/  SEL R2, R7, R2, !P2 ;  /* 0x0000000207027207 */ /* 0x000fce0005000000 */
.L_x_336:
[----:B------:R-:W-:-:S13]  /*1f3c0*/  LOP3.LUT P0, RZ, R4, 0xff, RZ, 0xc0, !PT ;  /* 0x000000ff04ff7812 */ /* 0x000fda000780c0ff */
[----:B------:R-:W-:Y:S05]  /*1f3d0*/  @P0 BRA `(.L_x_339) ;  /* 0xffffffdc00e40947 */ /* 0x000fea000383ffff */
.L_x_235:
[----:B------:R-:W-:Y:S01]  /*1f3e0*/  ELECT P0, URZ, PT ;  /* 0x00000000003f782f */ /* 0x000fe20003800000 */
[----:B------:R-:W-:-:S12]  /*1f3f0*/  BSSY B0, `(.L_x_340) ;  /* 0x000001e000007945 */ /* 0x000fd80003800000 */
[----:B------:R-:W-:Y:S05]  /*1f400*/  @!P0 BRA `(.L_x_341) ;  /* 0x0000000000708947 */ /* 0x000fea0003800000 */
[----:B------:R-:W-:-:S06]  /*1f410*/  ULOP3.LUT UR4, UR39, 0x2, URZ, 0xfc, !UPT ;  /* 0x0000000227047892 */ /* 0x000fcc000f8efc3f */
[----:B------:R-:W-:-:S04]  /*1f420*/  MOV R0, UR4 ;  /* 0x0000000400007c02 */ /* 0x000fc80008000f00 */
[----:B------:R-:W-:-:S13]  /*1f430*/  ISETP.NE.AND P1, PT, R0, 0x3, PT ;  /* 0x000000030000780c */ /* 0x000fda0003f25270 */
[----:B------:R-:W-:Y:S05]  /*1f440*/  @!P1 BRA `(.L_x_342) ;  /* 0x0000000000049947 */ /* 0x000fea0003800000 */
[----:B------:R-:W-:Y:S01]  /*1f450*/  BPT.TRAP 0x1 ;  /* 0x000000040000795c */ /* 0x000fe20000300000 */
.L_x_342:
[----:B------:R-:W-:Y:S02]  /*1f460*/  MOV R0, 0x400 ;  /* 0x0000040000007802 */ /* 0x000fe40000000f00 */
[----:B------:R-:W-:Y:S02]  /*1f470*/  MOV R3, UR37 ;  /* 0x0000002500037c02 */ /* 0x000fe40008000f00 */
[----:B------:R-:W-:Y:S02]  /*1f480*/  MOV R2, 0x1 ;  /* 0x0000000100027802 */ /* 0x000fe40000000f00 */
[----:B------:R-:W-:Y:S02]  /*1f490*/  LEA R0, R3, R0, 0x18 ;  /* 0x0000000003007211 */ /* 0x000fe400078ec0ff */
[----:B------:R-:W-:-:S04]  /*1f4a0*/  SHF.L.U32 R3, R2, 0x1f, RZ ;  /* 0x0000001f02037819 */ /* 0x000fc800000006ff */
[----:B------:R-:W3:Y:S02]  /*1f4b0*/  SYNCS.PHASECHK.TRANS64.TRYWAIT P0, [R0+URZ+0x80], R3 ;  /* 0x00008003000075a7 */ /* 0x000ee4000800017f */
[----:B---3--:R-:W-:Y:S05]  /*1f4c0*/  @!P0 BRA `(.L_x_343) ;  /* 0x0000001c009c8947 */ /* 0x008fea0003800000 */
.L_x_405:
[----:B------:R-:W-:Y:S05]  /*1f4d0*/  @!P1 BRA `(.L_x_344) ;  /* 0x0000000000049947 */ /* 0x000fea0003800000 */
[----:B------:R-:W-:Y:S01]  /*1f4e0*/  BPT.TRAP 0x1 ;  /* 0x000000040000795c */ /* 0x000fe20000300000 */
.L_x_344:
[----:B------:R-:W4:Y:S02]  /*1f4f0*/  SYNCS.PHASECHK.TRANS64.TRYWAIT P0, [R0+URZ+0x88], R3 ;  /* 0x00008803000075a7 */ /* 0x000f24000800017f */
[----:B----4-:R-:W-:Y:S05]  /*1f500*/  @!P0 BRA `(.L_x_345) ;  /* 0x0000001c00a08947 */ /* 0x010fea0003800000 */
.L_x_406:
[----:B------:R-:W-:Y:S05]  /*1f510*/  @!P1 BRA `(.L_x_346) ;  /* 0x0000000000049947 */ /* 0x000fea0003800000 */
[----:B------:R-:W-:Y:S01]  /*1f520*/  BPT.TRAP 0x1 ;  /* 0x000000040000795c */ /* 0x000fe20000300000 */
.L_x_346:
[----:B------:R-:W1:Y:S02]  /*1f530*/  SYNCS.PHASECHK.TRANS64.TRYWAIT P0, [R0+URZ+0x90], R3 ;  /* 0x00009003000075a7 */ /* 0x000e64000800017f */
[----:B-1----:R-:W-:Y:S05]  /*1f540*/  @!P0 BRA `(.L_x_347) ;  /* 0x0000001c00a48947 */ /* 0x002fea0003800000 */
.L_x_407:
[----:B------:R-:W-:Y:S05]  /*1f550*/  @!P1 BRA `(.L_x_348) ;  /* 0x0000000000049947 */ /* 0x000fea0003800000 */
[----:B------:R-:W-:Y:S01]  /*1f560*/  BPT.TRAP 0x1 ;  /* 0x000000040000795c */ /* 0x000fe20000300000 */
.L_x_348:
[----:B---34-:R-:W-:-:S04]  /*1f570*/  MOV R3, 0x1 ;  /* 0x0000000100037802 */ /* 0x018fc80000000f00 */
[----:B------:R-:W-:-:S07]  /*1f580*/  SHF.L.U32 R3, R3, 0x1f, RZ ;  /* 0x0000001f03037819 */ /* 0x000fce00000006ff */
.L_x_349:
[----:B-1----:R1:W3:Y:S02]  /*1f590*/  SYNCS.PHASECHK.TRANS64.TRYWAIT P0, [R0+URZ+0x98], R3 ;  /* 0x00009803000075a7 */ /* 0x0022e4000800017f */
[----:B---3--:R-:W-:Y:S05]  /*1f5a0*/  @!P0 NANOSLEEP.SYNCS 0x989680 ;  /* 0x009896800000895d */ /* 0x008fea0003900000 */
[----:B------:R-:W3:Y:S02]  /*1f5b0*/  @!P0 SYNCS.PHASECHK.TRANS64 P0, [R0+URZ+0x98], R3 ;  /* 0x00009803000085a7 */ /* 0x000ee4000800007f */
[----:B---3--:R-:W-:Y:S05]  /*1f5c0*/  @!P0 BRA `(.L_x_349) ;  /* 0xfffffffc00f08947 */ /* 0x008fea000383ffff */
.L_x_341:
[----:B------:R-:W-:Y:S05]  /*1f5d0*/  BSYNC B0 ;  /* 0x0000000000007941 */ /* 0x000fea0003800000 */
.L_x_340:
[----:B------:R-:W-:Y:S05]  /*1f5e0*/  EXIT ;  /* 0x000000000000794d */ /* 0x000fea0003800000 */
.L_x_230:
[----:B------:R-:W-:Y:S02]  /*1f5f0*/  LOP3.LUT P0, RZ, R6, 0xff, RZ, 0xc0, !PT ;  /* 0x000000ff06ff7812 */ /* 0x000fe4000780c0ff */
[----:B------:R-:W-:Y:S02]  /*1f600*/  MOV R0, 0x1 ;  /* 0x0000000100007802 */ /* 0x000fe40000000f00 */
[----:B------:R-:W-:-:S09]  /*1f610*/  MOV R7, RZ ;  /* 0x000000ff00077202 */ /* 0x000fd20000000f00 */
[----:B------:R-:W-:Y:S05]  /*1f620*/  @!P0 BRA `(.L_x_350) ;  /* 0x0000000c00308947 */ /* 0x000fea0003800000 */
[----:B------:R-:W1:Y:S01]  /*1f630*/  LDC R0, c[0x0][0x28c] ;  /* 0x0000a300ff007b82 */ /* 0x000e620000000800 */
[----:B------:R-:W2:Y:S01]  /*1f640*/  S2R R4, SR_TID.X ;  /* 0x0000000000047919 */ /* 0x000ea20000002100 */
[----:B------:R-:W-:Y:S01]  /*1f650*/  ULDC UR5, c[0x0][0x900] ;  /* 0x0002400000057ab9 */ /* 0x000fe20000000800 */
[----:B------:R-:W-:Y:S01]  /*1f660*/  UMOV UR6, 0xffffffff ;  /* 0xffffffff00067882 */ /* 0x000fe20000000000 */
[----:B------:R-:W-:Y:S01]  /*1f670*/  BSSY B0, `(.L_x_350) ;  /* 0x00000c7000007945 */ /* 0x000fe20003800000 */
[----:B------:R-:W-:Y:S01]  /*1f680*/  USHF.L.U32 UR6, UR6, UR5, URZ ;  /* 0x0000000506067299 */ /* 0x000fe2000800063f */
[----:B------:R-:W-:Y:S01]  /*1f690*/  MOV R9, 0x1 ;  /* 0x0000000100097802 */ /* 0x000fe20000000f00 */
[----:B------:R-:W-:Y:S01]  /*1f6a0*/  ULDC UR4, c[0x0][0x8a8] ;  /* 0x00022a0000047ab9 */ /* 0x000fe20000000800 */
[----:B------:R-:W-:Y:S01]  /*1f6b0*/  MOV R7, RZ ;  /* 0x000000ff00077202 */ /* 0x000fe20000000f00 */
[----:B------:R-:W-:Y:S01]  /*1f6c0*/  UMOV UR7, 0x1 ;  /* 0x0000000100077882 */ /* 0x000fe20000000000 */
[----:B------:R-:W-:-:S02]  /*1f6d0*/  ULOP3.LUT UR19, UR45, 0x2, URZ, 0xfc, !UPT ;  /* 0x000000022d137892 */ /* 0x000fc4000f8efc3f */
[----:B------:R-:W-:Y:S02]  /*1f6e0*/  UIADD3 UR4, UR4, -0x1, URZ ;  /* 0xffffffff04047890 */ /* 0x000fe4000fffe03f */
[----:B------:R-:W-:Y:S02]  /*1f6f0*/  USHF.L.U32 UR5, UR7, UR5, URZ ;  /* 0x0000000507057299 */ /* 0x000fe4000800063f */
[----:B------:R-:W-:Y:S01]  /*1f700*/  ULOP3.LUT UR17, URZ, UR6, URZ, 0x33, !UPT ;  /* 0x000000063f117292 */ /* 0x000fe2000f8e333f */
[----:B------:R-:W-:Y:S01]  /*1f710*/  ULDC.64 UR20, c[0x0][0x198] ;  /* 0x0000660000147ab9 */ /* 0x000fe20000000a00 */
[----:B-1----:R-:W-:-:S04]  /*1f720*/  IADD3 R0, R0, 0x3f, RZ ;  /* 0x0000003f00007810 */ /* 0x002fc80007ffe0ff */
[----:B------:R-:W-:-:S04]  /*1f730*/  SHF.R.S32.HI R5, RZ, 0x1f, R0 ;  /* 0x0000001fff057819 */ /* 0x000fc80000011400 */
[----:B------:R-:W-:Y:S02]  /*1f740*/  LEA.HI R5, R5, R0, RZ, 0x6 ;  /* 0x0000000005057211 */ /* 0x000fe400078f30ff */
[C---:B--2---:R-:W-:Y:S02]  /*1f750*/  LOP3.LUT P2, RZ, R4.reuse, 0x7f, RZ, 0xc0, !PT ;  /* 0x0000007f04ff7812 */ /* 0x044fe4000784c0ff */
[----:B------:R-:W-:Y:S02]  /*1f760*/  LOP3.LUT P0, RZ, R4, 0x1f, RZ, 0xc0, !PT ;  /* 0x0000001f04ff7812 */ /* 0x000fe4000780c0ff */
[----:B------:R-:W-:Y:S02]  /*1f770*/  SHF.R.S32.HI R6, RZ, 0x6, R5 ;  /* 0x00000006ff067819 */ /* 0x000fe40000011405 */
[----:B------:R-:W-:Y:S02]  /*1f780*/  PLOP3.LUT P0, PT, P0, P2, PT, 0x8a, 0x0 ;  /* 0x000000000000781c */ /* 0x000fe40000705172 */
[----:B------:R-:W-:-:S02]  /*1f790*/  MOV R0, 0x1 ;  /* 0x0000000100007802 */ /* 0x000fc40000000f00 */
[----:B------:R-:W-:-:S09]  /*1f7a0*/  IADD3 R16, R6, 0x1, RZ ;  /* 0x0000000106107810 */ /* 0x000fd20007ffe0ff */
.L_x_362:
[----:B------:R-:W-:-:S03]  /*1f7b0*/  UMOV UR6, 0xffffffff ;  /* 0xffffffff00067882 */ /* 0x000fc60000000000 */
[----:B------:R-:W-:Y:S05]  /*1f7c0*/  BRA.DIV UR6, `(.L_x_351) ;  /* 0x0000001e06187947 */ /* 0x000fea000b800000 */
[----:B------:R-:W-:-:S13]  /*1f7d0*/  ELECT P6, URZ, PT ;  /* 0x00000000003f782f */ /* 0x000fda00038c0000 */
.L_x_410:
[----:B------:R-:W1:Y:S01]  /*1f7e0*/  LDC R4, c[0x0][0x28c] ;  /* 0x0000a300ff047b82 */ /* 0x000e620000000800 */
[----:B------:R-:W-:Y:S01]  /*1f7f0*/  BSSY B1, `(.L_x_352) ;  /* 0x0000036000017945 */ /* 0x000fe20003800000 */
[----:B-1----:R-:W-:-:S13]  /*1f800*/  ISETP.LT.OR P6, PT, R4, 0x1, !P6 ;  /* 0x000000010400780c */ /* 0x002fda00077c1670 */
[----:B------:R-:W-:Y:S05]  /*1f810*/  @P6 BRA `(.L_x_353) ;  /* 0x0000000000cc6947 */ /* 0x000fea0003800000 */
[----:B------:R-:W-:Y:S02]  /*1f820*/  SHF.L.U32 R3, R3, 0x8, RZ ;  /* 0x0000000803037819 */ /* 0x000fe400000006ff */
[----:B------:R-:W-:Y:S02]  /*1f830*/  SHF.L.U32 R2, R2, 0x8, RZ ;  /* 0x0000000802027819 */ /* 0x000fe400000006ff */
[----:B------:R-:W-:Y:S02]  /*1f840*/  MOV R13, RZ ;  /* 0x000000ff000d7202 */ /* 0x000fe40000000f00 */
[----:B------:R-:W-:Y:S02]  /*1f850*/  MOV R4, R16 ;  /* 0x0000001000047202 */ /* 0x000fe40000000f00 */
[----:B------:R-:W-:Y:S02]  /*1f860*/  MOV R5, R0 ;  /* 0x0000000000057202 */ /* 0x000fe40000000f00 */
[----:B------:R-:W-:-:S07]  /*1f870*/  MOV R8, R7 ;  /* 0x0000000700087202 */ /* 0x000fce0000000f00 */
.L_x_357:
[----:B------:R-:W1:Y:S01]  /*1f880*/  S2R R12, SR_CgaCtaId ;  /* 0x00000000000c7919 */ /* 0x000e620000008800 */
[----:B--2---:R-:W-:-:S04]  /*1f890*/  MOV R11, 0x400 ;  /* 0x00000400000b7802 */ /* 0x004fc80000000f00 */
[----:B-1----:R-:W-:Y:S02]  /*1f8a0*/  LEA R15, R12, R11, 0x18 ;  /* 0x0000000b0c0f7211 */ /* 0x002fe400078ec0ff */
[----:B------:R-:W-:Y:S01]  /*1f8b0*/  SHF.L.U32 R11, R5, 0x1f, RZ ;  /* 0x0000001f050b7819 */ /* 0x000fe200000006ff */
[----:B------:R-:W1:Y:S01]  /*1f8c0*/  @!P2 LDC R12, c[0x0][0x500] ;  /* 0x00014000ff0cab82 */ /* 0x000e620000000800 */
[----:B------:R-:W-:-:S04]  /*1f8d0*/  LEA R14, R8, R15, 0x3 ;  /* 0x0000000f080e7211 */ /* 0x000fc800078e18ff */
[----:B------:R-:W2:Y:S02]  /*1f8e0*/  SYNCS.PHASECHK.TRANS64.TRYWAIT P1, [R14+URZ+0x30], R11 ;  /* 0x0000300b0e0075a7 */ /* 0x000ea4000802017f */
[----:B--2---:R-:W-:Y:S05]  /*1f8f0*/  @!P1 BRA `(.L_x_354) ;  /* 0x0000001800ec9947 */ /* 0x004fea0003800000 */
.L_x_411:
[----:B------:R-:W-:Y:S01]  /*1f900*/  UPRMT UR6, UR19, 0x9910, URZ ;  /* 0x0000991013067896 */ /* 0x000fe2000800003f */
[----:B-1----:R1:W-:Y:S03]  /*1f910*/  @!P2 SYNCS.ARRIVE.TRANS64 RZ, [R14+URZ], R12 ;  /* 0x0000000c0effa9a7 */ /* 0x0023e6000800003f */
[----:B------:R-:W-:-:S06]  /*1f920*/  UISETP.NE.AND UP0, UPT, UR6, 0x2, UPT ;  /* 0x000000020600788c */ /* 0x000fcc000bf05270 */
[----:B------:R-:W-:-:S13]  /*1f930*/  PLOP3.LUT P1, PT, PT, PT, UP0, 0x80, 0x0 ;  /* 0x000000000000781c */ /* 0x000fda0003f2f008 */
[----:B-1----:R-:W-:Y:S05]  /*1f940*/  @P1 BRA `(.L_x_355) ;  /* 0x0000000000041947 */ /* 0x002fea0003800000 */
[----:B------:R-:W-:Y:S01]  /*1f950*/  BPT.TRAP 0x1 ;  /* 0x000000040000795c */ /* 0x000fe20000300000 */
.L_x_355:
[----:B------:R-:W-:Y:S05]  /*1f960*/  @P0 BRA `(.L_x_356) ;  /* 0x0000000000040947 */ /* 0x000fea0003800000 */
[----:B------:R-:W-:Y:S01]  /*1f970*/  BPT.TRAP 0x1 ;  /* 0x000000040000795c */ /* 0x000fe20000300000 */
.L_x_356:
[----:B------:R-:W-:Y:S01]  /*1f980*/  LEA R15, R8, R15, 0xe ;  /* 0x0000000f080f7211 */ /* 0x000fe200078e70ff */
[----:B------:R-:W-:Y:S01]  /*1f990*/  UIADD3 UR6, UP0, UR20, 0xf0, URZ ;  /* 0x000000f014067890 */ /* 0x000fe2000ff1e03f */
[----:B------:R-:W-:Y:S01]  /*1f9a0*/  R2UR UR9, R14 ;  /* 0x000000000e0972ca */ /* 0x000fe200000e0000 */
[----:B------:R-:W-:Y:S01]  /*1f9b0*/  UIADD3 UR22, UP1, UR20, 0x1f0, URZ ;  /* 0x000001f014167890 */ /* 0x000fe2000ff3e03f */
[----:B------:R-:W-:Y:S01]  /*1f9c0*/  R2UR UR8, R15 ;  /* 0x000000000f0872ca */ /* 0x000fe200000e0000 */
[----:B------:R-:W-:Y:S01]  /*1f9d0*/  UIADD3.X UR7, URZ, UR21, URZ, UP0, !UPT ;  /* 0x000000153f077290 */ /* 0x000fe200087fe43f */
[----:B------:R-:W-:Y:S01]  /*1f9e0*/  R2UR UR11, R2 ;  /* 0x00000000020b72ca */ /* 0x000fe200000e0000 */
[----:B------:R-:W-:Y:S01]  /*1f9f0*/  UIADD3.X UR23, URZ, UR21, URZ, UP1, !UPT ;  /* 0x000000153f177290 */ /* 0x000fe20008ffe43f */
[----:B------:R-:W-:Y:S01]  /*1fa00*/  R2UR UR10, R13 ;  /* 0x000000000d0a72ca */ /* 0x000fe200000e0000 */
[----:B------:R-:W-:Y:S01]  /*1fa10*/  UMOV UR14, 0x0 ;  /* 0x00000000000e7882 */ /* 0x000fe20000000000 */
[----:B------:R-:W-:Y:S01]  /*1fa20*/  R2UR UR12, R10 ;  /* 0x000000000a0c72ca */ /* 0x000fe200000e0000 */
[----:B------:R-:W-:Y:S01]  /*1fa30*/  UMOV UR15, 0x10000000 ;  /* 0x10000000000f7882 */ /* 0x000fe20000000000 */
[----:B------:R-:W-:-:S02]  /*1fa40*/  IADD3 R4, R4, -0x1, RZ ;  /* 0xffffffff04047810 */ /* 0x000fc40007ffe0ff */
[----:B------:R-:W-:Y:S02]  /*1fa50*/  R2UR UR18, R3 ;  /* 0x00000000031272ca */ /* 0x000fe400000e0000 */
[----:B------:R-:W-:Y:S01]  /*1fa60*/  ISETP.GT.AND P3, PT, R4, 0x1, PT ;  /* 0x000000010400780c */ /* 0x000fe20003f64270 */
[----:B------:R-:W-:Y:S01]  /*1fa70*/  UIADD3 UR13, UR8, 0x6200, URZ ;  /* 0x00006200080d7890 */ /* 0x000fe2000fffe03f */
[----:B------:R-:W-:Y:S01]  /*1fa80*/  IADD3 R8, R8, 0x1, RZ ;  /* 0x0000000108087810 */ /* 0x000fe20007ffe0ff */
[----:B------:R-:W-:Y:S01]  /*1fa90*/  UIADD3 UR16, UR8, 0x1e200, URZ ;  /* 0x0001e20008107890 */ /* 0x000fe2000fffe03f */
[----:B------:R-:W-:Y:S02]  /*1faa0*/  IADD3 R13, R13, 0x40, RZ ;  /* 0x000000400d0d7810 */ /* 0x000fe40007ffe0ff */
[----:B------:R-:W-:Y:S02]  /*1fab0*/  ISETP.NE.AND P1, PT, R8, 0x6, PT ;  /* 0x000000060800780c */ /* 0x000fe40003f25270 */
[----:B------:R-:W-:-:S02]  /*1fac0*/  UMOV UR8, UR13 ;  /* 0x0000000d00087c82 */ /* 0x000fc40008000000 */
[----:B------:R1:W-:Y:S01]  /*1fad0*/  UTMALDG.3D [UR8], [UR6], desc[UR14] ;  /* 0x00000e08060075b4 */ /* 0x0003e20008011000 */
[----:B------:R-:W-:Y:S02]  /*1fae0*/  SEL R12, RZ, 0x1, P1 ;  /* 0x00000001ff0c7807 */ /* 0x000fe40000800000 */
[----:B------:R-:W-:Y:S02]  /*1faf0*/  SEL R8, R8, RZ, P1 ;  /* 0x000000ff08087207 */ /* 0x000fe40000800000 */
[----:B------:R-:W-:Y:S01]  /*1fb00*/  LOP3.LUT R5, R5, R12, RZ, 0x3c, !PT ;  /* 0x0000000c05057212 */ /* 0x000fe200078e3cff */
[----:B-1----:R-:W-:Y:S01]  /*1fb10*/  UMOV UR8, UR16 ;  /* 0x0000001000087c82 */ /* 0x002fe20008000000 */
[----:B------:R-:W-:Y:S02]  /*1fb20*/  UMOV UR11, UR18 ;  /* 0x00000012000b7c82 */ /* 0x000fe40008000000 */
[----:B------:R1:W-:Y:S02]  /*1fb30*/  UTMALDG.3D [UR8], [UR22], desc[UR14] ;  /* 0x00000e08160075b4 */ /* 0x0003e40008011000 */
[----:B-1----:R-:W-:Y:S05]  /*1fb40*/  @P3 BRA `(.L_x_357) ;  /* 0xfffffffc004c3947 */ /* 0x002fea000383ffff */
.L_x_353:
[----:B------:R-:W-:Y:S05]  /*1fb50*/  BSYNC B1 ;  /* 0x0000000000017941 */ /* 0x000fea0003800000 */
.L_x_352:
[----:B------:R-:W3:Y:S01]  /*1fb60*/  LDL.LU R15, [R1+0x4ac] ;  /* 0x0004ac00010f7983 */ /* 0x000ee20000300800 */
[----:B------:R-:W-:Y:S01]  /*1fb70*/  LOP3.LUT P1, RZ, R9, 0xff, RZ, 0xc0, !PT ;  /* 0x000000ff09ff7812 */ /* 0x000fe2000782c0ff */
[----:B------:R-:W-:Y:S02]  /*1fb80*/  ULDC.64 UR6, c[0x0][0x8f8] ;  /* 0x00023e0000067ab9 */ /* 0x000fe40000000a00 */
[----:B--2---:R-:W2:Y:S01]  /*1fb90*/  LDL.LU R14, [R1+0x4a8] ;  /* 0x0004a800010e7983 */ /* 0x004ea20000300800 */
[C---:B------:R-:W-:Y:S01]  /*1fba0*/  IADD3 R4, R6.reuse, R7, RZ ;  /* 0x0000000706047210 */ /* 0x040fe20007ffe0ff */
[----:B------:R-:W-:Y:S01]  /*1fbb0*/  BSSY B1, `(.L_x_358) ;  /* 0x0000070000017945 */ /* 0x000fe20003800000 */
[----:B------:R-:W-:Y:S02]  /*1fbc0*/  ISETP.GE.U32.AND P3, PT, R6, 0x6, PT ;  /* 0x000000060600780c */ /* 0x000fe40003f66070 */
[----:B------:R-:W-:Y:S02]  /*1fbd0*/  MOV R10, 0xffffffff ;  /* 0xffffffff000a7802 */ /* 0x000fe40000000f00 */
[----:B------:R-:W-:-:S03]  /*1fbe0*/  PRMT R9, RZ, 0x7610, R9 ;  /* 0x00007610ff097816 */ /* 0x000fc60000000009 */
[----:B------:R-:W1:Y:S01]  /*1fbf0*/  @P1 S2R R3, SR_CgaCtaId ;  /* 0x0000000000031919 */ /* 0x000e620000008800 */
[----:B------:R-:W-:-:S04]  /*1fc00*/  @P1 MOV R2, 0x400 ;  /* 0x0000040000021802 */ /* 0x000fc80000000f00 */
[----:B-1----:R-:W-:-:S04]  /*1fc10*/  @P1 LEA R2, R3, R2, 0x18 ;  /* 0x0000000203021211 */ /* 0x002fc800078ec0ff */
[----:B------:R1:W-:Y:S01]  /*1fc20*/  @P1 SYNCS.ARRIVE.TRANS64.A1T0 RZ, [R2+URZ+0xa8], RZ ;  /* 0x0000a8ff02ff19a7 */ /* 0x0003e2000810003f */
[----:B------:R-:W-:-:S04]  /*1fc30*/  ISETP.GT.U32.AND P1, PT, R4, 0x5, PT ;  /* 0x000000050400780c */ /* 0x000fc80003f24070 */
[----:B------:R-:W-:Y:S01]  /*1fc40*/  ISETP.LT.U32.AND P1, PT, R6, 0x6, P1 ;  /* 0x000000060600780c */ /* 0x000fe20000f21070 */
[----:B-1----:R-:W-:Y:S01]  /*1fc50*/  IMAD.WIDE.U32 R2, R4, -0x55555555, RZ ;  /* 0xaaaaaaab04027825 */ /* 0x002fe200078e00ff */
[----:B------:R-:W-:-:S04]  /*1fc60*/  MOV R2, 0xffffffff ;  /* 0xffffffff00027802 */ /* 0x000fc80000000f00 */
[----:B------:R-:W-:Y:S02]  /*1fc70*/  SHF.R.U32.HI R5, RZ, 0x2, R3 ;  /* 0x00000002ff057819 */ /* 0x000fe40000011603 */
[----:B------:R-:W-:-:S03]  /*1fc80*/  SEL R3, RZ, 0x1, !P1 ;  /* 0x00000001ff037807 */ /* 0x000fc60004800000 */
[--C-:B------:R-:W-:Y:S01]  /*1fc90*/  IMAD R7, R5, -0x6, R4.reuse ;  /* 0xfffffffa05077824 */ /* 0x100fe200078e0204 */
[----:B------:R-:W-:Y:S02]  /*1fca0*/  LOP3.LUT R0, R0, R3, RZ, 0x3c, !PT ;  /* 0x0000000300007212 */ /* 0x000fe400078e3cff */
[----:B------:R-:W-:Y:S02]  /*1fcb0*/  MOV R3, 0xffffffff ;  /* 0xffffffff00037802 */ /* 0x000fe40000000f00 */
[----:B------:R-:W-:Y:S02]  /*1fcc0*/  @P3 LOP3.LUT R0, R0, 0x1, R5, 0x78, !PT ;  /* 0x0000000100003812 */ /* 0x000fe400078e7805 */
[----:B------:R-:W-:Y:S02]  /*1fcd0*/  PRMT R4, RZ, 0x7610, R4 ;  /* 0x00007610ff047816 */ /* 0x000fe40000000004 */
[----:B--2---:R-:W-:-:S04]  /*1fce0*/  IADD3 R14, P1, R14, UR54, RZ ;  /* 0x000000360e0e7c10 */ /* 0x004fc8000ff3e0ff */
[----:B---3--:R-:W-:Y:S01]  /*1fcf0*/  IADD3.X R15, R15, UR38, RZ, P1, !PT ;  /* 0x000000260f0f7c10 */ /* 0x008fe20008ffe4ff */
        /* <DEDUP_REMOVED lines=8> */
[----:B------:R-:W-:Y:S01]  /*1fd80*/  ULDC UR9, c[0x0][0x8d8] ;  /* 0x0002360000097ab9 */ /* 0x000fe20000000800 */
[----:B------:R-:W3:Y:S05]  /*1fd90*/  S2R R5, SR_CTAID.Y ;  /* 0x0000000000057919 */ /* 0x000eea0000002600 */
[----:B------:R-:W4:Y:S08]  /*1fda0*/  LDC R3, c[0x0][0x144] ;  /* 0x00005100ff037b82 */ /* 0x000f300000000800 */
[----:B------:R-:W5:Y:S01]  /*1fdb0*/  LDC R12, c[0x0][0x148] ;  /* 0x00005200ff0c7b82 */ /* 0x000f620000000800 */
[----:B--2---:R-:W-:-:S02]  /*1fdc0*/  ISETP.NE.AND P4, PT, R11, 0x1, PT ;  /* 0x000000010b00780c */ /* 0x004fc40003f85270 */
[----:B-1----:R-:W-:Y:S02]  /*1fdd0*/  I2FP.F32.U32 R2, R8 ;  /* 0x0000000800027245 */ /* 0x002fe40000201000 */
[----:B---3--:R-:W-:-:S03]  /*1fde0*/  I2FP.F32.U32 R4, R5 ;  /* 0x0000000500047245 */ /* 0x008fc60000201000 */
[----:B------:R-:W-:Y:S01]  /*1fdf0*/  FMUL R2, R2, UR6 ;  /* 0x0000000602027c20 */ /* 0x000fe20008400000 */
[----:B------:R-:W-:Y:S02]  /*1fe00*/  ULDC UR6, c[0x0][0x154] ;  /* 0x0000550000067ab9 */ /* 0x000fe40000000800 */
[----:B------:R-:W-:Y:S01]  /*1fe10*/  FMUL R10, R4, UR6 ;  /* 0x00000006040a7c20 */ /* 0x000fe20008400000 */
[----:B------:R-:W-:Y:S02]  /*1fe20*/  ULDC.64 UR6, c[0x0][0x8d0] ;  /* 0x0002340000067ab9 */ /* 0x000fe40000000a00 */
[----:B------:R-:W1:Y:S01]  /*1fe30*/  F2I.U32.TRUNC.NTZ R2, R2 ;  /* 0x0000000200027305 */ /* 0x000e62000020f000 */
[----:B------:R-:W-:-:S04]  /*1fe40*/  ISETP.NE.U32.AND P1, PT, RZ, UR6, PT ;  /* 0x00000006ff007c0c */ /* 0x000fc8000bf25070 */
[----:B------:R-:W-:-:S03]  /*1fe50*/  ISETP.NE.AND.EX P1, PT, RZ, UR7, PT, P1 ;  /* 0x00000007ff007c0c */ /* 0x000fc6000bf25310 */
[----:B------:R-:W2:Y:S01]  /*1fe60*/  F2I.U32.TRUNC.NTZ R10, R10 ;  /* 0x0000000a000a7305 */ /* 0x000ea2000020f000 */
[----:B-1----:R-:W-:Y:S02]  /*1fe70*/  IADD3 R4, -R2, RZ, RZ ;  /* 0x000000ff02047210 */ /* 0x002fe40007ffe1ff */
[----:B------:R-:W-:-:S03]  /*1fe80*/  MOV R2, R14 ;  /* 0x0000000e00027202 */ /* 0x000fc60000000f00 */
[----:B----4-:R-:W-:Y:S01]  /*1fe90*/  IMAD R8, R3, R4, R8 ;  /* 0x0000000403087224 */ /* 0x010fe200078e0208 */
[----:B--2---:R-:W-:-:S05]  /*1fea0*/  IADD3 R3, -R10, RZ, RZ ;  /* 0x000000ff0a037210 */ /* 0x004fca0007ffe1ff */
[----:B-----5:R-:W-:Y:S01]  /*1feb0*/  @P4 IMAD R8, R12, R3, R5 ;  /* 0x000000030c084224 */ /* 0x020fe200078e0205 */
[----:B------:R-:W-:Y:S01]  /*1fec0*/  MOV R3, R15 ;  /* 0x0000000f00037202 */ /* 0x000fe20000000f00 */
[----:B------:R-:W-:Y:S06]  /*1fed0*/  @!P1 BRA `(.L_x_360) ;  /* 0x0000000000289947 */ /* 0x000fec0003800000 */
[----:B------:R-:W-:Y:S02]  /*1fee0*/  ULDC UR8, c[0x0][0x8dc] ;  /* 0x0002370000087ab9 */ /* 0x000fe40000000800 */
[----:B------:R-:W-:-:S04]  /*1fef0*/  IADD3 R3, P1, R14, UR8, RZ ;  /* 0x000000080e037c10 */ /* 0x000fc8000ff3e0ff */
[----:B------:R-:W-:-:S05]  /*1ff00*/  IADD3.X R11, RZ, R15, RZ, P1, !PT ;  /* 0x0000000fff0b7210 */ /* 0x000fca0000ffe4ff */
[----:B------:R-:W-:-:S04]  /*1ff10*/  IMAD.WIDE.U32 R4, R11, UR6, RZ ;  /* 0x000000060b047c25 */ /* 0x000fc8000f8e00ff */
[----:B------:R-:W-:-:S04]  /*1ff20*/  IMAD.WIDE.U32 R4, P1, R3, UR7, R4 ;  /* 0x0000000703047c25 */ /* 0x000fc8000f820004 */
[----:B------:R-:W-:Y:S01]  /*1ff30*/  IMAD.WIDE.U32 R2, R3, UR6, RZ ;  /* 0x0000000603027c25 */ /* 0x000fe2000f8e00ff */
[----:B------:R-:W-:-:S04]  /*1ff40*/  MOV R2, R5 ;  /* 0x0000000500027202 */ /* 0x000fc80000000f00 */
[----:B------:R-:W-:Y:S02]  /*1ff50*/  IADD3 RZ, P3, R3, R4, RZ ;  /* 0x0000000403ff7210 */ /* 0x000fe40007f7e0ff */
[----:B------:R-:W-:-:S03]  /*1ff60*/  IADD3.X R3, RZ, RZ, RZ, P1, !PT ;  /* 0x000000ffff037210 */ /* 0x000fc60000ffe4ff */
[----:B------:R-:W-:-:S08]  /*1ff70*/  IMAD.WIDE.U32.X R2, R11, UR7, R2, P3 ;  /* 0x000000070b027c25 */ /* 0x000fd000098e0402 */
.L_x_360:
[--C-:B------:R-:W-:Y:S01]  /*1ff80*/  SHF.R.U64 R10, R2, UR9, R3.reuse ;  /* 0x00000009020a7c19 */ /* 0x100fe20008001203 */
[----:B------:R-:W-:Y:S01]  /*1ff90*/  ULDC.64 UR6, c[0x0][0x8c8] ;  /* 0x0002320000067ab9 */ /* 0x000fe20000000a00 */
[----:B------:R-:W-:Y:S01]  /*1ffa0*/  SHF.R.U32.HI R2, RZ, UR9, R3 ;  /* 0x00000009ff027c19 */ /* 0x000fe20008011603 */
[----:B------:R-:W-:Y:S01]  /*1ffb0*/  ULDC.64 UR8, c[0x0][0x8e8] ;  /* 0x00023a0000087ab9 */ /* 0x000fe20000000a00 */
[----:B------:R-:W-:Y:S02]  /*1ffc0*/  IADD3 R11, P1, RZ, -R10, RZ ;  /* 0x8000000aff0b7210 */ /* 0x000fe40007f3e0ff */
[----:B------:R-:W-:Y:S02]  /*1ffd0*/  MOV R3, R15 ;  /* 0x0000000f00037202 */ /* 0x000fe40000000f00 */
[----:B------:R-:W-:Y:S02]  /*1ffe0*/  IADD3.X R2, RZ, ~R2, RZ, P1, !PT ;  /* 0x80000002ff027210 */ /* 0x000fe40000ffe4ff */
[----:B------:R-:W-:-:S03]  /*1fff0*/  ISETP.NE.U32.AND P1, PT, RZ, UR8, PT ;  /* 0x00000008ff007c0c */ /* 0x000fc6000bf25070 */
[----:B------:R-:W-:Y:S01]  /*20000*/  IMAD R2, R2, UR6, RZ ;  /* 0x0000000602027c24 */ /* 0x000fe2000f8e02ff */
[----:B------:R-:W-:-:S03]  /*20010*/  ISETP.NE.AND.EX P1, PT, RZ, UR9, PT, P1 ;  /* 0x00000009ff007c0c */ /* 0x000fc6000bf25310 */
[----:B------:R-:W-:Y:S01]  /*20020*/  IMAD R5, R11, UR7, R2 ;  /* 0x000000070b057c24 */ /* 0x000fe2000f8e0202 */
[----:B------:R-:W-:-:S05]  /*20030*/  MOV R2, R14 ;  /* 0x0000000e00027202 */ /* 0x000fca0000000f00 */
[----:B------:R-:W-:Y:S01]  /*20040*/  IMAD.WIDE.U32 R2, R11, UR6, R2 ;  /* 0x000000060b027c25 */ /* 0x000fe2000f8e0002 */
[----:B------:R-:W-:-:S04]  /*20050*/  ULDC UR6, c[0x0][0x8c0] ;  /* 0x0002300000067ab9 */ /* 0x000fc80000000800 */
[----:B------:R-:W-:-:S04]  /*20060*/  IADD3 R3, R3, R5, RZ ;  /* 0x0000000503037210 */ /* 0x000fc80007ffe0ff */
[--C-:B------:R-:W-:Y:S02]  /*20070*/  SHF.R.U64 R11, R2, UR6, R3.reuse ;  /* 0x00000006020b7c19 */ /* 0x100fe40008001203 */
[----:B------:R-:W-:Y:S01]  /*20080*/  SHF.R.U32.HI R2, RZ, UR6, R3 ;  /* 0x00000006ff027c19 */ /* 0x000fe20008011603 */
[----:B------:R-:W-:-:S03]  /*20090*/  ULDC UR6, c[0x0][0x8b0] ;  /* 0x00022c0000067ab9 */ /* 0x000fc60000000800 */
[--C-:B------:R-:W-:Y:S02]  /*200a0*/  SHF.R.U64 R12, R11, UR6, R2.reuse ;  /* 0x000000060b0c7c19 */ /* 0x100fe40008001202 */
[----:B------:R-:W-:Y:S01]  /*200b0*/  SHF.R.U32.HI R3, RZ, UR6, R2 ;  /* 0x00000006ff037c19 */ /* 0x000fe20008011602 */
[----:B------:R-:W-:-:S03]  /*200c0*/  ULDC UR6, c[0x0][0x900] ;  /* 0x0002400000067ab9 */ /* 0x000fc60000000800 */
[--C-:B------:R-:W-:Y:S02]  /*200d0*/  SHF.R.U64 R13, R12, UR6, R3.reuse ;  /* 0x000000060c0d7c19 */ /* 0x100fe40008001203 */
[----:B------:R-:W-:Y:S02]  /*200e0*/  SHF.R.U32.HI R14, RZ, UR6, R3 ;  /* 0x00000006ff0e7c19 */ /* 0x000fe40008011603 */
[----:B------:R-:W-:Y:S02]  /*200f0*/  MOV R2, R13 ;  /* 0x0000000d00027202 */ /* 0x000fe40000000f00 */
        /* <DEDUP_REMOVED lines=12> */
.L_x_361:
[----:B------:R-:W-:Y:S01]  /*201c0*/  ULDC UR6, c[0x0][0x8f0] ;  /* 0x00023c0000067ab9 */ /* 0x000fe20000000800 */
[----:B------:R-:W-:Y:S02]  /*201d0*/  LOP3.LUT R12, R12, UR17, RZ, 0xc0, !PT ;  /* 0x000000110c0c7c12 */ /* 0x000fe4000f8ec0ff */
[----:B------:R-:W-:Y:S01]  /*201e0*/  SHF.R.U64 R3, R2, UR6, R3 ;  /* 0x0000000602037c19 */ /* 0x000fe20008001203 */
[----:B------:R-:W-:Y:S01]  /*201f0*/  ULDC UR6, c[0x0][0x8e0] ;  /* 0x0002380000067ab9 */ /* 0x000fe20000000800 */
[----:B------:R-:W-:Y:S02]  /*20200*/  MOV R4, 0x1 ;  /* 0x0000000100047802 */ /* 0x000fe40000000f00 */
[C---:B------:R-:W-:Y:S01]  /*20210*/  IADD3 R2, -R3.reuse, RZ, RZ ;  /* 0x000000ff03027210 */ /* 0x040fe20007ffe1ff */
[----:B------:R-:W-:-:S04]  /*20220*/  IMAD R5, R3, UR5, R12 ;  /* 0x0000000503057c24 */ /* 0x000fc8000f8e020c */
[----:B------:R-:W-:Y:S01]  /*20230*/  IMAD R13, R2, UR6, R13 ;  /* 0x00000006020d7c24 */ /* 0x000fe2000f8e020d */
[----:B------:R-:W-:Y:S01]  /*20240*/  ULDC UR6, c[0x0][0x8b8] ;  /* 0x00022e0000067ab9 */ /* 0x000fe20000000800 */
[----:B------:R-:W-:Y:S01]  /*20250*/  LOP3.LUT R2, R11, UR4, RZ, 0xc0, !PT ;  /* 0x000000040b027c12 */ /* 0x000fe2000f8ec0ff */
[----:B------:R-:W-:Y:S01]  /*20260*/  IMAD R8, R5, UR6, R8 ;  /* 0x0000000605087c24 */ /* 0x000fe2000f8e0208 */
[----:B------:R-:W-:-:S03]  /*20270*/  ULDC UR6, c[0x0][0x8a8] ;  /* 0x00022a0000067ab9 */ /* 0x000fc60000000800 */
[----:B------:R-:W-:-:S05]  /*20280*/  IMAD R13, R13, UR6, R2 ;  /* 0x000000060d0d7c24 */ /* 0x000fca000f8e0202 */
[----:B------:R-:W-:Y:S02]  /*20290*/  SEL R3, R13, R8, !P4 ;  /* 0x000000080d037207 */ /* 0x000fe40006000000 */
[----:B------:R-:W-:-:S07]  /*202a0*/  SEL R2, R8, R13, !P4 ;  /* 0x0000000d08027207 */ /* 0x000fce0006000000 */
.L_x_359:
[----:B------:R-:W-:Y:S05]  /*202b0*/  BSYNC B1 ;  /* 0x0000000000017941 */ /* 0x000fea0003800000 */
.L_x_358:
[----:B------:R-:W-:-:S13]  /*202c0*/  LOP3.LUT P1, RZ, R4, 0xff, RZ, 0xc0, !PT ;  /* 0x000000ff04ff7812 */ /* 0x000fda000782c0ff */
[----:B------:R-:W-:Y:S05]  /*202d0*/  @P1 BRA `(.L_x_362) ;  /* 0xfffffff400341947 */ /* 0x000fea000383ffff */
[----:B------:R-:W-:Y:S05]  /*202e0*/  BSYNC B0 ;  /* 0x0000000000007941 */ /* 0x000fea0003800000 */
.L_x_350:
[----:B------:R-:W-:-:S03]  /*202f0*/  UMOV UR6, 0xffffffff ;  /* 0xffffffff00067882 */ /* 0x000fc60000000000 */
[----:B------:R-:W-:Y:S05]  /*20300*/  BRA.DIV UR6, `(.L_x_363) ;  /* 0x00000012067c7947 */ /* 0x000fea000b800000 */
[----:B------:R-:W-:-:S13]  /*20310*/  ELECT P6, URZ, PT ;  /* 0x00000000003f782f */ /* 0x000fda00038c0000 */
.L_x_414:
[----:B------:R-:W-:Y:S04]  /*20320*/  BSSY B0, `(.L_x_364) ;  /* 0x000003e000007945 */ /* 0x000fe80003800000 */
[----:B------:R-:W-:Y:S05]  /*20330*/  @!P6 BRA `(.L_x_365) ;  /* 0x0000000000f0e947 */ /* 0x000fea0003800000 */
[----:B------:R-:W-:-:S04]  /*20340*/  ULOP3.LUT UR6, UR45, 0x2, URZ, 0xfc, !UPT ;  /* 0x000000022d067892 */ /* 0x000fc8000f8efc3f */
[----:B------:R-:W-:-:S06]  /*20350*/  UISETP.NE.AND UP0, UPT, UR6, 0x3, UPT ;  /* 0x000000030600788c */ /* 0x000fcc000bf05270 */
[----:B------:R-:W-:-:S13]  /*20360*/  PLOP3.LUT P0, PT, PT, PT, UP0, 0x80, 0x0 ;  /* 0x000000000000781c */ /* 0x000fda0003f0f008 */
[----:B------:R-:W-:Y:S05]  /*20370*/  @!P0 BRA `(.L_x_366) ;  /* 0x0000000000048947 */ /* 0x000fea0003800000 */
[----:B------:R-:W-:Y:S01]  /*20380*/  BPT.TRAP 0x1 ;  /* 0x000000040000795c */ /* 0x000fe20000300000 */
.L_x_366:
[----:B------:R-:W1:Y:S01]  /*20390*/  S2R R3, SR_CgaCtaId ;  /* 0x0000000000037919 */ /* 0x000e620000008800 */
[----:B------:R-:W-:-:S04]  /*203a0*/  MOV R2, 0x400 ;  /* 0x0000040000027802 */ /* 0x000fc80000000f00 */
[----:B-1----:R-:W-:Y:S02]  /*203b0*/  LEA R2, R3, R2, 0x18 ;  /* 0x0000000203027211 */ /* 0x002fe400078ec0ff */
[----:B------:R-:W-:Y:S02]  /*203c0*/  SHF.L.U32 R3, R0, 0x1f, RZ ;  /* 0x0000001f00037819 */ /* 0x000fe400000006ff */
[----:B------:R-:W-:-:S04]  /*203d0*/  IADD3 R2, R2, 0x30, RZ ;  /* 0x0000003002027810 */ /* 0x000fc80007ffe0ff */
[----:B------:R-:W-:-:S04]  /*203e0*/  LEA R4, R7, R2, 0x3 ;  /* 0x0000000207047211 */ /* 0x000fc800078e18ff */
[----:B------:R-:W1:Y:S02]  /*203f0*/  SYNCS.PHASECHK.TRANS64.TRYWAIT P0, [R4+URZ], R3 ;  /* 0x00000003040075a7 */ /* 0x000e64000800017f */
[----:B-1----:R-:W-:Y:S05]  /*20400*/  @!P0 BRA `(.L_x_367) ;  /* 0x00000010005c8947 */ /* 0x002fea0003800000 */
.L_x_415:
[----:B------:R-:W-:-:S04]  /*20410*/  IADD3 R7, R7, 0x1, RZ ;  /* 0x0000000107077810 */ /* 0x000fc80007ffe0ff */
[----:B------:R-:W-:-:S04]  /*20420*/  ISETP.NE.AND P0, PT, R7, 0x6, PT ;  /* 0x000000060700780c */ /* 0x000fc80003f05270 */
[----:B-1----:R-:W-:Y:S02]  /*20430*/  SEL R3, RZ, 0x1, P0 ;  /* 0x00000001ff037807 */ /* 0x002fe40000000000 */
[----:B------:R-:W-:Y:S02]  /*20440*/  SEL R7, R7, RZ, P0 ;  /* 0x000000ff07077207 */ /* 0x000fe40000000000 */
[----:B------:R-:W-:Y:S02]  /*20450*/  LOP3.LUT R4, R0, R3, RZ, 0x3c, !PT ;  /* 0x0000000300047212 */ /* 0x000fe400078e3cff */
[----:B------:R-:W-:Y:S02]  /*20460*/  LEA R3, R7, R2, 0x3 ;  /* 0x0000000207037211 */ /* 0x000fe400078e18ff */
[----:B------:R-:W-:-:S04]  /*20470*/  SHF.L.U32 R0, R4, 0x1f, RZ ;  /* 0x0000001f04007819 */ /* 0x000fc800000006ff */
[----:B------:R-:W1:Y:S02]  /*20480*/  SYNCS.PHASECHK.TRANS64.TRYWAIT P0, [R3+URZ], R0 ;  /* 0x00000000030075a7 */ /* 0x000e64000800017f */
[----:B-1----:R-:W-:Y:S05]  /*20490*/  @!P0 BRA `(.L_x_368) ;  /* 0x00000010004c8947 */ /* 0x002fea0003800000 */
.L_x_416:
[----:B-1----:R-:W-:-:S04]  /*204a0*/  IADD3 R0, R7, 0x1, RZ ;  /* 0x0000000107007810 */ /* 0x002fc80007ffe0ff */
[----:B------:R-:W-:-:S04]  /*204b0*/  ISETP.NE.AND P0, PT, R0, 0x6, PT ;  /* 0x000000060000780c */ /* 0x000fc80003f05270 */
[----:B------:R-:W-:Y:S02]  /*204c0*/  SEL R3, RZ, 0x1, P0 ;  /* 0x00000001ff037807 */ /* 0x000fe40000000000 */
[----:B------:R-:W-:Y:S02]  /*204d0*/  SEL R5, R0, RZ, P0 ;  /* 0x000000ff00057207 */ /* 0x000fe40000000000 */
[----:B------:R-:W-:Y:S02]  /*204e0*/  LOP3.LUT R4, R4, R3, RZ, 0x3c, !PT ;  /* 0x0000000304047212 */ /* 0x000fe400078e3cff */
[----:B------:R-:W-:Y:S02]  /*204f0*/  LEA R3, R5, R2, 0x3 ;  /* 0x0000000205037211 */ /* 0x000fe400078e18ff */
[----:B------:R-:W-:-:S04]  /*20500*/  SHF.L.U32 R0, R4, 0x1f, RZ ;  /* 0x0000001f04007819 */ /* 0x000fc800000006ff */
[----:B------:R-:W1:Y:S02]  /*20510*/  SYNCS.PHASECHK.TRANS64.TRYWAIT P0, [R3+URZ], R0 ;  /* 0x00000000030075a7 */ /* 0x000e64000800017f */
[----:B-1----:R-:W-:Y:S05]  /*20520*/  @!P0 BRA `(.L_x_369) ;  /* 0x00000010003c8947 */ /* 0x002fea0003800000 */
.L_x_417:
        /* <DEDUP_REMOVED lines=9> */
.L_x_418:
        /* <DEDUP_REMOVED lines=9> */
.L_x_419:
[----:B-1----:R-:W-:-:S04]  /*20650*/  IADD3 R0, R5, 0x1, RZ ;  /* 0x0000000105007810 */ /* 0x002fc80007ffe0ff */
[----:B------:R-:W-:-:S04]  /*20660*/  ISETP.NE.AND P0, PT, R0, 0x6, PT ;  /* 0x000000060000780c */ /* 0x000fc80003f05270 */
[----:B------:R-:W-:Y:S02]  /*20670*/  SEL R4, RZ, 0x1, P0 ;  /* 0x00000001ff047807 */ /* 0x000fe40000000000 */
[----:B------:R-:W-:Y:S02]  /*20680*/  SEL R3, R0, RZ, P0 ;  /* 0x000000ff00037207 */ /* 0x000fe40000000000 */
[----:B------:R-:W-:Y:S02]  /*20690*/  LOP3.LUT R0, R7, R4, RZ, 0x3c, !PT ;  /* 0x0000000407007212 */ /* 0x000fe400078e3cff */
[----:B------:R-:W-:Y:S02]  /*206a0*/  LEA R3, R3, R2, 0x3 ;  /* 0x0000000203037211 */ /* 0x000fe400078e18ff */
[----:B------:R-:W-:-:S07]  /*206b0*/  SHF.L.U32 R0, R0, 0x1f, RZ ;  /* 0x0000001f00007819 */ /* 0x000fce00000006ff */
.L_x_372:
[----:B-1----:R1:W2:Y:S02]  /*206c0*/  SYNCS.PHASECHK.TRANS64.TRYWAIT P0, [R3+URZ], R0 ;  /* 0x00000000030075a7 */ /* 0x0022a4000800017f */
[----:B--2---:R-:W-:Y:S05]  /*206d0*/  @!P0 NANOSLEEP.SYNCS 0x989680 ;  /* 0x009896800000895d */ /* 0x004fea0003900000 */
[----:B------:R-:W2:Y:S02]  /*206e0*/  @!P0 SYNCS.PHASECHK.TRANS64 P0, [R3+URZ], R0 ;  /* 0x00000000030085a7 */ /* 0x000ea4000800007f */
[----:B--2---:R-:W-:Y:S05]  /*206f0*/  @!P0 BRA `(.L_x_372) ;  /* 0xfffffffc00f08947 */ /* 0x004fea000383ffff */
.L_x_365:
[----:B------:R-:W-:Y:S05]  /*20700*/  BSYNC B0 ;  /* 0x0000000000007941 */ /* 0x000fea0003800000 */
.L_x_364:
[----:B------:R-:W-:Y:S05]  /*20710*/  EXIT ;  /* 0x000000000000794d */ /* 0x000fea0003800000 */
.L_x_20:
[----:B---3--:R-:W-:-:S04]  /*20720*/  MOV R3, UR4 ;  /* 0x0000000400037c02 */ /* 0x008fc80008000f00 */
[----:B------:R3:W4:Y:S03]  /*20730*/  SYNCS.PHASECHK.TRANS64.TRYWAIT P0, [R3+URZ], R0 ;  /* 0x00000000030075a7 */ /* 0x000726000800017f */
[----:B----4-:R-:W-:Y:S05]  /*20740*/  @!P0 NANOSLEEP.SYNCS 0x989680 ;  /* 0x009896800000895d */ /* 0x010fea0003900000 */
[----:B------:R-:W4:Y:S02]  /*20750*/  @!P0 SYNCS.PHASECHK.TRANS64 P0, [R3+URZ], R0 ;  /* 0x00000000030085a7 */ /* 0x000f24000800007f */
[----:B----4-:R-:W-:Y:S05]  /*20760*/  @!P0 BRA `(.L_x_20) ;  /* 0xfffffffc00ec8947 */ /* 0x010fea000383ffff */
[----:B------:R-:W-:Y:S05]  /*20770*/  BRA `(.L_x_19) ;  /* 0xfffffe2800d07947 */ /* 0x000fea000383ffff */
.L_x_26:
[----:B---3--:R-:W-:-:S04]  /*20780*/  MOV R3, UR6 ;  /* 0x0000000600037c02 */ /* 0x008fc80008000f00 */
[----:B------:R3:W4:Y:S03]  /*20790*/  SYNCS.PHASECHK.TRANS64.TRYWAIT P0, [R3+URZ], R0 ;  /* 0x00000000030075a7 */ /* 0x000726000800017f */
[----:B----4-:R-:W-:Y:S05]  /*207a0*/  @!P0 NANOSLEEP.SYNCS 0x989680 ;  /* 0x009896800000895d */ /* 0x010fea0003900000 */
[----:B------:R-:W4:Y:S02]  /*207b0*/  @!P0 SYNCS.PHASECHK.TRANS64 P0, [R3+URZ], R0 ;  /* 0x00000000030085a7 */ /* 0x000f24000800007f */
[----:B----4-:R-:W-:Y:S05]  /*207c0*/  @!P0 BRA `(.L_x_26) ;  /* 0xfffffffc00ec8947 */ /* 0x010fea000383ffff */
[----:B------:R-:W-:Y:S05]  /*207d0*/  BRA `(.L_x_25) ;  /* 0xfffffe70002c7947 */ /* 0x000fea000383ffff */
.L_x_51:
[----:B-1----:R1:W2:Y:S02]  /*207e0*/  SYNCS.PHASECHK.TRANS64.TRYWAIT P0, [R10+URZ+0x60], R0 ;  /* 0x000060000a0075a7 */ /* 0x0022a4000800017f */
[----:B--2---:R-:W-:Y:S05]  /*207f0*/  @!P0 NANOSLEEP.SYNCS 0x989680 ;  /* 0x009896800000895d */ /* 0x004fea0003900000 */
[----:B------:R-:W2:Y:S02]  /*20800*/  @!P0 SYNCS.PHASECHK.TRANS64 P0, [R10+URZ+0x60], R0 ;  /* 0x000060000a0085a7 */ /* 0x000ea4000800007f */
[----:B--2---:R-:W-:Y:S05]  /*20810*/  @!P0 BRA `(.L_x_51) ;  /* 0xfffffffc00f08947 */ /* 0x004fea000383ffff */
[----:B------:R-:W-:Y:S05]  /*20820*/  BRA `(.L_x_373) ;  /* 0xffffff1800147947 */ /* 0x000fea000383ffff */
.L_x_62:
[----:B-1----:R1:W2:Y:S02]  /*20830*/  SYNCS.PHASECHK.TRANS64.TRYWAIT P2, [R11+URZ+0x60], R12 ;  /* 0x0000600c0b0075a7 */ /* 0x0022a4000804017f */
[----:B--2---:R-:W-:Y:S05]  /*20840*/  @!P2 NANOSLEEP.SYNCS 0x989680 ;  /* 0x009896800000a95d */ /* 0x004fea0003900000 */
[----:B------:R-:W2:Y:S02]  /*20850*/  @!P2 SYNCS.PHASECHK.TRANS64 P2, [R11+URZ+0x60], R12 ;  /* 0x0000600c0b00a5a7 */ /* 0x000ea4000804007f */
[----:B--2---:R-:W-:Y:S05]  /*20860*/  @!P2 BRA `(.L_x_62) ;  /* 0xfffffffc00f0a947 */ /* 0x004fea000383ffff */
[----:B------:R-:W-:Y:S05]  /*20870*/  BRA `(.L_x_374) ;  /* 0xffffff20007c7947 */ /* 0x000fea000383ffff */
.L_x_73:
[----:B-1----:R1:W2:Y:S02]  /*20880*/  SYNCS.PHASECHK.TRANS64.TRYWAIT P2, [R11+URZ+0x60], R12 ;  /* 0x0000600c0b0075a7 */ /* 0x0022a4000804017f */
[----:B--2---:R-:W-:Y:S05]  /*20890*/  @!P2 NANOSLEEP.SYNCS 0x989680 ;  /* 0x009896800000a95d */ /* 0x004fea0003900000 */
[----:B------:R-:W2:Y:S02]  /*208a0*/  @!P2 SYNCS.PHASECHK.TRANS64 P2, [R11+URZ+0x60], R12 ;  /* 0x0000600c0b00a5a7 */ /* 0x000ea4000804007f */
[----:B--2---:R-:W-:Y:S05]  /*208b0*/  @!P2 BRA `(.L_x_73) ;  /* 0xfffffffc00f0a947 */ /* 0x004fea000383ffff */
[----:B------:R-:W-:Y:S05]  /*208c0*/  BRA `(.L_x_375) ;  /* 0xffffff2800fc7947 */ /* 0x000fea000383ffff */
.L_x_84:
[----:B-1----:R1:W2:Y:S02]  /*208d0*/  SYNCS.PHASECHK.TRANS64.TRYWAIT P2, [R14+URZ+0x60], R15 ;  /* 0x0000600f0e0075a7 */ /* 0x0022a4000804017f */
[----:B--2---:R-:W-:Y:S05]  /*208e0*/  @!P2 NANOSLEEP.SYNCS 0x989680 ;  /* 0x009896800000a95d */ /* 0x004fea0003900000 */
[----:B------:R-:W2:Y:S02]  /*208f0*/  @!P2 SYNCS.PHASECHK.TRANS64 P2, [R14+URZ+0x60], R15 ;  /* 0x0000600f0e00a5a7 */ /* 0x000ea4000804007f */
[----:B--2---:R-:W-:Y:S05]  /*20900*/  @!P2 BRA `(.L_x_84) ;  /* 0xfffffffc00f0a947 */ /* 0x004fea000383ffff */
[----:B------:R-:W-:Y:S05]  /*20910*/  BRA `(.L_x_376) ;  /* 0xffffff34003c7947 */ /* 0x000fea000383ffff */
.L_x_95:
[----:B-1----:R1:W2:Y:S02]  /*20920*/  SYNCS.PHASECHK.TRANS64.TRYWAIT P2, [R14+URZ+0x60], R15 ;  /* 0x0000600f0e0075a7 */ /* 0x0022a4000804017f */
[----:B--2---:R-:W-:Y:S05]  /*20930*/  @!P2 NANOSLEEP.SYNCS 0x989680 ;  /* 0x009896800000a95d */ /* 0x004fea0003900000 */
[----:B------:R-:W2:Y:S02]  /*20940*/  @!P2 SYNCS.PHASECHK.TRANS64 P2, [R14+URZ+0x60], R15 ;  /* 0x0000600f0e00a5a7 */ /* 0x000ea4000804007f */
[----:B--2---:R-:W-:Y:S05]  /*20950*/  @!P2 BRA `(.L_x_95) ;  /* 0xfffffffc00f0a947 */ /* 0x004fea000383ffff */
[----:B------:R-:W-:Y:S05]  /*20960*/  BRA `(.L_x_377) ;  /* 0xffffff3c00cc7947 */ /* 0x000fea000383ffff */
.L_x_106:
[----:B-1----:R1:W2:Y:S02]  /*20970*/  SYNCS.PHASECHK.TRANS64.TRYWAIT P2, [R14+URZ+0x60], R15 ;  /* 0x0000600f0e0075a7 */ /* 0x0022a4000804017f */
[----:B--2---:R-:W-:Y:S05]  /*20980*/  @!P2 NANOSLEEP.SYNCS 0x989680 ;  /* 0x009896800000a95d */ /* 0x004fea0003900000 */
[----:B------:R-:W2:Y:S02]  /*20990*/  @!P2 SYNCS.PHASECHK.TRANS64 P2, [R14+URZ+0x60], R15 ;  /* 0x0000600f0e00a5a7 */ /* 0x000ea4000804007f */
[----:B--2---:R-:W-:Y:S05]  /*209a0*/  @!P2 BRA `(.L_x_106) ;  /* 0xfffffffc00f0a947 */ /* 0x004fea000383ffff */
[----:B------:R-:W-:Y:S05]  /*209b0*/  BRA `(.L_x_378) ;  /* 0xffffff48001c7947 */ /* 0x000fea000383ffff */
.L_x_117:
[----:B-1----:R1:W2:Y:S02]  /*209c0*/  SYNCS.PHASECHK.TRANS64.TRYWAIT P2, [R14+URZ+0x60], R15 ;  /* 0x0000600f0e0075a7 */ /* 0x0022a4000804017f */
[----:B--2---:R-:W-:Y:S05]  /*209d0*/  @!P2 NANOSLEEP.SYNCS 0x989680 ;  /* 0x009896800000a95d */ /* 0x004fea0003900000 */
[----:B------:R-:W2:Y:S02]  /*209e0*/  @!P2 SYNCS.PHASECHK.TRANS64 P2, [R14+URZ+0x60], R15 ;  /* 0x0000600f0e00a5a7 */ /* 0x000ea4000804007f */
[----:B--2---:R-:W-:Y:S05]  /*209f0*/  @!P2 BRA `(.L_x_117) ;  /* 0xfffffffc00f0a947 */ /* 0x004fea000383ffff */
[----:B------:R-:W-:Y:S05]  /*20a00*/  BRA `(.L_x_379) ;  /* 0xffffff5000ac7947 */ /* 0x000fea000383ffff */
.L_x_128:
[----:B-1----:R1:W2:Y:S02]  /*20a10*/  SYNCS.PHASECHK.TRANS64.TRYWAIT P2, [R14+URZ+0x60], R15 ;  /* 0x0000600f0e0075a7 */ /* 0x0022a4000804017f */
[----:B--2---:R-:W-:Y:S05]  /*20a20*/  @!P2 NANOSLEEP.SYNCS 0x989680 ;  /* 0x009896800000a95d */ /* 0x004fea0003900000 */
[----:B------:R-:W2:Y:S02]  /*20a30*/  @!P2 SYNCS.PHASECHK.TRANS64 P2, [R14+URZ+0x60], R15 ;  /* 0x0000600f0e00a5a7 */ /* 0x000ea4000804007f */
[----:B--2---:R-:W-:Y:S05]  /*20a40*/  @!P2 BRA `(.L_x_128) ;  /* 0xfffffffc00f0a947 */ /* 0x004fea000383ffff */
[----:B------:R-:W-:Y:S05]  /*20a50*/  BRA `(.L_x_380) ;  /* 0xffffff5800fc7947 */ /* 0x000fea000383ffff */
.L_x_139:
[----:B-1----:R1:W2:Y:S02]  /*20a60*/  SYNCS.PHASECHK.TRANS64.TRYWAIT P2, [R14+URZ+0x60], R15 ;  /* 0x0000600f0e0075a7 */ /* 0x0022a4000804017f */
[----:B--2---:R-:W-:Y:S05]  /*20a70*/  @!P2 NANOSLEEP.SYNCS 0x989680 ;  /* 0x009896800000a95d */ /* 0x004fea0003900000 */
[----:B------:R-:W2:Y:S02]  /*20a80*/  @!P2 SYNCS.PHASECHK.TRANS64 P2, [R14+URZ+0x60], R15 ;  /* 0x0000600f0e00a5a7 */ /* 0x000ea4000804007f */
[----:B--2---:R-:W-:Y:S05]  /*20a90*/  @!P2 BRA `(.L_x_139) ;  /* 0xfffffffc00f0a947 */ /* 0x004fea000383ffff */
[----:B------:R-:W-:Y:S05]  /*20aa0*/  BRA `(.L_x_381) ;  /* 0xffffff64008c7947 */ /* 0x000fea000383ffff */
.L_x_150:
[----:B-1----:R1:W2:Y:S02]  /*20ab0*/  SYNCS.PHASECHK.TRANS64.TRYWAIT P2, [R14+URZ+0x60], R15 ;  /* 0x0000600f0e0075a7 */ /* 0x0022a4000804017f */
[----:B--2---:R-:W-:Y:S05]  /*20ac0*/  @!P2 NANOSLEEP.SYNCS 0x989680 ;  /* 0x009896800000a95d */ /* 0x004fea0003900000 */
[----:B------:R-:W2:Y:S02]  /*20ad0*/  @!P2 SYNCS.PHASECHK.TRANS64 P2, [R14+URZ+0x60], R15 ;  /* 0x0000600f0e00a5a7 */ /* 0x000ea4000804007f */
[----:B--2---:R-:W-:Y:S05]  /*20ae0*/  @!P2 BRA `(.L_x_150) ;  /* 0xfffffffc00f0a947 */ /* 0x004fea000383ffff */
[----:B------:R-:W-:Y:S05]  /*20af0*/  BRA `(.L_x_382) ;  /* 0xffffff6c00dc7947 */ /* 0x000fea000383ffff */
.L_x_161:
[----:B-1----:R1:W2:Y:S02]  /*20b00*/  SYNCS.PHASECHK.TRANS64.TRYWAIT P2, [R14+URZ+0x60], R15 ;  /* 0x0000600f0e0075a7 */ /* 0x0022a4000804017f */
[----:B--2---:R-:W-:Y:S05]  /*20b10*/  @!P2 NANOSLEEP.SYNCS 0x989680 ;  /* 0x009896800000a95d */ /* 0x004fea0003900000 */
[----:B------:R-:W2:Y:S02]  /*20b20*/  @!P2 SYNCS.PHASECHK.TRANS64 P2, [R14+URZ+0x60], R15 ;  /* 0x0000600f0e00a5a7 */ /* 0x000ea4000804007f */
[----:B--2---:R-:W-:Y:S05]  /*20b30*/  @!P2 BRA `(.L_x_161) ;  /* 0xfffffffc00f0a947 */ /* 0x004fea000383ffff */
[----:B------:R-:W-:Y:S05]  /*20b40*/  BRA `(.L_x_383) ;  /* 0xffffff78006c7947 */ /* 0x000fea000383ffff */
.L_x_172:
[----:B-1----:R1:W2:Y:S02]  /*20b50*/  SYNCS.PHASECHK.TRANS64.TRYWAIT P2, [R14+URZ+0x60], R15 ;  /* 0x0000600f0e0075a7 */ /* 0x0022a4000804017f */
[----:B--2---:R-:W-:Y:S05]  /*20b60*/  @!P2 NANOSLEEP.SYNCS 0x989680 ;  /* 0x009896800000a95d */ /* 0x004fea0003900000 */
[----:B------:R-:W2:Y:S02]  /*20b70*/  @!P2 SYNCS.PHASECHK.TRANS64 P2, [R14+URZ+0x60], R15 ;  /* 0x0000600f0e00a5a7 */ /* 0x000ea4000804007f */
[----:B--2---:R-:W-:Y:S05]  /*20b80*/  @!P2 BRA `(.L_x_172) ;  /* 0xfffffffc00f0a947 */ /* 0x004fea000383ffff */
[----:B------:R-:W-:Y:S05]  /*20b90*/  BRA `(.L_x_384) ;  /* 0xffffff8000dc7947 */ /* 0x000fea000383ffff */
.L_x_183:
[----:B-1----:R1:W2:Y:S02]  /*20ba0*/  SYNCS.PHASECHK.TRANS64.TRYWAIT P2, [R14+URZ+0x60], R15 ;  /* 0x0000600f0e0075a7 */ /* 0x0022a4000804017f */
[----:B--2---:R-:W-:Y:S05]  /*20bb0*/  @!P2 NANOSLEEP.SYNCS 0x989680 ;  /* 0x009896800000a95d */ /* 0x004fea0003900000 */
[----:B------:R-:W2:Y:S02]  /*20bc0*/  @!P2 SYNCS.PHASECHK.TRANS64 P2, [R14+URZ+0x60], R15 ;  /* 0x0000600f0e00a5a7 */ /* 0x000ea4000804007f */
[----:B--2---:R-:W-:Y:S05]  /*20bd0*/  @!P2 BRA `(.L_x_183) ;  /* 0xfffffffc00f0a947 */ /* 0x004fea000383ffff */
[----:B------:R-:W-:Y:S05]  /*20be0*/  BRA `(.L_x_385) ;  /* 0xffffff8c006c7947 */ /* 0x000fea000383ffff */
.L_x_194:
[----:B-1----:R1:W2:Y:S02]  /*20bf0*/  SYNCS.PHASECHK.TRANS64.TRYWAIT P2, [R14+URZ+0x60], R15 ;  /* 0x0000600f0e0075a7 */ /* 0x0022a4000804017f */
[----:B--2---:R-:W-:Y:S05]  /*20c00*/  @!P2 NANOSLEEP.SYNCS 0x989680 ;  /* 0x009896800000a95d */ /* 0x004fea0003900000 */
[----:B------:R-:W2:Y:S02]  /*20c10*/  @!P2 SYNCS.PHASECHK.TRANS64 P2, [R14+URZ+0x60], R15 ;  /* 0x0000600f0e00a5a7 */ /* 0x000ea4000804007f */
[----:B--2---:R-:W-:Y:S05]  /*20c20*/  @!P2 BRA `(.L_x_194) ;  /* 0xfffffffc00f0a947 */ /* 0x004fea000383ffff */
[----:B------:R-:W-:Y:S05]  /*20c30*/  BRA `(.L_x_386) ;  /* 0xffffff9400fc7947 */ /* 0x000fea000383ffff */
.L_x_205:
[----:B-1----:R1:W2:Y:S02]  /*20c40*/  SYNCS.PHASECHK.TRANS64.TRYWAIT P2, [R14+URZ+0x60], R15 ;  /* 0x0000600f0e0075a7 */ /* 0x0022a4000804017f */
[----:B--2---:R-:W-:Y:S05]  /*20c50*/  @!P2 NANOSLEEP.SYNCS 0x989680 ;  /* 0x009896800000a95d */ /* 0x004fea0003900000 */
[----:B------:R-:W2:Y:S02]  /*20c60*/  @!P2 SYNCS.PHASECHK.TRANS64 P2, [R14+URZ+0x60], R15 ;  /* 0x0000600f0e00a5a7 */ /* 0x000ea4000804007f */
[----:B--2---:R-:W-:Y:S05]  /*20c70*/  @!P2 BRA `(.L_x_205) ;  /* 0xfffffffc00f0a947 */ /* 0x004fea000383ffff */
[----:B------:R-:W-:Y:S05]  /*20c80*/  BRA `(.L_x_387) ;  /* 0xffffffa0008c7947 */ /* 0x000fea000383ffff */
.L_x_216:
[----:B-1----:R1:W2:Y:S02]  /*20c90*/  SYNCS.PHASECHK.TRANS64.TRYWAIT P1, [R14+URZ+0x60], R3 ;  /* 0x000060030e0075a7 */ /* 0x0022a4000802017f */
[----:B--2---:R-:W-:Y:S05]  /*20ca0*/  @!P1 NANOSLEEP.SYNCS 0x989680 ;  /* 0x009896800000995d */ /* 0x004fea0003900000 */
[----:B------:R-:W2:Y:S02]  /*20cb0*/  @!P1 SYNCS.PHASECHK.TRANS64 P1, [R14+URZ+0x60], R3 ;  /* 0x000060030e0095a7 */ /* 0x000ea4000802007f */
[----:B--2---:R-:W-:Y:S05]  /*20cc0*/  @!P1 BRA `(.L_x_216) ;  /* 0xfffffffc00f09947 */ /* 0x004fea000383ffff */
[----:B------:R-:W-:Y:S05]  /*20cd0*/  BRA `(.L_x_388) ;  /* 0xffffffac001c7947 */ /* 0x000fea000383ffff */
.L_x_232:
[----:B-1----:R-:W-:-:S04]  /*20ce0*/  MOV R5, UR4 ;  /* 0x0000000400057c02 */ /* 0x002fc80008000f00 */
[----:B------:R1:W2:Y:S03]  /*20cf0*/  SYNCS.PHASECHK.TRANS64.TRYWAIT P0, [R5+URZ+0xa8], R0 ;  /* 0x0000a800050075a7 */ /* 0x0002a6000800017f */
[----:B--2---:R-:W-:Y:S05]  /*20d00*/  @!P0 NANOSLEEP.SYNCS 0x989680 ;  /* 0x009896800000895d */ /* 0x004fea0003900000 */
[----:B------:R-:W2:Y:S02]  /*20d10*/  @!P0 SYNCS.PHASECHK.TRANS64 P0, [R5+URZ+0xa8], R0 ;  /* 0x0000a800050085a7 */ /* 0x000ea4000800007f */
[----:B--2---:R-:W-:Y:S05]  /*20d20*/  @!P0 BRA `(.L_x_232) ;  /* 0xfffffffc00ec8947 */ /* 0x004fea000383ffff */
[----:B------:R-:W-:Y:S05]  /*20d30*/  BRA `(.L_x_231) ;  /* 0xffffffc400247947 */ /* 0x000fea000383ffff */
.L_x_241:
[----:B-1----:R-:W-:-:S04]  /*20d40*/  MOV R3, UR13 ;  /* 0x0000000d00037c02 */ /* 0x002fc80008000f00 */
[----:B------:R1:W2:Y:S03]  /*20d50*/  SYNCS.PHASECHK.TRANS64.TRYWAIT P2, [R3+URZ+0x80], R2 ;  /* 0x00008002030075a7 */ /* 0x0002a6000804017f */
[----:B--2---:R-:W-:Y:S05]  /*20d60*/  @!P2 NANOSLEEP.SYNCS 0x989680 ;  /* 0x009896800000a95d */ /* 0x004fea0003900000 */
[----:B------:R-:W2:Y:S02]  /*20d70*/  @!P2 SYNCS.PHASECHK.TRANS64 P2, [R3+URZ+0x80], R2 ;  /* 0x000080020300a5a7 */ /* 0x000ea4000804007f */
[----:B--2---:R-:W-:Y:S05]  /*20d80*/  @!P2 BRA `(.L_x_241) ;  /* 0xfffffffc00eca947 */ /* 0x004fea000383ffff */
[----:B------:R-:W-:Y:S05]  /*20d90*/  BRA `(.L_x_389) ;  /* 0xffffffc800147947 */ /* 0x000fea000383ffff */
.L_x_247:
[----:B-12---:R-:W-:-:S04]  /*20da0*/  MOV R3, UR13 ;  /* 0x0000000d00037c02 */ /* 0x006fc80008000f00 */
[----:B------:R1:W2:Y:S03]  /*20db0*/  SYNCS.PHASECHK.TRANS64.TRYWAIT P2, [R3+URZ+0x88], R2 ;  /* 0x00008802030075a7 */ /* 0x0002a6000804017f */
[----:B--2---:R-:W-:Y:S05]  /*20dc0*/  @!P2 NANOSLEEP.SYNCS 0x989680 ;  /* 0x009896800000a95d */ /* 0x004fea0003900000 */
[----:B------:R-:W2:Y:S02]  /*20dd0*/  @!P2 SYNCS.PHASECHK.TRANS64 P2, [R3+URZ+0x88], R2 ;  /* 0x000088020300a5a7 */ /* 0x000ea4000804007f */
[----:B--2---:R-:W-:Y:S05]  /*20de0*/  @!P2 BRA `(.L_x_247) ;  /* 0xfffffffc00eca947 */ /* 0x004fea000383ffff */
[----:B------:R-:W-:Y:S05]  /*20df0*/  BRA `(.L_x_390) ;  /* 0xffffffc8005c7947 */ /* 0x000fea000383ffff */
.L_x_253:
[----:B-123--:R-:W-:-:S04]  /*20e00*/  MOV R3, UR13 ;  /* 0x0000000d00037c02 */ /* 0x00efc80008000f00 */
[----:B------:R1:W2:Y:S03]  /*20e10*/  SYNCS.PHASECHK.TRANS64.TRYWAIT P2, [R3+URZ+0x90], R2 ;  /* 0x00009002030075a7 */ /* 0x0002a6000804017f */
[----:B--2---:R-:W-:Y:S05]  /*20e20*/  @!P2 NANOSLEEP.SYNCS 0x989680 ;  /* 0x009896800000a95d */ /* 0x004fea0003900000 */
[----:B------:R-:W2:Y:S02]  /*20e30*/  @!P2 SYNCS.PHASECHK.TRANS64 P2, [R3+URZ+0x90], R2 ;  /* 0x000090020300a5a7 */ /* 0x000ea4000804007f */
[----:B--2---:R-:W-:Y:S05]  /*20e40*/  @!P2 BRA `(.L_x_253) ;  /* 0xfffffffc00eca947 */ /* 0x004fea000383ffff */
[----:B------:R-:W-:Y:S05]  /*20e50*/  BRA `(.L_x_391) ;  /* 0xffffffc800b07947 */ /* 0x000fea000383ffff */
.L_x_259:
[----:B-1234-:R-:W-:-:S04]  /*20e60*/  MOV R3, UR13 ;  /* 0x0000000d00037c02 */ /* 0x01efc80008000f00 */
[----:B------:R1:W2:Y:S03]  /*20e70*/  SYNCS.PHASECHK.TRANS64.TRYWAIT P2, [R3+URZ+0x98], R2 ;  /* 0x00009802030075a7 */ /* 0x0002a6000804017f */
[----:B--2---:R-:W-:Y:S05]  /*20e80*/  @!P2 NANOSLEEP.SYNCS 0x989680 ;  /* 0x009896800000a95d */ /* 0x004fea0003900000 */
[----:B------:R-:W2:Y:S02]  /*20e90*/  @!P2 SYNCS.PHASECHK.TRANS64 P2, [R3+URZ+0x98], R2 ;  /* 0x000098020300a5a7 */ /* 0x000ea4000804007f */
[----:B--2---:R-:W-:Y:S05]  /*20ea0*/  @!P2 BRA `(.L_x_259) ;  /* 0xfffffffc00eca947 */ /* 0x004fea000383ffff */
[----:B------:R-:W-:Y:S05]  /*20eb0*/  BRA `(.L_x_392) ;  /* 0xffffffc800fc7947 */ /* 0x000fea000383ffff */
.L_x_265:
[----:B-1----:R-:W-:-:S04]  /*20ec0*/  MOV R4, UR13 ;  /* 0x0000000d00047c02 */ /* 0x002fc80008000f00 */
[----:B------:R1:W2:Y:S03]  /*20ed0*/  SYNCS.PHASECHK.TRANS64.TRYWAIT P2, [R4+URZ+0x80], R3 ;  /* 0x00008003040075a7 */ /* 0x0002a6000804017f */
[----:B--2---:R-:W-:Y:S05]  /*20ee0*/  @!P2 NANOSLEEP.SYNCS 0x989680 ;  /* 0x009896800000a95d */ /* 0x004fea0003900000 */
[----:B------:R-:W2:Y:S02]  /*20ef0*/  @!P2 SYNCS.PHASECHK.TRANS64 P2, [R4+URZ+0x80], R3 ;  /* 0x000080030400a5a7 */ /* 0x000ea4000804007f */
[----:B--2---:R-:W-:Y:S05]  /*20f00*/  @!P2 BRA `(.L_x_265) ;  /* 0xfffffffc00eca947 */ /* 0x004fea000383ffff */
[----:B------:R-:W-:Y:S05]  /*20f10*/  BRA `(.L_x_393) ;  /* 0xffffffcc00507947 */ /* 0x000fea000383ffff */
.L_x_271:
[----:B-12---:R-:W-:-:S04]  /*20f20*/  MOV R4, UR13 ;  /* 0x0000000d00047c02 */ /* 0x006fc80008000f00 */
[----:B------:R1:W2:Y:S03]  /*20f30*/  SYNCS.PHASECHK.TRANS64.TRYWAIT P2, [R4+URZ+0x88], R3 ;  /* 0x00008803040075a7 */ /* 0x0002a6000804017f */
[----:B--2---:R-:W-:Y:S05]  /*20f40*/  @!P2 NANOSLEEP.SYNCS 0x989680 ;  /* 0x009896800000a95d */ /* 0x004fea0003900000 */
[----:B------:R-:W2:Y:S02]  /*20f50*/  @!P2 SYNCS.PHASECHK.TRANS64 P2, [R4+URZ+0x88], R3 ;  /* 0x000088030400a5a7 */ /* 0x000ea4000804007f */
[----:B--2---:R-:W-:Y:S05]  /*20f60*/  @!P2 BRA `(.L_x_271) ;  /* 0xfffffffc00eca947 */ /* 0x004fea000383ffff */
[----:B------:R-:W-:Y:S05]  /*20f70*/  BRA `(.L_x_394) ;  /* 0xffffffcc00907947 */ /* 0x000fea000383ffff */
.L_x_277:
[----:B-123--:R-:W-:-:S04]  /*20f80*/  MOV R4, UR13 ;  /* 0x0000000d00047c02 */ /* 0x00efc80008000f00 */
[----:B------:R1:W2:Y:S03]  /*20f90*/  SYNCS.PHASECHK.TRANS64.TRYWAIT P2, [R4+URZ+0x90], R3 ;  /* 0x00009003040075a7 */ /* 0x0002a6000804017f */
[----:B--2---:R-:W-:Y:S05]  /*20fa0*/  @!P2 NANOSLEEP.SYNCS 0x989680 ;  /* 0x009896800000a95d */ /* 0x004fea0003900000 */
[----:B------:R-:W2:Y:S02]  /*20fb0*/  @!P2 SYNCS.PHASECHK.TRANS64 P2, [R4+URZ+0x90], R3 ;  /* 0x000090030400a5a7 */ /* 0x000ea4000804007f */
[----:B--2---:R-:W-:Y:S05]  /*20fc0*/  @!P2 BRA `(.L_x_277) ;  /* 0xfffffffc00eca947 */ /* 0x004fea000383ffff */
[----:B------:R-:W-:Y:S05]  /*20fd0*/  BRA `(.L_x_395) ;  /* 0xffffffcc00d87947 */ /* 0x000fea000383ffff */
.L_x_283:
[----:B-1234-:R-:W-:-:S04]  /*20fe0*/  MOV R4, UR13 ;  /* 0x0000000d00047c02 */ /* 0x01efc80008000f00 */
[----:B------:R1:W2:Y:S03]  /*20ff0*/  SYNCS.PHASECHK.TRANS64.TRYWAIT P2, [R4+URZ+0x98], R3 ;  /* 0x00009803040075a7 */ /* 0x0002a6000804017f */
[----:B--2---:R-:W-:Y:S05]  /*21000*/  @!P2 NANOSLEEP.SYNCS 0x989680 ;  /* 0x009896800000a95d */ /* 0x004fea0003900000 */
[----:B------:R-:W2:Y:S02]  /*21010*/  @!P2 SYNCS.PHASECHK.TRANS64 P2, [R4+URZ+0x98], R3 ;  /* 0x000098030400a5a7 */ /* 0x000ea4000804007f */
[----:B--2---:R-:W-:Y:S05]  /*21020*/  @!P2 BRA `(.L_x_283) ;  /* 0xfffffffc00eca947 */ /* 0x004fea000383ffff */
[----:B------:R-:W-:Y:S05]  /*21030*/  BRA `(.L_x_396) ;  /* 0xffffffd000187947 */ /* 0x000fea000383ffff */
.L_x_289:
[----:B------:R-:W-:-:S04]  /*21040*/  MOV R5, UR13 ;  /* 0x0000000d00057c02 */ /* 0x000fc80008000f00 */
[----:B------:R1:W1:Y:S03]  /*21050*/  SYNCS.PHASECHK.TRANS64.TRYWAIT P2, [R5+URZ+0x80], R2 ;  /* 0x00008002050075a7 */ /* 0x000266000804017f */
[----:B-1----:R-:W-:Y:S05]  /*21060*/  @!P2 NANOSLEEP.SYNCS 0x989680 ;  /* 0x009896800000a95d */ /* 0x002fea0003900000 */
[----:B------:R-:W1:Y:S02]  /*21070*/  @!P2 SYNCS.PHASECHK.TRANS64 P2, [R5+URZ+0x80], R2 ;  /* 0x000080020500a5a7 */ /* 0x000e64000804007f */
[----:B-1----:R-:W-:Y:S05]  /*21080*/  @!P2 BRA `(.L_x_289) ;  /* 0xfffffffc00eca947 */ /* 0x002fea000383ffff */
[----:B------:R-:W-:Y:S05]  /*21090*/  BRA `(.L_x_397) ;  /* 0xffffffd000607947 */ /* 0x000fea000383ffff */
.L_x_295:
[----:B------:R-:W-:-:S04]  /*210a0*/  MOV R5, UR13 ;  /* 0x0000000d00057c02 */ /* 0x000fc80008000f00 */
[----:B------:R1:W1:Y:S03]  /*210b0*/  SYNCS.PHASECHK.TRANS64.TRYWAIT P2, [R5+URZ+0x88], R2 ;  /* 0x00008802050075a7 */ /* 0x000266000804017f */
[----:B-1----:R-:W-:Y:S05]  /*210c0*/  @!P2 NANOSLEEP.SYNCS 0x989680 ;  /* 0x009896800000a95d */ /* 0x002fea0003900000 */
[----:B------:R-:W1:Y:S02]  /*210d0*/  @!P2 SYNCS.PHASECHK.TRANS64 P2, [R5+URZ+0x88], R2 ;  /* 0x000088020500a5a7 */ /* 0x000e64000804007f */
[----:B-1----:R-:W-:Y:S05]  /*210e0*/  @!P2 BRA `(.L_x_295) ;  /* 0xfffffffc00eca947 */ /* 0x002fea000383ffff */
[----:B------:R-:W-:Y:S05]  /*210f0*/  BRA `(.L_x_398) ;  /* 0xffffffd000a47947 */ /* 0x000fea000383ffff */
.L_x_301:
[----:B------:R-:W-:-:S04]  /*21100*/  MOV R5, UR13 ;  /* 0x0000000d00057c02 */ /* 0x000fc80008000f00 */
[----:B------:R1:W1:Y:S03]  /*21110*/  SYNCS.PHASECHK.TRANS64.TRYWAIT P2, [R5+URZ+0x90], R2 ;  /* 0x00009002050075a7 */ /* 0x000266000804017f */
[----:B-1----:R-:W-:Y:S05]  /*21120*/  @!P2 NANOSLEEP.SYNCS 0x989680 ;  /* 0x009896800000a95d */ /* 0x002fea0003900000 */
[----:B------:R-:W1:Y:S02]  /*21130*/  @!P2 SYNCS.PHASECHK.TRANS64 P2, [R5+URZ+0x90], R2 ;  /* 0x000090020500a5a7 */ /* 0x000e64000804007f */
[----:B-1----:R-:W-:Y:S05]  /*21140*/  @!P2 BRA `(.L_x_301) ;  /* 0xfffffffc00eca947 */ /* 0x002fea000383ffff */
[----:B------:R-:W-:Y:S05]  /*21150*/  BRA `(.L_x_399) ;  /* 0xffffffd000ec7947 */ /* 0x000fea000383ffff */
.L_x_307:
[----:B------:R-:W-:-:S04]  /*21160*/  MOV R5, UR13 ;  /* 0x0000000d00057c02 */ /* 0x000fc80008000f00 */
[----:B------:R1:W1:Y:S03]  /*21170*/  SYNCS.PHASECHK.TRANS64.TRYWAIT P2, [R5+URZ+0x98], R2 ;  /* 0x00009802050075a7 */ /* 0x000266000804017f */
[----:B-1----:R-:W-:Y:S05]  /*21180*/  @!P2 NANOSLEEP.SYNCS 0x989680 ;  /* 0x009896800000a95d */ /* 0x002fea0003900000 */
[----:B------:R-:W1:Y:S02]  /*21190*/  @!P2 SYNCS.PHASECHK.TRANS64 P2, [R5+URZ+0x98], R2 ;  /* 0x000098020500a5a7 */ /* 0x000e64000804007f */
[----:B-1----:R-:W-:Y:S05]  /*211a0*/  @!P2 BRA `(.L_x_307) ;  /* 0xfffffffc00eca947 */ /* 0x002fea000383ffff */
[----:B------:R-:W-:Y:S05]  /*211b0*/  BRA `(.L_x_400) ;  /* 0xffffffd400307947 */ /* 0x000fea000383ffff */
.L_x_313:
[----:B-1----:R-:W-:-:S04]  /*211c0*/  MOV R2, UR13 ;  /* 0x0000000d00027c02 */ /* 0x002fc80008000f00 */
[----:B------:R1:W1:Y:S03]  /*211d0*/  SYNCS.PHASECHK.TRANS64.TRYWAIT P2, [R2+URZ+0x80], R3 ;  /* 0x00008003020075a7 */ /* 0x000266000804017f */
[----:B-1----:R-:W-:Y:S05]  /*211e0*/  @!P2 NANOSLEEP.SYNCS 0x989680 ;  /* 0x009896800000a95d */ /* 0x002fea0003900000 */
[----:B------:R-:W1:Y:S02]  /*211f0*/  @!P2 SYNCS.PHASECHK.TRANS64 P2, [R2+URZ+0x80], R3 ;  /* 0x000080030200a5a7 */ /* 0x000e64000804007f */
[----:B-1----:R-:W-:Y:S05]  /*21200*/  @!P2 BRA `(.L_x_313) ;  /* 0xfffffffc00eca947 */ /* 0x002fea000383ffff */
[----:B------:R-:W-:Y:S05]  /*21210*/  BRA `(.L_x_401) ;  /* 0xffffffd400787947 */ /* 0x000fea000383ffff */
.L_x_319:
[----:B-1----:R-:W-:-:S04]  /*21220*/  MOV R2, UR13 ;  /* 0x0000000d00027c02 */ /* 0x002fc80008000f00 */
[----:B------:R1:W1:Y:S03]  /*21230*/  SYNCS.PHASECHK.TRANS64.TRYWAIT P2, [R2+URZ+0x88], R3 ;  /* 0x00008803020075a7 */ /* 0x000266000804017f */
[----:B-1----:R-:W-:Y:S05]  /*21240*/  @!P2 NANOSLEEP.SYNCS 0x989680 ;  /* 0x009896800000a95d */ /* 0x002fea0003900000 */
[----:B------:R-:W1:Y:S02]  /*21250*/  @!P2 SYNCS.PHASECHK.TRANS64 P2, [R2+URZ+0x88], R3 ;  /* 0x000088030200a5a7 */ /* 0x000e64000804007f */
[----:B-1----:R-:W-:Y:S05]  /*21260*/  @!P2 BRA `(.L_x_319) ;  /* 0xfffffffc00eca947 */ /* 0x002fea000383ffff */
[----:B------:R-:W-:Y:S05]  /*21270*/  BRA `(.L_x_402) ;  /* 0xffffffd400bc7947 */ /* 0x000fea000383ffff */
.L_x_325:
[----:B-1----:R-:W-:-:S04]  /*21280*/  MOV R2, UR13 ;  /* 0x0000000d00027c02 */ /* 0x002fc80008000f00 */
[----:B------:R1:W1:Y:S03]  /*21290*/  SYNCS.PHASECHK.TRANS64.TRYWAIT P2, [R2+URZ+0x90], R3 ;  /* 0x00009003020075a7 */ /* 0x000266000804017f */
[----:B-1----:R-:W-:Y:S05]  /*212a0*/  @!P2 NANOSLEEP.SYNCS 0x989680 ;  /* 0x009896800000a95d */ /* 0x002fea0003900000 */
[----:B------:R-:W1:Y:S02]  /*212b0*/  @!P2 SYNCS.PHASECHK.TRANS64 P2, [R2+URZ+0x90], R3 ;  /* 0x000090030200a5a7 */ /* 0x000e64000804007f */
[----:B-1----:R-:W-:Y:S05]  /*212c0*/  @!P2 BRA `(.L_x_325) ;  /* 0xfffffffc00eca947 */ /* 0x002fea000383ffff */
[----:B------:R-:W-:Y:S05]  /*212d0*/  BRA `(.L_x_403) ;  /* 0xffffffd800047947 */ /* 0x000fea000383ffff */
.L_x_331:
[----:B-1----:R-:W-:-:S04]  /*212e0*/  MOV R2, UR13 ;  /* 0x0000000d00027c02 */ /* 0x002fc80008000f00 */
[----:B------:R1:W1:Y:S03]  /*212f0*/  SYNCS.PHASECHK.TRANS64.TRYWAIT P2, [R2+URZ+0x98], R3 ;  /* 0x00009803020075a7 */ /* 0x000266000804017f */
[----:B-1----:R-:W-:Y:S05]  /*21300*/  @!P2 NANOSLEEP.SYNCS 0x989680 ;  /* 0x009896800000a95d */ /* 0x002fea0003900000 */
[----:B------:R-:W1:Y:S02]  /*21310*/  @!P2 SYNCS.PHASECHK.TRANS64 P2, [R2+URZ+0x98], R3 ;  /* 0x000098030200a5a7 */ /* 0x000e64000804007f */
[----:B-1----:R-:W-:Y:S05]  /*21320*/  @!P2 BRA `(.L_x_331) ;  /* 0xfffffffc00eca947 */ /* 0x002fea000383ffff */
[----:B------:R-:W-:Y:S05]  /*21330*/  BRA `(.L_x_404) ;  /* 0xffffffd800487947 */ /* 0x000fea000383ffff */
.L_x_343:
[----:B---3--:R3:W4:Y:S02]  /*21340*/  SYNCS.PHASECHK.TRANS64.TRYWAIT P0, [R0+URZ+0x80], R3 ;  /* 0x00008003000075a7 */ /* 0x008724000800017f */
[----:B----4-:R-:W-:Y:S05]  /*21350*/  @!P0 NANOSLEEP.SYNCS 0x989680 ;  /* 0x009896800000895d */ /* 0x010fea0003900000 */
[----:B------:R-:W4:Y:S02]  /*21360*/  @!P0 SYNCS.PHASECHK.TRANS64 P0, [R0+URZ+0x80], R3 ;  /* 0x00008003000085a7 */ /* 0x000f24000800007f */
[----:B----4-:R-:W-:Y:S05]  /*21370*/  @!P0 BRA `(.L_x_343) ;  /* 0xfffffffc00f08947 */ /* 0x010fea000383ffff */
[----:B------:R-:W-:Y:S05]  /*21380*/  BRA `(.L_x_405) ;  /* 0xffffffe000507947 */ /* 0x000fea000383ffff */
.L_x_345:
[----:B----4-:R4:W1:Y:S02]  /*21390*/  SYNCS.PHASECHK.TRANS64.TRYWAIT P0, [R0+URZ+0x88], R3 ;  /* 0x00008803000075a7 */ /* 0x010864000800017f */
[----:B-1----:R-:W-:Y:S05]  /*213a0*/  @!P0 NANOSLEEP.SYNCS 0x989680 ;  /* 0x009896800000895d */ /* 0x002fea0003900000 */
[----:B------:R-:W1:Y:S02]  /*213b0*/  @!P0 SYNCS.PHASECHK.TRANS64 P0, [R0+URZ+0x88], R3 ;  /* 0x00008803000085a7 */ /* 0x000e64000800007f */
[----:B-1----:R-:W-:Y:S05]  /*213c0*/  @!P0 BRA `(.L_x_345) ;  /* 0xfffffffc00f08947 */ /* 0x002fea000383ffff */
[----:B------:R-:W-:Y:S05]  /*213d0*/  BRA `(.L_x_406) ;  /* 0xffffffe0004c7947 */ /* 0x000fea000383ffff */
.L_x_347:
[----:B------:R1:W1:Y:S02]  /*213e0*/  SYNCS.PHASECHK.TRANS64.TRYWAIT P0, [R0+URZ+0x90], R3 ;  /* 0x00009003000075a7 */ /* 0x000264000800017f */
[----:B-1----:R-:W-:Y:S05]  /*213f0*/  @!P0 NANOSLEEP.SYNCS 0x989680 ;  /* 0x009896800000895d */ /* 0x002fea0003900000 */
[----:B------:R-:W1:Y:S02]  /*21400*/  @!P0 SYNCS.PHASECHK.TRANS64 P0, [R0+URZ+0x90], R3 ;  /* 0x00009003000085a7 */ /* 0x000e64000800007f */
[----:B-1----:R-:W-:Y:S05]  /*21410*/  @!P0 BRA `(.L_x_347) ;  /* 0xfffffffc00f08947 */ /* 0x002fea000383ffff */
[----:B------:R-:W-:Y:S05]  /*21420*/  BRA `(.L_x_407) ;  /* 0xffffffe000487947 */ /* 0x000fea000383ffff */
.L_x_351:
[----:B------:R-:W-:Y:S01]  /*21430*/  BSSY B1, `(.L_x_408) ;  /* 0x0000006000017945 */ /* 0x000fe20003800000 */
[----:B------:R-:W-:-:S07]  /*21440*/  MOV R15, 0xffffffff ;  /* 0xffffffff000f7802 */ /* 0x000fce0000000f00 */
[----:B------:R-:W-:Y:S05]  /*21450*/  WARPSYNC.COLLECTIVE R15, `(.L_x_409) ;  /* 0x000000000f0c7348 */ /* 0x000fea0003c00000 */
[----:B------:R-:W-:Y:S02]  /*21460*/  ELECT P6, UR62, PT ;  /* 0x00000000003e782f */ /* 0x000fe400038c0000 */
[----:B------:R-:W-:Y:S01]  /*21470*/  MOV R14, UR62 ;  /* 0x0000003e000e7c02 */ /* 0x000fe20008000f00 */
[----:B------:R-:W-:Y:S10]  /*21480*/  ENDCOLLECTIVE ;  /* 0x000000000000791b */ /* 0x000ff40003800000 */
.L_x_409:
[----:B------:R-:W-:Y:S05]  /*21490*/  BSYNC B1 ;  /* 0x0000000000017941 */ /* 0x000fea0003800000 */
.L_x_408:
[----:B------:R-:W-:Y:S05]  /*214a0*/  BRA `(.L_x_410) ;  /* 0xffffffe000cc7947 */ /* 0x000fea000383ffff */
.L_x_354:
[----:B--2---:R2:W3:Y:S02]  /*214b0*/  SYNCS.PHASECHK.TRANS64.TRYWAIT P1, [R14+URZ+0x30], R11 ;  /* 0x0000300b0e0075a7 */ /* 0x0044e4000802017f */
[----:B---3--:R-:W-:Y:S05]  /*214c0*/  @!P1 NANOSLEEP.SYNCS 0x989680 ;  /* 0x009896800000995d */ /* 0x008fea0003900000 */
[----:B------:R-:W3:Y:S02]  /*214d0*/  @!P1 SYNCS.PHASECHK.TRANS64 P1, [R14+URZ+0x30], R11 ;  /* 0x0000300b0e0095a7 */ /* 0x000ee4000802007f */
[----:B---3--:R-:W-:Y:S05]  /*214e0*/  @!P1 BRA `(.L_x_354) ;  /* 0xfffffffc00f09947 */ /* 0x008fea000383ffff */
[----:B------:R-:W-:Y:S05]  /*214f0*/  BRA `(.L_x_411) ;  /* 0xffffffe400007947 */ /* 0x000fea000383ffff */
.L_x_363:
[----:B------:R-:W-:Y:S01]  /*21500*/  BSSY B0, `(.L_x_412) ;  /* 0x0000006000007945 */ /* 0x000fe20003800000 */
[----:B------:R-:W-:-:S07]  /*21510*/  MOV R15, 0xffffffff ;  /* 0xffffffff000f7802 */ /* 0x000fce0000000f00 */
[----:B------:R-:W-:Y:S05]  /*21520*/  WARPSYNC.COLLECTIVE R15, `(.L_x_413) ;  /* 0x000000000f0c7348 */ /* 0x000fea0003c00000 */
[----:B------:R-:W-:Y:S02]  /*21530*/  ELECT P6, UR62, PT ;  /* 0x00000000003e782f */ /* 0x000fe400038c0000 */
[----:B------:R-:W-:Y:S01]  /*21540*/  MOV R14, UR62 ;  /* 0x0000003e000e7c02 */ /* 0x000fe20008000f00 */
[----:B------:R-:W-:Y:S10]  /*21550*/  ENDCOLLECTIVE ;  /* 0x000000000000791b */ /* 0x000ff40003800000 */
.L_x_413:
[----:B------:R-:W-:Y:S05]  /*21560*/  BSYNC B0 ;  /* 0x0000000000007941 */ /* 0x000fea0003800000 */
.L_x_412:
[----:B------:R-:W-:Y:S05]  /*21570*/  BRA `(.L_x_414) ;  /* 0xffffffec00687947 */ /* 0x000fea000383ffff */
.L_x_367:
[----:B-1----:R1:W2:Y:S02]  /*21580*/  SYNCS.PHASECHK.TRANS64.TRYWAIT P0, [R4+URZ], R3 ;  /* 0x00000003040075a7 */ /* 0x0022a4000800017f */
[----:B--2---:R-:W-:Y:S05]  /*21590*/  @!P0 NANOSLEEP.SYNCS 0x989680 ;  /* 0x009896800000895d */ /* 0x004fea0003900000 */
[----:B------:R-:W2:Y:S02]  /*215a0*/  @!P0 SYNCS.PHASECHK.TRANS64 P0, [R4+URZ], R3 ;  /* 0x00000003040085a7 */ /* 0x000ea4000800007f */
[----:B--2---:R-:W-:Y:S05]  /*215b0*/  @!P0 BRA `(.L_x_367) ;  /* 0xfffffffc00f08947 */ /* 0x004fea000383ffff */
[----:B------:R-:W-:Y:S05]  /*215c0*/  BRA `(.L_x_415) ;  /* 0xffffffec00907947 */ /* 0x000fea000383ffff */
.L_x_368:
[----:B-1----:R1:W2:Y:S02]  /*215d0*/  SYNCS.PHASECHK.TRANS64.TRYWAIT P0, [R3+URZ], R0 ;  /* 0x00000000030075a7 */ /* 0x0022a4000800017f */
[----:B--2---:R-:W-:Y:S05]  /*215e0*/  @!P0 NANOSLEEP.SYNCS 0x989680 ;  /* 0x009896800000895d */ /* 0x004fea0003900000 */
[----:B------:R-:W2:Y:S02]  /*215f0*/  @!P0 SYNCS.PHASECHK.TRANS64 P0, [R3+URZ], R0 ;  /* 0x00000000030085a7 */ /* 0x000ea4000800007f */
[----:B--2---:R-:W-:Y:S05]  /*21600*/  @!P0 BRA `(.L_x_368) ;  /* 0xfffffffc00f08947 */ /* 0x004fea000383ffff */
[----:B------:R-:W-:Y:S05]  /*21610*/  BRA `(.L_x_416) ;  /* 0xffffffec00a07947 */ /* 0x000fea000383ffff */
.L_x_369:
[----:B-1----:R1:W2:Y:S02]  /*21620*/  SYNCS.PHASECHK.TRANS64.TRYWAIT P0, [R3+URZ], R0 ;  /* 0x00000000030075a7 */ /* 0x0022a4000800017f */
[----:B--2---:R-:W-:Y:S05]  /*21630*/  @!P0 NANOSLEEP.SYNCS 0x989680 ;  /* 0x009896800000895d */ /* 0x004fea0003900000 */
[----:B------:R-:W2:Y:S02]  /*21640*/  @!P0 SYNCS.PHASECHK.TRANS64 P0, [R3+URZ], R0 ;  /* 0x00000000030085a7 */ /* 0x000ea4000800007f */
[----:B--2---:R-:W-:Y:S05]  /*21650*/  @!P0 BRA `(.L_x_369) ;  /* 0xfffffffc00f08947 */ /* 0x004fea000383ffff */
[----:B------:R-:W-:Y:S05]  /*21660*/  BRA `(.L_x_417) ;  /* 0xffffffec00b07947 */ /* 0x000fea000383ffff */
.L_x_370:
[----:B-1----:R1:W2:Y:S02]  /*21670*/  SYNCS.PHASECHK.TRANS64.TRYWAIT P0, [R3+URZ], R0 ;  /* 0x00000000030075a7 */ /* 0x0022a4000800017f */
[----:B--2---:R-:W-:Y:S05]  /*21680*/  @!P0 NANOSLEEP.SYNCS 0x989680 ;  /* 0x009896800000895d */ /* 0x004fea0003900000 */
[----:B------:R-:W2:Y:S02]  /*21690*/  @!P0 SYNCS.PHASECHK.TRANS64 P0, [R3+URZ], R0 ;  /* 0x00000000030085a7 */ /* 0x000ea4000800007f */
[----:B--2---:R-:W-:Y:S05]  /*216a0*/  @!P0 BRA `(.L_x_370) ;  /* 0xfffffffc00f08947 */ /* 0x004fea000383ffff */
[----:B------:R-:W-:Y:S05]  /*216b0*/  BRA `(.L_x_418) ;  /* 0xffffffec00c07947 */ /* 0x000fea000383ffff */
.L_x_371:
[----:B-1----:R1:W2:Y:S02]  /*216c0*/  SYNCS.PHASECHK.TRANS64.TRYWAIT P0, [R3+URZ], R0 ;  /* 0x00000000030075a7 */ /* 0x0022a4000800017f */
[----:B--2---:R-:W-:Y:S05]  /*216d0*/  @!P0 NANOSLEEP.SYNCS 0x989680 ;  /* 0x009896800000895d */ /* 0x004fea0003900000 */
[----:B------:R-:W2:Y:S02]  /*216e0*/  @!P0 SYNCS.PHASECHK.TRANS64 P0, [R3+URZ], R0 ;  /* 0x00000000030085a7 */ /* 0x000ea4000800007f */
[----:B--2---:R-:W-:Y:S05]  /*216f0*/  @!P0 BRA `(.L_x_371) ;  /* 0xfffffffc00f08947 */ /* 0x004fea000383ffff */
[----:B------:R-:W-:Y:S05]  /*21700*/  BRA `(.L_x_419) ;  /* 0xffffffec00d07947 */ /* 0x000fea000383ffff */
.L_x_420:
[----:B------:R-:W-:-:S00]  /*21710*/  BRA `(.L_x_420) ;  /* 0xfffffffc00fc7947 */ /* 0x000fc0000383ffff */
[----:B------:R-:W-:-:S00]  /*21720*/  NOP ;  /* 0x0000000000007918 */ /* 0x000fc00000000000 */
        /* <DEDUP_REMOVED lines=13> */
.L_x_421:


//--------------------- .nv.global.init           --------------------------
	.section	.nv.global.init,"aw",@progbits
.nv.global.init:
	.type		$str$24,@object
	.size		$str$24,($str$25 - $str$24)
$str$24:
        /*0000*/ 	.byte	0x28, 0x61, 0x64, 0x64, 0x72, 0x65, 0x73, 0x73, 0x20, 0x26, 0x20, 0x6d, 0x61, 0x73, 0x6b, 0x29
        /*0010*/ 	.byte	0x20, 0x3d, 0x3d, 0x20, 0x30, 0x00
	.type		$str$25,@object
	.size		$str$25,(__unnamed_1 - $str$25)
$str$25:
        /*0016*/ 	.byte	0x2f, 0x74, 0x6d, 0x70, 0x2f, 0x63, 0x75, 0x74, 0x6c, 0x61, 0x73, 0x73, 0x5f, 0x73, 0x77, 0x65
        /*0026*/ 	.byte	0x65, 0x70, 0x5f, 0x73, 0x72, 0x63, 0x2f, 0x69, 0x6e, 0x63, 0x6c, 0x75, 0x64, 0x65, 0x2f, 0x63
        /*0036*/ 	.byte	0x75, 0x74, 0x65, 0x2f, 0x70, 0x6f, 0x69, 0x6e, 0x74, 0x65, 0x72, 0x5f, 0x66, 0x6c, 0x61, 0x67
        /*0046*/ 	.byte	0x67, 0x65, 0x64, 0x2e, 0x68, 0x70, 0x70, 0x00
	.type		__unnamed_1,@object
	.size		__unnamed_1,(__unnamed_2 - __unnamed_1)
__unnamed_1:
        /* <DEDUP_REMOVED lines=28> */
        /*020e*/ 	.byte	0x3a, 0x43, 0x3c, 0x34, 0x30, 0x39, 0x36, 0x3e, 0x3e, 0x3e, 0x3e, 0x3e, 0x5d, 0x00
	.type		__unnamed_2,@object
	.size		__unnamed_2,(.L_1 - __unnamed_2)
__unnamed_2:
        /* <DEDUP_REMOVED lines=29> */
.L_1:


//--------------------- .nv.shared._ZN7cutlass13device_kernelINS_4gemm6kernel13GemmUniversalIN4cute5tupleIJiiiiEEENS1_10collective13CollectiveMmaINS1_37MainloopSm90TmaGmmaWarpSpecializedFP8ILi6ENS5_IJNS4_1CILi1EEESB_SB_EEENS1_35KernelTmaWarpSpecializedCooperativeEEENS5_IJNSA_ILi256EEESF_NSA_ILi64EEEEEENS_12float_e4m3_tENS5_IJlSB_lEEESI_SJ_NS4_8TiledMMAINS4_8MMA_AtomIJNS4_4SM904GMMA31MMA_64x256x32_F32E4M3E4M3_SS_TNILNSN_7ScaleInE1ELSP_1EEEEEENS4_6LayoutINS5_IJNSA_ILi2EEESB_SB_EEENS5_IJSB_NSA_ILi0EEESV_EEEEENS5_IJNS4_10UnderscoreESY_SY_EEEEENS4_13SM90_TMA_LOADENS4_14ComposedLayoutINS4_7SwizzleILi2ELi4ELi3EEENS4_18smem_ptr_flag_bitsILi8EEENSS_INS5_IJNSA_ILi8EEESG_EEENS5_IJSG_SB_EEEEEEEvNS4_8identityES11_S1B_vS1C_EENS_8epilogue10collective18CollectiveEpilogueINS1E_22Sm90TmaWarpSpecializedILi4ELi2ELi16ELb0ELb0EEEJSH_NS5_IJNSA_ILi128EEENSA_ILi32EEEEEESI_SJ_SI_SJ_NS1E_6fusion15FusionCallbacksIS1I_NS1M_23LinCombPerRowBiasEltActINS1E_6thread4ReLuESI_fSI_SI_fLi16ELNS_15FloatRoundStyleE2EEESH_S1L_JEEES11_NS12_INS13_ILi1ELi4ELi3EEES16_NSS_INS5_IJS17_S1K_EEENS5_IJS1K_SB_EEEEEEENS4_39AutoVectorizingCopyWithAssumedAlignmentILi128EEENS4_14SM90_TMA_STOREES1Y_S20_NS4_9Copy_AtomIJNS4_17SM90_U32x4_STSM_NENS_6half_tEEEEvEEEvvEEEEvNT_6ParamsE --------------------------
	.section	.nv.shared._ZN7cutlass13device_kernelINS_4gemm6kernel13GemmUniversalIN4cute5tupleIJiiiiEEENS1_10collective13CollectiveMmaINS1_37MainloopSm90TmaGmmaWarpSpecializedFP8ILi6ENS5_IJNS4_1CILi1EEESB_SB_EEENS1_35KernelTmaWarpSpecializedCooperativeEEENS5_IJNSA_ILi256EEESF_NSA_ILi64EEEEEENS_12float_e4m3_tENS5_IJlSB_lEEESI_SJ_NS4_8TiledMMAINS4_8MMA_AtomIJNS4_4SM904GMMA31MMA_64x256x32_F32E4M3E4M3_SS_TNILNSN_7ScaleInE1ELSP_1EEEEEENS4_6LayoutINS5_IJNSA_ILi2EEESB_SB_EEENS5_IJSB_NSA_ILi0EEESV_EEEEENS5_IJNS4_10UnderscoreESY_SY_EEEEENS4_13SM90_TMA_LOADENS4_14ComposedLayoutINS4_7SwizzleILi2ELi4ELi3EEENS4_18smem_ptr_flag_bitsILi8EEENSS_INS5_IJNSA_ILi8EEESG_EEENS5_IJSG_SB_EEEEEEEvNS4_8identityES11_S1B_vS1C_EENS_8epilogue10collective18CollectiveEpilogueINS1E_22Sm90TmaWarpSpecializedILi4ELi2ELi16ELb0ELb0EEEJSH_NS5_IJNSA_ILi128EEENSA_ILi32EEEEEESI_SJ_SI_SJ_NS1E_6fusion15FusionCallbacksIS1I_NS1M_23LinCombPerRowBiasEltActINS1E_6thread4ReLuESI_fSI_SI_fLi16ELNS_15FloatRoundStyleE2EEESH_S1L_JEEES11_NS12_INS13_ILi1ELi4ELi3EEES16_NSS_INS5_IJS17_S1K_EEENS5_IJS1K_SB_EEEEEEENS4_39AutoVectorizingCopyWithAssumedAlignmentILi128EEENS4_14SM90_TMA_STOREES1Y_S20_NS4_9Copy_AtomIJNS4_17SM90_U32x4_STSM_NENS_6half_tEEEEvEEEvvEEEEvNT_6ParamsE,"aw",@nobits
	.sectionflags	@""
	.align	16
	.zero		1024


//--------------------- .nv.shared.reserved.0     --------------------------
	.section	.nv.shared.reserved.0,"aw",@nobits
	.weak		__nv_reservedSMEM_offset_0_alias
	.size		__nv_reservedSMEM_offset_0_alias, 0, 0
	.other		__nv_reservedSMEM_offset_0_alias,@"STO_CUDA_RESERVED_SHARED STV_DEFAULT"
__nv_reservedSMEM_offset_0_alias:
	.zero		0


//--------------------- .nv.global                --------------------------
	.section	.nv.global,"aw",@nobits
.nv.global:
	.type		_ZN39_INTERNAL_e77a38d3_4_k_cu_5094c244_30024cute1_E,@object
	.size		_ZN39_INTERNAL_e77a38d3_4_k_cu_5094c244_30024cute1_E,(_ZN39_INTERNAL_e77a38d3_4_k_cu_5094c244_30024cuda3std3__45__cpo6cbeginE - _ZN39_INTERNAL_e77a38d3_4_k_cu_5094c244_30024cute1_E)
_ZN39_INTERNAL_e77a38d3_4_k_cu_5094c244_30024cute1_E:
	.zero		1
	.type		_ZN39_INTERNAL_e77a38d3_4_k_cu_5094c244_30024cuda3std3__45__cpo6cbeginE,@object
	.size		_ZN39_INTERNAL_e77a38d3_4_k_cu_5094c244_30024cuda3std3__45__cpo6cbeginE,(_ZN39_INTERNAL_e77a38d3_4_k_cu_5094c244_30024cuda3std3__48in_placeE - _ZN39_INTERNAL_e77a38d3_4_k_cu_5094c244_30024cuda3std3__45__cpo6cbeginE)
_ZN39_INTERNAL_e77a38d3_4_k_cu_5094c244_30024cuda3std3__45__cpo6cbeginE:
	.zero		1
	.type		_ZN39_INTERNAL_e77a38d3_4_k_cu_5094c244_30024cuda3std3__48in_placeE,@object
	.size		_ZN39_INTERNAL_e77a38d3_4_k_cu_5094c244_30024cuda3std3__48in_placeE,(_ZN39_INTERNAL_e77a38d3_4_k_cu_5094c244_30024cuda3std6ranges3__45__cpo9iter_moveE - _ZN39_INTERNAL_e77a38d3_4_k_cu_5094c244_30024cuda3std3__48in_placeE)
_ZN39_INTERNAL_e77a38d3_4_k_cu_5094c244_30024cuda3std3__48in_placeE:
	.zero		1
	.type		_ZN39_INTERNAL_e77a38d3_4_k_cu_5094c244_30024cuda3std6ranges3__45__cpo9iter_moveE,@object
	.size		_ZN39_INTERNAL_e77a38d3_4_k_cu_5094c244_30024cuda3std6ranges3__45__cpo9iter_moveE,(_ZN39_INTERNAL_e77a38d3_4_k_cu_5094c244_30024cuda3std3__45__cpo5beginE - _ZN39_INTERNAL_e77a38d3_4_k_cu_5094c244_30024cuda3std6ranges3__45__cpo9iter_moveE)
_ZN39_INTERNAL_e77a38d3_4_k_cu_5094c244_30024cuda3std6ranges3__45__cpo9iter_moveE:
	.zero		1
	.type		_ZN39_INTERNAL_e77a38d3_4_k_cu_5094c244_30024cuda3std3__45__cpo5beginE,@object
	.size		_ZN39_INTERNAL_e77a38d3_4_k_cu_5094c244_30024cuda3std3__45__cpo5beginE,(_ZN39_INTERNAL_e77a38d3_4_k_cu_5094c244_30024cuda3std3__441_GLOBAL__N__e77a38d3_4_k_cu_5094c244_30026ignoreE - _ZN39_INTERNAL_e77a38d3_4_k_cu_5094c244_30024cuda3std3__45__cpo5beginE)
_ZN39_INTERNAL_e77a38d3_4_k_cu_5094c244_30024cuda3std3__45__cpo5beginE:
	.zero		1
	.type		_ZN39_INTERNAL_e77a38d3_4_k_cu_5094c244_30024cuda3std3__441_GLOBAL__N__e77a38d3_4_k_cu_5094c244_30026ignoreE,@object
	.size		_ZN39_INTERNAL_e77a38d3_4_k_cu_5094c244_30024cuda3std3__441_GLOBAL__N__e77a38d3_4_k_cu_5094c244_30026ignoreE,(_ZN39_INTERNAL_e77a38d3_4_k_cu_5094c244_30024cute7productE - _ZN39_INTERNAL_e77a38d3_4_k_cu_5094c244_30024cuda3std3__441_GLOBAL__N__e77a38d3_4_k_cu_5094c244_30026ignoreE)
_ZN39_INTERNAL_e77a38d3_4_k_cu_5094c244_30024cuda3std3__441_GLOBAL__N__e77a38d3_4_k_cu_5094c244_30026ignoreE:
	.zero		1
	.type		_ZN39_INTERNAL_e77a38d3_4_k_cu_5094c244_30024cute7productE,@object
	.size		_ZN39_INTERNAL_e77a38d3_4_k_cu_5094c244_30024cute7productE,(_ZN39_INTERNAL_e77a38d3_4_k_cu_5094c244_30024cuda3std3__45__cpo3endE - _ZN39_INTERNAL_e77a38d3_4_k_cu_5094c244_30024cute7productE)
_ZN39_INTERNAL_e77a38d3_4_k_cu_5094c244_30024cute7productE:
	.zero		1
	.type		_ZN39_INTERNAL_e77a38d3_4_k_cu_5094c244_30024cuda3std3__45__cpo3endE,@object
	.size		_ZN39_INTERNAL_e77a38d3_4_k_cu_5094c244_30024cuda3std3__45__cpo3endE,(_ZN39_INTERNAL_e77a38d3_4_k_cu_5094c244_30024cuda3std3__419piecewise_constructE - _ZN39_INTERNAL_e77a38d3_4_k_cu_5094c244_30024cuda3std3__45__cpo3endE)
_ZN39_INTERNAL_e77a38d3_4_k_cu_5094c244_30024cuda3std3__45__cpo3endE:
	.zero		1
	.type		_ZN39_INTERNAL_e77a38d3_4_k_cu_5094c244_30024cuda3std3__419piecewise_constructE,@object
	.size		_ZN39_INTERNAL_e77a38d3_4_k_cu_5094c244_30024cuda3std3__419piecewise_constructE,(_ZN39_INTERNAL_e77a38d3_4_k_cu_5094c244_30024cuda3std3__45__cpo4cendE - _ZN39_INTERNAL_e77a38d3_4_k_cu_5094c244_30024cuda3std3__419piecewise_constructE)
_ZN39_INTERNAL_e77a38d3_4_k_cu_5094c244_30024cuda3std3__419piecewise_constructE:
	.zero		1
	.type		_ZN39_INTERNAL_e77a38d3_4_k_cu_5094c244_30024cuda3std3__45__cpo4cendE,@object
	.size		_ZN39_INTERNAL_e77a38d3_4_k_cu_5094c244_30024cuda3std3__45__cpo4cendE,(_ZN39_INTERNAL_e77a38d3_4_k_cu_5094c244_30024cuda3std6ranges3__45__cpo4swapE - _ZN39_INTERNAL_e77a38d3_4_k_cu_5094c244_30024cuda3std3__45__cpo4cendE)
_ZN39_INTERNAL_e77a38d3_4_k_cu_5094c244_30024cuda3std3__45__cpo4cendE:
	.zero		1
	.type		_ZN39_INTERNAL_e77a38d3_4_k_cu_5094c244_30024cuda3std6ranges3__45__cpo4swapE,@object
	.size		_ZN39_INTERNAL_e77a38d3_4_k_cu_5094c244_30024cuda3std6ranges3__45__cpo4swapE,(.L_9 - _ZN39_INTERNAL_e77a38d3_4_k_cu_5094c244_30024cuda3std6ranges3__45__cpo4swapE)
_ZN39_INTERNAL_e77a38d3_4_k_cu_5094c244_30024cuda3std6ranges3__45__cpo4swapE:
	.zero		1
.L_9:


//--------------------- .nv.constant0._ZN7cutlass13device_kernelINS_4gemm6kernel13GemmUniversalIN4cute5tupleIJiiiiEEENS1_10collective13CollectiveMmaINS1_37MainloopSm90TmaGmmaWarpSpecializedFP8ILi6ENS5_IJNS4_1CILi1EEESB_SB_EEENS1_35KernelTmaWarpSpecializedCooperativeEEENS5_IJNSA_ILi256EEESF_NSA_ILi64EEEEEENS_12float_e4m3_tENS5_IJlSB_lEEESI_SJ_NS4_8TiledMMAINS4_8MMA_AtomIJNS4_4SM904GMMA31MMA_64x256x32_F32E4M3E4M3_SS_TNILNSN_7ScaleInE1ELSP_1EEEEEENS4_6LayoutINS5_IJNSA_ILi2EEESB_SB_EEENS5_IJSB_NSA_ILi0EEESV_EEEEENS5_IJNS4_10UnderscoreESY_SY_EEEEENS4_13SM90_TMA_LOADENS4_14ComposedLayoutINS4_7SwizzleILi2ELi4ELi3EEENS4_18smem_ptr_flag_bitsILi8EEENSS_INS5_IJNSA_ILi8EEESG_EEENS5_IJSG_SB_EEEEEEEvNS4_8identityES11_S1B_vS1C_EENS_8epilogue10collective18CollectiveEpilogueINS1E_22Sm90TmaWarpSpecializedILi4ELi2ELi16ELb0ELb0EEEJSH_NS5_IJNSA_ILi128EEENSA_ILi32EEEEEESI_SJ_SI_SJ_NS1E_6fusion15FusionCallbacksIS1I_NS1M_23LinCombPerRowBiasEltActINS1E_6thread4ReLuESI_fSI_SI_fLi16ELNS_15FloatRoundStyleE2EEESH_S1L_JEEES11_NS12_INS13_ILi1ELi4ELi3EEES16_NSS_INS5_IJS17_S1K_EEENS5_IJS1K_SB_EEEEEEENS4_39AutoVectorizingCopyWithAssumedAlignmentILi128EEENS4_14SM90_TMA_STOREES1Y_S20_NS4_9Copy_AtomIJNS4_17SM90_U32x4_STSM_NENS_6half_tEEEEvEEEvvEEEEvNT_6ParamsE --------------------------
	.section	.nv.constant0._ZN7cutlass13device_kernelINS_4gemm6kernel13GemmUniversalIN4cute5tupleIJiiiiEEENS1_10collective13CollectiveMmaINS1_37MainloopSm90TmaGmmaWarpSpecializedFP8ILi6ENS5_IJNS4_1CILi1EEESB_SB_EEENS1_35KernelTmaWarpSpecializedCooperativeEEENS5_IJNSA_ILi256EEESF_NSA_ILi64EEEEEENS_12float_e4m3_tENS5_IJlSB_lEEESI_SJ_NS4_8TiledMMAINS4_8MMA_AtomIJNS4_4SM904GMMA31MMA_64x256x32_F32E4M3E4M3_SS_TNILNSN_7ScaleInE1ELSP_1EEEEEENS4_6LayoutINS5_IJNSA_ILi2EEESB_SB_EEENS5_IJSB_NSA_ILi0EEESV_EEEEENS5_IJNS4_10UnderscoreESY_SY_EEEEENS4_13SM90_TMA_LOADENS4_14ComposedLayoutINS4_7SwizzleILi2ELi4ELi3EEENS4_18smem_ptr_flag_bitsILi8EEENSS_INS5_IJNSA_ILi8EEESG_EEENS5_IJSG_SB_EEEEEEEvNS4_8identityES11_S1B_vS1C_EENS_8epilogue10collective18CollectiveEpilogueINS1E_22Sm90TmaWarpSpecializedILi4ELi2ELi16ELb0ELb0EEEJSH_NS5_IJNSA_ILi128EEENSA_ILi32EEEEEESI_SJ_SI_SJ_NS1E_6fusion15FusionCallbacksIS1I_NS1M_23LinCombPerRowBiasEltActINS1E_6thread4ReLuESI_fSI_SI_fLi16ELNS_15FloatRoundStyleE2EEESH_S1L_JEEES11_NS12_INS13_ILi1ELi4ELi3EEES16_NSS_INS5_IJS17_S1K_EEENS5_IJS1K_SB_EEEEEEENS4_39AutoVectorizingCopyWithAssumedAlignmentILi128EEENS4_14SM90_TMA_STOREES1Y_S20_NS4_9Copy_AtomIJNS4_17SM90_U32x4_STSM_NENS_6half_tEEEEvEEEvvEEEEvNT_6ParamsE,"a",@progbits
	.sectionflags	@""
	.align	4
.nv.constant0._ZN7cutlass13device_kernelINS_4gemm6kernel13GemmUniversalIN4cute5tupleIJiiiiEEENS1_10collective13CollectiveMmaINS1_37MainloopSm90TmaGmmaWarpSpecializedFP8ILi6ENS5_IJNS4_1CILi1EEESB_SB_EEENS1_35KernelTmaWarpSpecializedCooperativeEEENS5_IJNSA_ILi256EEESF_NSA_ILi64EEEEEENS_12float_e4m3_tENS5_IJlSB_lEEESI_SJ_NS4_8TiledMMAINS4_8MMA_AtomIJNS4_4SM904GMMA31MMA_64x256x32_F32E4M3E4M3_SS_TNILNSN_7ScaleInE1ELSP_1EEEEEENS4_6LayoutINS5_IJNSA_ILi2EEESB_SB_EEENS5_IJSB_NSA_ILi0EEESV_EEEEENS5_IJNS4_10UnderscoreESY_SY_EEEEENS4_13SM90_TMA_LOADENS4_14ComposedLayoutINS4_7SwizzleILi2ELi4ELi3EEENS4_18smem_ptr_flag_bitsILi8EEENSS_INS5_IJNSA_ILi8EEESG_EEENS5_IJSG_SB_EEEEEEEvNS4_8identityES11_S1B_vS1C_EENS_8epilogue10collective18CollectiveEpilogueINS1E_22Sm90TmaWarpSpecializedILi4ELi2ELi16ELb0ELb0EEEJSH_NS5_IJNSA_ILi128EEENSA_ILi32EEEEEESI_SJ_SI_SJ_NS1E_6fusion15FusionCallbacksIS1I_NS1M_23LinCombPerRowBiasEltActINS1E_6thread4ReLuESI_fSI_SI_fLi16ELNS_15FloatRoundStyleE2EEESH_S1L_JEEES11_NS12_INS13_ILi1ELi4ELi3EEES16_NSS_INS5_IJS17_S1K_EEENS5_IJS1K_SB_EEEEEEENS4_39AutoVectorizingCopyWithAssumedAlignmentILi128EEENS4_14SM90_TMA_STOREES1Y_S20_NS4_9Copy_AtomIJNS4_17SM90_U32x4_STSM_NENS_6half_tEEEEvEEEvvEEEEvNT_6ParamsE:
	.zero		2432


//--------------------- SYMBOLS --------------------------

	.type		.nv.reservedSmem.offset0,@object
	.size		.nv.reservedSmem.offset0,0x4
	.type		__assertfail,@function
